// auto-generated by cutlass_sweep.gemm — config: {"arch": "sm_90", "cluster_m": 2, "cluster_n": 1, "dtype": "e4m3", "dtype_b": "e4m3", "layout": "nt", "stages": 0, "tile_k": 64, "tile_m": 256, "tile_n": 384}
#include "cutlass/cutlass.h"
#include "cutlass/gemm/collective/collective_builder.hpp"
#include "cutlass/gemm/device/gemm_universal_adapter.h"
#include "cutlass/gemm/kernel/gemm_universal.hpp"
#include "cutlass/epilogue/collective/collective_builder.hpp"

using ElemA = cutlass::float_e4m3_t;
using ElemB = cutlass::float_e4m3_t;
using ElemCD = cutlass::float_e4m3_t;
using Acc  = float;
using TileShape    = cute::Shape<cute::_256, cute::_384, cute::_64>;
using ClusterShape = cute::Shape<cute::_2, cute::_1, cute::_1>;

using CollectiveEpilogue = typename cutlass::epilogue::collective::CollectiveBuilder<
    cutlass::arch::Sm90, cutlass::arch::OpClassTensorOp,
    TileShape, ClusterShape,
    cutlass::epilogue::collective::EpilogueTileAuto,
    Acc, Acc,
    ElemCD, cutlass::layout::RowMajor, 128 / cutlass::sizeof_bits<ElemCD>::value,
    ElemCD, cutlass::layout::RowMajor, 128 / cutlass::sizeof_bits<ElemCD>::value,
    cutlass::epilogue::collective::EpilogueScheduleAuto
  >::CollectiveOp;

using CollectiveMainloop = typename cutlass::gemm::collective::CollectiveBuilder<
    cutlass::arch::Sm90, cutlass::arch::OpClassTensorOp,
    ElemA, cutlass::layout::RowMajor, 128 / cutlass::sizeof_bits<ElemA>::value,
    ElemB, cutlass::layout::ColumnMajor, 128 / cutlass::sizeof_bits<ElemB>::value,
    Acc,
    TileShape, ClusterShape,
    cutlass::gemm::collective::StageCountAutoCarveout<static_cast<int>(sizeof(typename CollectiveEpilogue::SharedStorage))>,
    cutlass::gemm::collective::KernelScheduleAuto
  >::CollectiveOp;

using GemmKernel = cutlass::gemm::kernel::GemmUniversal<
    cute::Shape<int,int,int,int>,
    CollectiveMainloop,
    CollectiveEpilogue
>;
using Gemm = cutlass::gemm::device::GemmUniversalAdapter<GemmKernel>;

// Force the device kernel symbol into the cubin without needing a host main.
auto* _anchor = &cutlass::device_kernel<GemmKernel>;


// ===== COMPILED SASS (sm_90a) =====

	.target	sm_90a

	.elftype	@"ET_EXEC"


//--------------------- .note.nv.tkinfo           --------------------------
	.section	.note.nv.tkinfo,"",@"SHT_NOTE"
	.sectionflags	@"SHF_NOTE_NV_TKINFO"
	.tkinfo
        /*0018*/ 	.word	0x00000002
        /*0030*/ 	.string	""
        /*0030*/ 	.string	"ptxas"
        /*0030*/ 	.string	"Cuda compilation tools, release 13.0, V13.0.88"
        /*0030*/ 	.string	"Build cuda_13.0.r13.0/compiler.36424714_0"
        /*0030*/ 	.string	"-arch sm_90a -m 64 "



//--------------------- .note.nv.cuinfo           --------------------------
	.section	.note.nv.cuinfo,"",@"SHT_NOTE"
	.sectionflags	@"SHF_NOTE_NV_CUINFO"
        /*0018*/ 	.short	0x0002
        /*001a*/ 	.short	0x005a
        /*001c*/ 	.short	0x0082
	.zero		2


//--------------------- .nv.info                  --------------------------
	.section	.nv.info,"",@"SHT_CUDA_INFO"
	.align	4


	//----- nvinfo : EIATTR_REGCOUNT
	.align		4
        /*0000*/ 	.byte	0x04, 0x2f
        /*0002*/ 	.short	(.L_12 - .L_11)
	.align		4
.L_11:
        /*0004*/ 	.word	index@(_ZN7cutlass13device_kernelINS_4gemm6kernel13GemmUniversalIN4cute5tupleIJiiiiEEENS1_10collective13CollectiveMmaINS1_37MainloopSm90TmaGmmaWarpSpecializedFP8ILi5ENS5_IJNS4_1CILi2EEENSA_ILi1EEESC_EEENS1_35KernelTmaWarpSpecializedCooperativeEEENS5_IJNSA_ILi256EEENSA_ILi384EEENSA_ILi64EEEEEENS_12float_e4m3_tENS5_IJlSC_lEEESK_SL_NS4_8TiledMMAINS4_8MMA_AtomIJNS4_4SM904GMMA31MMA_64x192x32_F32E4M3E4M3_SS_TNILNSP_7ScaleInE1ELSR_1EEEEEENS4_6LayoutISD_NS5_IJSC_NSA_ILi0EEESV_EEEEENS5_IJNS4_10UnderscoreESY_SY_EEEEENS4_13SM90_TMA_LOADENS4_14ComposedLayoutINS4_7SwizzleILi2ELi4ELi3EEENS4_18smem_ptr_flag_bitsILi8EEENSU_INS5_IJNSA_ILi8EEESI_EEENS5_IJSI_SC_EEEEEEEvNS4_8identityENS4_23SM90_TMA_LOAD_MULTICASTES1B_vS1C_EENS_8epilogue10collective6detail29Sm90TmaWarpSpecializedAdapterINS1G_15DefaultEpilogueISK_SL_SL_NS1F_6thread17LinearCombinationISK_Li1EffLNS1K_9ScaleType4KindE0ELNS_15FloatRoundStyleE2ESK_EENS1_15EpilogueDefaultEEEEEvvEEEEvNT_6ParamsE)
        /*0008*/ 	.word	0x000000a8


	//----- nvinfo : EIATTR_FRAME_SIZE
	.align		4
.L_12:
        /*000c*/ 	.byte	0x04, 0x11
        /*000e*/ 	.short	(.L_14 - .L_13)
	.align		4
.L_13:
        /*0010*/ 	.word	index@(_ZN7cutlass13device_kernelINS_4gemm6kernel13GemmUniversalIN4cute5tupleIJiiiiEEENS1_10collective13CollectiveMmaINS1_37MainloopSm90TmaGmmaWarpSpecializedFP8ILi5ENS5_IJNS4_1CILi2EEENSA_ILi1EEESC_EEENS1_35KernelTmaWarpSpecializedCooperativeEEENS5_IJNSA_ILi256EEENSA_ILi384EEENSA_ILi64EEEEEENS_12float_e4m3_tENS5_IJlSC_lEEESK_SL_NS4_8TiledMMAINS4_8MMA_AtomIJNS4_4SM904GMMA31MMA_64x192x32_F32E4M3E4M3_SS_TNILNSP_7ScaleInE1ELSR_1EEEEEENS4_6LayoutISD_NS5_IJSC_NSA_ILi0EEESV_EEEEENS5_IJNS4_10UnderscoreESY_SY_EEEEENS4_13SM90_TMA_LOADENS4_14ComposedLayoutINS4_7SwizzleILi2ELi4ELi3EEENS4_18smem_ptr_flag_bitsILi8EEENSU_INS5_IJNSA_ILi8EEESI_EEENS5_IJSI_SC_EEEEEEEvNS4_8identityENS4_23SM90_TMA_LOAD_MULTICASTES1B_vS1C_EENS_8epilogue10collective6detail29Sm90TmaWarpSpecializedAdapterINS1G_15DefaultEpilogueISK_SL_SL_NS1F_6thread17LinearCombinationISK_Li1EffLNS1K_9ScaleType4KindE0ELNS_15FloatRoundStyleE2ESK_EENS1_15EpilogueDefaultEEEEEvvEEEEvNT_6ParamsE)
        /*0014*/ 	.word	0x00000e78


	//----- nvinfo : EIATTR_MIN_STACK_SIZE
	.align		4
.L_14:
        /*0018*/ 	.byte	0x04, 0x12
        /*001a*/ 	.short	(.L_16 - .L_15)
	.align		4
.L_15:
        /*001c*/ 	.word	index@(_ZN7cutlass13device_kernelINS_4gemm6kernel13GemmUniversalIN4cute5tupleIJiiiiEEENS1_10collective13CollectiveMmaINS1_37MainloopSm90TmaGmmaWarpSpecializedFP8ILi5ENS5_IJNS4_1CILi2EEENSA_ILi1EEESC_EEENS1_35KernelTmaWarpSpecializedCooperativeEEENS5_IJNSA_ILi256EEENSA_ILi384EEENSA_ILi64EEEEEENS_12float_e4m3_tENS5_IJlSC_lEEESK_SL_NS4_8TiledMMAINS4_8MMA_AtomIJNS4_4SM904GMMA31MMA_64x192x32_F32E4M3E4M3_SS_TNILNSP_7ScaleInE1ELSR_1EEEEEENS4_6LayoutISD_NS5_IJSC_NSA_ILi0EEESV_EEEEENS5_IJNS4_10UnderscoreESY_SY_EEEEENS4_13SM90_TMA_LOADENS4_14ComposedLayoutINS4_7SwizzleILi2ELi4ELi3EEENS4_18smem_ptr_flag_bitsILi8EEENSU_INS5_IJNSA_ILi8EEESI_EEENS5_IJSI_SC_EEEEEEEvNS4_8identityENS4_23SM90_TMA_LOAD_MULTICASTES1B_vS1C_EENS_8epilogue10collective6detail29Sm90TmaWarpSpecializedAdapterINS1G_15DefaultEpilogueISK_SL_SL_NS1F_6thread17LinearCombinationISK_Li1EffLNS1K_9ScaleType4KindE0ELNS_15FloatRoundStyleE2ESK_EENS1_15EpilogueDefaultEEEEEvvEEEEvNT_6ParamsE)
        /*0020*/ 	.word	0x00000e78
.L_16:


//--------------------- .nv.compat                --------------------------
	.section	.nv.compat,"",@"SHT_CUDA_COMPAT_INFO"
	.align	4
        /*0000*/ 	.byte	0x02, 0x09, 0x01, 0x00, 0x02, 0x02, 0x04, 0x00, 0x02, 0x05, 0x05, 0x00, 0x03, 0x07, 0x01, 0x01
        /*0010*/ 	.byte	0x02, 0x03, 0x01, 0x00, 0x02, 0x06, 0x01, 0x00, 0x04, 0x0b, 0x08, 0x00, 0x00, 0x00, 0x00, 0x00
        /*0020*/ 	.byte	0x00, 0x00, 0x00, 0x00


//--------------------- .nv.info._ZN7cutlass13device_kernelINS_4gemm6kernel13GemmUniversalIN4cute5tupleIJiiiiEEENS1_10collective13CollectiveMmaINS1_37MainloopSm90TmaGmmaWarpSpecializedFP8ILi5ENS5_IJNS4_1CILi2EEENSA_ILi1EEESC_EEENS1_35KernelTmaWarpSpecializedCooperativeEEENS5_IJNSA_ILi256EEENSA_ILi384EEENSA_ILi64EEEEEENS_12float_e4m3_tENS5_IJlSC_lEEESK_SL_NS4_8TiledMMAINS4_8MMA_AtomIJNS4_4SM904GMMA31MMA_64x192x32_F32E4M3E4M3_SS_TNILNSP_7ScaleInE1ELSR_1EEEEEENS4_6LayoutISD_NS5_IJSC_NSA_ILi0EEESV_EEEEENS5_IJNS4_10UnderscoreESY_SY_EEEEENS4_13SM90_TMA_LOADENS4_14ComposedLayoutINS4_7SwizzleILi2ELi4ELi3EEENS4_18smem_ptr_flag_bitsILi8EEENSU_INS5_IJNSA_ILi8EEESI_EEENS5_IJSI_SC_EEEEEEEvNS4_8identityENS4_23SM90_TMA_LOAD_MULTICASTES1B_vS1C_EENS_8epilogue10collective6detail29Sm90TmaWarpSpecializedAdapterINS1G_15DefaultEpilogueISK_SL_SL_NS1F_6thread17LinearCombinationISK_Li1EffLNS1K_9ScaleType4KindE0ELNS_15FloatRoundStyleE2ESK_EENS1_15EpilogueDefaultEEEEEvvEEEEvNT_6ParamsE --------------------------
	.section	.nv.info._ZN7cutlass13device_kernelINS_4gemm6kernel13GemmUniversalIN4cute5tupleIJiiiiEEENS1_10collective13CollectiveMmaINS1_37MainloopSm90TmaGmmaWarpSpecializedFP8ILi5ENS5_IJNS4_1CILi2EEENSA_ILi1EEESC_EEENS1_35KernelTmaWarpSpecializedCooperativeEEENS5_IJNSA_ILi256EEENSA_ILi384EEENSA_ILi64EEEEEENS_12float_e4m3_tENS5_IJlSC_lEEESK_SL_NS4_8TiledMMAINS4_8MMA_AtomIJNS4_4SM904GMMA31MMA_64x192x32_F32E4M3E4M3_SS_TNILNSP_7ScaleInE1ELSR_1EEEEEENS4_6LayoutISD_NS5_IJSC_NSA_ILi0EEESV_EEEEENS5_IJNS4_10UnderscoreESY_SY_EEEEENS4_13SM90_TMA_LOADENS4_14ComposedLayoutINS4_7SwizzleILi2ELi4ELi3EEENS4_18smem_ptr_flag_bitsILi8EEENSU_INS5_IJNSA_ILi8EEESI_EEENS5_IJSI_SC_EEEEEEEvNS4_8identityENS4_23SM90_TMA_LOAD_MULTICASTES1B_vS1C_EENS_8epilogue10collective6detail29Sm90TmaWarpSpecializedAdapterINS1G_15DefaultEpilogueISK_SL_SL_NS1F_6thread17LinearCombinationISK_Li1EffLNS1K_9ScaleType4KindE0ELNS_15FloatRoundStyleE2ESK_EENS1_15EpilogueDefaultEEEEEvvEEEEvNT_6ParamsE,"",@"SHT_CUDA_INFO"
	.sectionflags	@""
	.align	4


	//----- nvinfo : EIATTR_CUDA_API_VERSION
	.align		4
        /*0000*/ 	.byte	0x04, 0x37
        /*0002*/ 	.short	(.L_18 - .L_17)
.L_17:
        /*0004*/ 	.word	0x00000082


	//----- nvinfo : EIATTR_KPARAM_INFO
	.align		4
.L_18:
        /*0008*/ 	.byte	0x04, 0x17
        /*000a*/ 	.short	(.L_20 - .L_19)
.L_19:
        /*000c*/ 	.word	0x00000000
        /*0010*/ 	.short	0x0000
        /*0012*/ 	.short	0x0070
        /*0014*/ 	.byte	0x00, 0xf0, 0x01, 0x10


	//----- nvinfo : EIATTR_SPARSE_MMA_MASK
	.align		4
.L_20:
        /*0018*/ 	.byte	0x03, 0x50
        /*001a*/ 	.short	0x0000


	//----- nvinfo : EIATTR_MAXREG_COUNT
	.align		4
        /*001c*/ 	.byte	0x03, 0x1b
        /*001e*/ 	.short	0x00a8


	//----- nvinfo : EIATTR_NUM_BARRIERS
	.align		4
        /*0020*/ 	.byte	0x02, 0x4c
        /*0022*/ 	.byte	0x01
	.zero		1


	//----- nvinfo : EIATTR_ANNOTATIONS
	.align		4
        /*0024*/ 	.byte	0x04, 0x55
        /*0026*/ 	.short	(.L_22 - .L_21)


	//   ....[0]....
.L_21:
        /*0028*/ 	.word	0x00000001
        /*002c*/ 	.byte	0x50, 0x07, 0x00, 0x00, 0x01, 0x00, 0x00, 0x00, 0x20, 0x08, 0x00, 0x00, 0x01, 0x00, 0x00, 0x00
        /* <DEDUP_REMOVED lines=2713> */
        /*a9cc*/ 	.byte	0x60, 0x88, 0x03, 0x00, 0x01, 0x00, 0x00, 0x00, 0xb0, 0x88, 0x03, 0x00


	//----- nvinfo : EIATTR_MERCURY_ISA_VERSION
	.align		4
.L_22:
        /*a9d8*/ 	.byte	0x03, 0x5f
        /*a9da*/ 	.short	0x0101


	//----- nvinfo : EIATTR_INT_WARP_WIDE_INSTR_OFFSETS
	.align		4
        /*a9dc*/ 	.byte	0x04, 0x31
        /*a9de*/ 	.short	(.L_24 - .L_23)


	//   ....[0]....
.L_23:
        /*a9e0*/ 	.word	0x00000570


	//   ....[1]....
        /*a9e4*/ 	.word	0x00000590


	//   ....[2]....
        /*a9e8*/ 	.word	0x000006f0


	//----- nvinfo : EIATTR_COOP_GROUP_MASK_REGIDS
	.align		4
.L_24:
        /*a9ec*/ 	.byte	0x04, 0x29
        /*a9ee*/ 	.short	(.L_26 - .L_25)


	//   ....[0]....
.L_25:
        /*a9f0*/ 	.word	0xffffffff


	//   ....[1]....
        /*a9f4*/ 	.word	0xffffffff


	//   ....[2]....
        /*a9f8*/ 	.word	0xffffffff


	//   ....[3]....
        /*a9fc*/ 	.word	0xffffffff


	//   ....[4]....
        /*aa00*/ 	.word	0xffffffff


	//   ....[5]....
        /*aa04*/ 	.word	0xffffffff


	//----- nvinfo : EIATTR_COOP_GROUP_INSTR_OFFSETS
	.align		4
.L_26:
        /*aa08*/ 	.byte	0x04, 0x28
        /*aa0a*/ 	.short	(.L_28 - .L_27)


	//   ....[0]....
.L_27:
        /*aa0c*/ 	.word	0x00000070


	//   ....[1]....
        /*aa10*/ 	.word	0x00000080


	//   ....[2]....
        /*aa14*/ 	.word	0x000001a0


	//   ....[3]....
        /*aa18*/ 	.word	0x000003e0


	//   ....[4]....
        /*aa1c*/ 	.word	0x00000860


	//   ....[5]....
        /*aa20*/ 	.word	0x000039c0


	//----- nvinfo : EIATTR_REG_RECONFIG
	.align		4
.L_28:
        /*aa24*/ 	.byte	0x01, 0x54
	.zero		2


	//----- nvinfo : EIATTR_MBARRIER_INSTR_OFFSETS
	.align		4
        /*aa28*/ 	.byte	0x04, 0x39
        /*aa2a*/ 	.short	(.L_30 - .L_29)


	//   ....[0]....
.L_29:
        /*aa2c*/ 	.word	0x00000320
        /*aa30*/ 	.word	0x000000ff
        /*aa34*/ 	.word	0x00000000
        /*aa38*/ 	.short	0x0100
        /*aa3a*/ 	.byte	0x09
	.zero		1


	//   ....[1]....
        /*aa3c*/ 	.word	0x00000330
        /*aa40*/ 	.word	0x000000ff
        /*aa44*/ 	.word	0x00000028
        /*aa48*/ 	.short	0x0100
        /*aa4a*/ 	.byte	0x09
	.zero		1


	//   ....[2]....
        /*aa4c*/ 	.word	0x00000340
        /*aa50*/ 	.word	0x000000ff
        /*aa54*/ 	.word	0x00000008
        /*aa58*/ 	.short	0x0100
        /*aa5a*/ 	.byte	0x09
	.zero		1


	//   ....[3]....
        /*aa5c*/ 	.word	0x00000350
        /*aa60*/ 	.word	0x000000ff
        /*aa64*/ 	.word	0x00000030
        /*aa68*/ 	.short	0x0100
        /*aa6a*/ 	.byte	0x09
	.zero		1


	//   ....[4]....
        /*aa6c*/ 	.word	0x00000360
        /*aa70*/ 	.word	0x000000ff
        /*aa74*/ 	.word	0x00000010
        /*aa78*/ 	.short	0x0100
        /*aa7a*/ 	.byte	0x09
	.zero		1


	//   ....[5]....
        /*aa7c*/ 	.word	0x00000370
        /*aa80*/ 	.word	0x000000ff
        /*aa84*/ 	.word	0x00000038
        /*aa88*/ 	.short	0x0100
        /*aa8a*/ 	.byte	0x09
	.zero		1


	//   ....[6]....
        /*aa8c*/ 	.word	0x00000380
        /*aa90*/ 	.word	0x000000ff
        /*aa94*/ 	.word	0x00000018
        /*aa98*/ 	.short	0x0100
        /*aa9a*/ 	.byte	0x09
	.zero		1


	//   ....[7]....
        /*aa9c*/ 	.word	0x00000390
        /*aaa0*/ 	.word	0x000000ff
        /*aaa4*/ 	.word	0x00000040
        /*aaa8*/ 	.short	0x0100
        /*aaaa*/ 	.byte	0x09
	.zero		1


	//   ....[8]....
        /*aaac*/ 	.word	0x000003a0
        /*aab0*/ 	.word	0x000000ff
        /*aab4*/ 	.word	0x00000020
        /*aab8*/ 	.short	0x0100
        /*aaba*/ 	.byte	0x09
	.zero		1


	//   ....[9]....
        /*aabc*/ 	.word	0x000003b0
        /*aac0*/ 	.word	0x000000ff
        /*aac4*/ 	.word	0x00000048
        /*aac8*/ 	.short	0x0100
        /*aaca*/ 	.byte	0x09
	.zero		1


	//   ....[10]....
        /*aacc*/ 	.word	0x00000780
        /*aad0*/ 	.word	0x000000ff
        /*aad4*/ 	.word	0x00000060
        /*aad8*/ 	.short	0x0100
        /*aada*/ 	.byte	0x06
	.zero		1


	//   ....[11]....
        /*aadc*/ 	.word	0x00000800
        /*aae0*/ 	.word	0x000000ff
        /*aae4*/ 	.word	0x00000068
        /*aae8*/ 	.short	0x0100
        /*aaea*/ 	.byte	0x06
	.zero		1


	//   ....[12]....
        /*aaec*/ 	.word	0x00003db0
        /*aaf0*/ 	.word	0x000000ff
        /*aaf4*/ 	.word	0x00000000
        /*aaf8*/ 	.short	0x010a
        /*aafa*/ 	.byte	0x07
	.zero		1


	//   ....[13]....
        /*aafc*/ 	.word	0x00003e10
        /*ab00*/ 	.word	0x000000ff
        /*ab04*/ 	.word	0x00000000
        /*ab08*/ 	.short	0x010a
        /*ab0a*/ 	.byte	0x07
	.zero		1


	//   ....[14]....
        /*ab0c*/ 	.word	0x0000b870
        /*ab10*/ 	.word	0x000000ff
        /*ab14*/ 	.word	0x00000000
        /*ab18*/ 	.short	0x010a
        /*ab1a*/ 	.byte	0x09
	.zero		1


	//   ....[15]....
        /*ab1c*/ 	.word	0x0000b8b0
        /*ab20*/ 	.word	0x000000ff
        /*ab24*/ 	.word	0x00000000
        /*ab28*/ 	.short	0x010a
        /*ab2a*/ 	.byte	0x09
	.zero		1


	//   ....[16]....
        /*ab2c*/ 	.word	0x00014700
        /*ab30*/ 	.word	0x00000002
        /*ab34*/ 	.word	0x00000000
        /*ab38*/ 	.short	0x0101
        /*ab3a*/ 	.byte	0x3f
	.zero		1


	//   ....[17]....
        /*ab3c*/ 	.word	0x00019fd0
        /*ab40*/ 	.word	0x00000000
        /*ab44*/ 	.word	0x00000000
        /*ab48*/ 	.short	0x0101
        /*ab4a*/ 	.byte	0x3f
	.zero		1


	//   ....[18]....
        /*ab4c*/ 	.word	0x00037a20
        /*ab50*/ 	.word	0x0000000d
        /*ab54*/ 	.word	0x00000028
        /*ab58*/ 	.short	0x010a
        /*ab5a*/ 	.byte	0x3f
	.zero		1


	//   ....[19]....
        /*ab5c*/ 	.word	0x00037db0
        /*ab60*/ 	.word	0x00000002
        /*ab64*/ 	.word	0x00000068
        /*ab68*/ 	.short	0x0101
        /*ab6a*/ 	.byte	0x3f
	.zero		1


	//   ....[20]....
        /*ab6c*/ 	.word	0x00038560
        /*ab70*/ 	.word	0x00000003
        /*ab74*/ 	.word	0x00000000
        /*ab78*/ 	.short	0x010a
        /*ab7a*/ 	.byte	0x3f
	.zero		1


	//   ....[21]....
        /*ab7c*/ 	.word	0x000385f0
        /*ab80*/ 	.word	0x00000003
        /*ab84*/ 	.word	0x00000000
        /*ab88*/ 	.short	0x010a
        /*ab8a*/ 	.byte	0x3f
	.zero		1


	//   ....[22]....
        /*ab8c*/ 	.word	0x00038680
        /*ab90*/ 	.word	0x00000003
        /*ab94*/ 	.word	0x00000000
        /*ab98*/ 	.short	0x010a
        /*ab9a*/ 	.byte	0x3f
	.zero		1


	//   ....[23]....
        /*ab9c*/ 	.word	0x00038710
        /*aba0*/ 	.word	0x00000003
        /*aba4*/ 	.word	0x00000000
        /*aba8*/ 	.short	0x010a
        /*abaa*/ 	.byte	0x3f
	.zero		1


	//   ....[24]....
        /*abac*/ 	.word	0x000387a0
        /*abb0*/ 	.word	0x00000003
        /*abb4*/ 	.word	0x00000000
        /*abb8*/ 	.short	0x010a
        /*abba*/ 	.byte	0x3f
	.zero		1


	//   ....[25]....
        /*abbc*/ 	.word	0x00038810
        /*abc0*/ 	.word	0x00000003
        /*abc4*/ 	.word	0x00000000
        /*abc8*/ 	.short	0x010a
        /*abca*/ 	.byte	0x3f
	.zero		1


	//   ....[26]....
        /*abcc*/ 	.word	0x00038880
        /*abd0*/ 	.word	0x00000000
        /*abd4*/ 	.word	0x00000000
        /*abd8*/ 	.short	0x010a
        /*abda*/ 	.byte	0x3f
	.zero		1


	//   ....[27]....
        /*abdc*/ 	.word	0x00038960
        /*abe0*/ 	.word	0x0000000d
        /*abe4*/ 	.word	0x00000028
        /*abe8*/ 	.short	0x010a
        /*abea*/ 	.byte	0x3f
	.zero		1


	//   ....[28]....
        /*abec*/ 	.word	0x00038a30
        /*abf0*/ 	.word	0x00000003
        /*abf4*/ 	.word	0x00000000
        /*abf8*/ 	.short	0x010a
        /*abfa*/ 	.byte	0x3f
	.zero		1


	//   ....[29]....
        /*abfc*/ 	.word	0x00038a80
        /*ac00*/ 	.word	0x00000003
        /*ac04*/ 	.word	0x00000000
        /*ac08*/ 	.short	0x010a
        /*ac0a*/ 	.byte	0x3f
	.zero		1


	//   ....[30]....
        /*ac0c*/ 	.word	0x00038ad0
        /*ac10*/ 	.word	0x00000003
        /*ac14*/ 	.word	0x00000000
        /*ac18*/ 	.short	0x010a
        /*ac1a*/ 	.byte	0x3f
	.zero		1


	//   ....[31]....
        /*ac1c*/ 	.word	0x00038b20
        /*ac20*/ 	.word	0x00000003
        /*ac24*/ 	.word	0x00000000
        /*ac28*/ 	.short	0x010a
        /*ac2a*/ 	.byte	0x3f
	.zero		1


	//----- nvinfo : EIATTR_NUM_MBARRIERS
	.align		4
.L_30:
        /*ac2c*/ 	.byte	0x03, 0x38
        /*ac2e*/ 	.short	0x000c


	//----- nvinfo : EIATTR_EXIT_INSTR_OFFSETS
	.align		4
        /*ac30*/ 	.byte	0x04, 0x1c
        /*ac32*/ 	.short	(.L_32 - .L_31)


	//   ....[0]....
.L_31:
        /*ac34*/ 	.word	0x000009f0


	//   ....[1]....
        /*ac38*/ 	.word	0x00001290


	//   ....[2]....
        /*ac3c*/ 	.word	0x00037130


	//   ....[3]....
        /*ac40*/ 	.word	0x000376d0


	//   ....[4]....
        /*ac44*/ 	.word	0x000387f0


	//----- nvinfo : EIATTR_MAX_THREADS
	.align		4
.L_32:
        /*ac48*/ 	.byte	0x04, 0x05
        /*ac4a*/ 	.short	(.L_34 - .L_33)
.L_33:
        /*ac4c*/ 	.word	0x00000180
        /*ac50*/ 	.word	0x00000001
        /*ac54*/ 	.word	0x00000001


	//----- nvinfo : EIATTR_CRS_STACK_SIZE
	.align		4
.L_34:
        /*ac58*/ 	.byte	0x04, 0x1e
        /*ac5a*/ 	.short	(.L_36 - .L_35)
.L_35:
        /*ac5c*/ 	.word	0x00000000


	//----- nvinfo : EIATTR_CBANK_PARAM_SIZE
	.align		4
.L_36:
        /*ac60*/ 	.byte	0x03, 0x19
        /*ac62*/ 	.short	0x0470


	//----- nvinfo : EIATTR_PARAM_CBANK
	.align		4
        /*ac64*/ 	.byte	0x04, 0x0a
        /*ac66*/ 	.short	(.L_38 - .L_37)
	.align		4
.L_37:
        /*ac68*/ 	.word	index@(.nv.constant0._ZN7cutlass13device_kernelINS_4gemm6kernel13GemmUniversalIN4cute5tupleIJiiiiEEENS1_10collective13CollectiveMmaINS1_37MainloopSm90TmaGmmaWarpSpecializedFP8ILi5ENS5_IJNS4_1CILi2EEENSA_ILi1EEESC_EEENS1_35KernelTmaWarpSpecializedCooperativeEEENS5_IJNSA_ILi256EEENSA_ILi384EEENSA_ILi64EEEEEENS_12float_e4m3_tENS5_IJlSC_lEEESK_SL_NS4_8TiledMMAINS4_8MMA_AtomIJNS4_4SM904GMMA31MMA_64x192x32_F32E4M3E4M3_SS_TNILNSP_7ScaleInE1ELSR_1EEEEEENS4_6LayoutISD_NS5_IJSC_NSA_ILi0EEESV_EEEEENS5_IJNS4_10UnderscoreESY_SY_EEEEENS4_13SM90_TMA_LOADENS4_14ComposedLayoutINS4_7SwizzleILi2ELi4ELi3EEENS4_18smem_ptr_flag_bitsILi8EEENSU_INS5_IJNSA_ILi8EEESI_EEENS5_IJSI_SC_EEEEEEEvNS4_8identityENS4_23SM90_TMA_LOAD_MULTICASTES1B_vS1C_EENS_8epilogue10collective6detail29Sm90TmaWarpSpecializedAdapterINS1G_15DefaultEpilogueISK_SL_SL_NS1F_6thread17LinearCombinationISK_Li1EffLNS1K_9ScaleType4KindE0ELNS_15FloatRoundStyleE2ESK_EENS1_15EpilogueDefaultEEEEEvvEEEEvNT_6ParamsE)
        /*ac6c*/ 	.short	0x0210
        /*ac6e*/ 	.short	0x0470


	//----- nvinfo : EIATTR_SW_WAR
	.align		4
.L_38:
        /*ac70*/ 	.byte	0x04, 0x36
        /*ac72*/ 	.short	(.L_40 - .L_39)
.L_39:
        /*ac74*/ 	.word	0x00000008
.L_40:


//--------------------- .nv.callgraph             --------------------------
	.section	.nv.callgraph,"",@"SHT_CUDA_CALLGRAPH"
	.align	4
	.sectionentsize	8
	.align		4
        /*0000*/ 	.word	0x00000000
	.align		4
        /*0004*/ 	.word	0xffffffff
	.align		4
        /*0008*/ 	.word	0x00000000
	.align		4
        /*000c*/ 	.word	0xfffffffe
	.align		4
        /*0010*/ 	.word	0x00000000
	.align		4
        /*0014*/ 	.word	0xfffffffd
	.align		4
        /*0018*/ 	.word	0x00000000
	.align		4
        /*001c*/ 	.word	0xfffffffc


//--------------------- .nv.constant4             --------------------------
	.section	.nv.constant4,"a",@progbits
	.align	8
	.align		8
.nv.constant4:
        /*0000*/ 	.dword	_ZN40_INTERNAL_bde45931_4_k_cu_9545dce0_182544cuda3std3__45__cpo5beginE
	.align		8
        /*0008*/ 	.dword	_ZN40_INTERNAL_bde45931_4_k_cu_9545dce0_182544cuda3std3__45__cpo3endE
	.align		8
        /*0010*/ 	.dword	_ZN40_INTERNAL_bde45931_4_k_cu_9545dce0_182544cuda3std3__45__cpo6cbeginE
	.align		8
        /*0018*/ 	.dword	_ZN40_INTERNAL_bde45931_4_k_cu_9545dce0_182544cuda3std3__45__cpo4cendE
	.align		8
        /*0020*/ 	.dword	_ZN40_INTERNAL_bde45931_4_k_cu_9545dce0_182544cuda3std3__442_GLOBAL__N__bde45931_4_k_cu_9545dce0_182546ignoreE
	.align		8
        /*0028*/ 	.dword	_ZN40_INTERNAL_bde45931_4_k_cu_9545dce0_182544cuda3std3__419piecewise_constructE
	.align		8
        /*0030*/ 	.dword	_ZN40_INTERNAL_bde45931_4_k_cu_9545dce0_182544cuda3std3__48in_placeE
	.align		8
        /*0038*/ 	.dword	_ZN40_INTERNAL_bde45931_4_k_cu_9545dce0_182544cuda3std6ranges3__45__cpo4swapE
	.align		8
        /*0040*/ 	.dword	_ZN40_INTERNAL_bde45931_4_k_cu_9545dce0_182544cuda3std6ranges3__45__cpo9iter_moveE
	.align		8
        /*0048*/ 	.dword	_ZN40_INTERNAL_bde45931_4_k_cu_9545dce0_182544cute7productE
	.align		8
        /*0050*/ 	.dword	_ZN40_INTERNAL_bde45931_4_k_cu_9545dce0_182544cute1_E


//--------------------- .text._ZN7cutlass13device_kernelINS_4gemm6kernel13GemmUniversalIN4cute5tupleIJiiiiEEENS1_10collective13CollectiveMmaINS1_37MainloopSm90TmaGmmaWarpSpecializedFP8ILi5ENS5_IJNS4_1CILi2EEENSA_ILi1EEESC_EEENS1_35KernelTmaWarpSpecializedCooperativeEEENS5_IJNSA_ILi256EEENSA_ILi384EEENSA_ILi64EEEEEENS_12float_e4m3_tENS5_IJlSC_lEEESK_SL_NS4_8TiledMMAINS4_8MMA_AtomIJNS4_4SM904GMMA31MMA_64x192x32_F32E4M3E4M3_SS_TNILNSP_7ScaleInE1ELSR_1EEEEEENS4_6LayoutISD_NS5_IJSC_NSA_ILi0EEESV_EEEEENS5_IJNS4_10UnderscoreESY_SY_EEEEENS4_13SM90_TMA_LOADENS4_14ComposedLayoutINS4_7SwizzleILi2ELi4ELi3EEENS4_18smem_ptr_flag_bitsILi8EEENSU_INS5_IJNSA_ILi8EEESI_EEENS5_IJSI_SC_EEEEEEEvNS4_8identityENS4_23SM90_TMA_LOAD_MULTICASTES1B_vS1C_EENS_8epilogue10collective6detail29Sm90TmaWarpSpecializedAdapterINS1G_15DefaultEpilogueISK_SL_SL_NS1F_6thread17LinearCombinationISK_Li1EffLNS1K_9ScaleType4KindE0ELNS_15FloatRoundStyleE2ESK_EENS1_15EpilogueDefaultEEEEEvvEEEEvNT_6ParamsE --------------------------
	.section	.text._ZN7cutlass13device_kernelINS_4gemm6kernel13GemmUniversalIN4cute5tupleIJiiiiEEENS1_10collective13CollectiveMmaINS1_37MainloopSm90TmaGmmaWarpSpecializedFP8ILi5ENS5_IJNS4_1CILi2EEENSA_ILi1EEESC_EEENS1_35KernelTmaWarpSpecializedCooperativeEEENS5_IJNSA_ILi256EEENSA_ILi384EEENSA_ILi64EEEEEENS_12float_e4m3_tENS5_IJlSC_lEEESK_SL_NS4_8TiledMMAINS4_8MMA_AtomIJNS4_4SM904GMMA31MMA_64x192x32_F32E4M3E4M3_SS_TNILNSP_7ScaleInE1ELSR_1EEEEEENS4_6LayoutISD_NS5_IJSC_NSA_ILi0EEESV_EEEEENS5_IJNS4_10UnderscoreESY_SY_EEEEENS4_13SM90_TMA_LOADENS4_14ComposedLayoutINS4_7SwizzleILi2ELi4ELi3EEENS4_18smem_ptr_flag_bitsILi8EEENSU_INS5_IJNSA_ILi8EEESI_EEENS5_IJSI_SC_EEEEEEEvNS4_8identityENS4_23SM90_TMA_LOAD_MULTICASTES1B_vS1C_EENS_8epilogue10collective6detail29Sm90TmaWarpSpecializedAdapterINS1G_15DefaultEpilogueISK_SL_SL_NS1F_6thread17LinearCombinationISK_Li1EffLNS1K_9ScaleType4KindE0ELNS_15FloatRoundStyleE2ESK_EENS1_15EpilogueDefaultEEEEEvvEEEEvNT_6ParamsE,"ax",@progbits
	.align	128
.text._ZN7cutlass13device_kernelINS_4gemm6kernel13GemmUniversalIN4cute5tupleIJiiiiEEENS1_10collective13CollectiveMmaINS1_37MainloopSm90TmaGmmaWarpSpecializedFP8ILi5ENS5_IJNS4_1CILi2EEENSA_ILi1EEESC_EEENS1_35KernelTmaWarpSpecializedCooperativeEEENS5_IJNSA_ILi256EEENSA_ILi384EEENSA_ILi64EEEEEENS_12float_e4m3_tENS5_IJlSC_lEEESK_SL_NS4_8TiledMMAINS4_8MMA_AtomIJNS4_4SM904GMMA31MMA_64x192x32_F32E4M3E4M3_SS_TNILNSP_7ScaleInE1ELSR_1EEEEEENS4_6LayoutISD_NS5_IJSC_NSA_ILi0EEESV_EEEEENS5_IJNS4_10UnderscoreESY_SY_EEEEENS4_13SM90_TMA_LOADENS4_14ComposedLayoutINS4_7SwizzleILi2ELi4ELi3EEENS4_18smem_ptr_flag_bitsILi8EEENSU_INS5_IJNSA_ILi8EEESI_EEENS5_IJSI_SC_EEEEEEEvNS4_8identityENS4_23SM90_TMA_LOAD_MULTICASTES1B_vS1C_EENS_8epilogue10collective6detail29Sm90TmaWarpSpecializedAdapterINS1G_15DefaultEpilogueISK_SL_SL_NS1F_6thread17LinearCombinationISK_Li1EffLNS1K_9ScaleType4KindE0ELNS_15FloatRoundStyleE2ESK_EENS1_15EpilogueDefaultEEEEEvvEEEEvNT_6ParamsE:
        .type           _ZN7cutlass13device_kernelINS_4gemm6kernel13GemmUniversalIN4cute5tupleIJiiiiEEENS1_10collective13CollectiveMmaINS1_37MainloopSm90TmaGmmaWarpSpecializedFP8ILi5ENS5_IJNS4_1CILi2EEENSA_ILi1EEESC_EEENS1_35KernelTmaWarpSpecializedCooperativeEEENS5_IJNSA_ILi256EEENSA_ILi384EEENSA_ILi64EEEEEENS_12float_e4m3_tENS5_IJlSC_lEEESK_SL_NS4_8TiledMMAINS4_8MMA_AtomIJNS4_4SM904GMMA31MMA_64x192x32_F32E4M3E4M3_SS_TNILNSP_7ScaleInE1ELSR_1EEEEEENS4_6LayoutISD_NS5_IJSC_NSA_ILi0EEESV_EEEEENS5_IJNS4_10UnderscoreESY_SY_EEEEENS4_13SM90_TMA_LOADENS4_14ComposedLayoutINS4_7SwizzleILi2ELi4ELi3EEENS4_18smem_ptr_flag_bitsILi8EEENSU_INS5_IJNSA_ILi8EEESI_EEENS5_IJSI_SC_EEEEEEEvNS4_8identityENS4_23SM90_TMA_LOAD_MULTICASTES1B_vS1C_EENS_8epilogue10collective6detail29Sm90TmaWarpSpecializedAdapterINS1G_15DefaultEpilogueISK_SL_SL_NS1F_6thread17LinearCombinationISK_Li1EffLNS1K_9ScaleType4KindE0ELNS_15FloatRoundStyleE2ESK_EENS1_15EpilogueDefaultEEEEEvvEEEEvNT_6ParamsE,@function
        .size           _ZN7cutlass13device_kernelINS_4gemm6kernel13GemmUniversalIN4cute5tupleIJiiiiEEENS1_10collective13CollectiveMmaINS1_37MainloopSm90TmaGmmaWarpSpecializedFP8ILi5ENS5_IJNS4_1CILi2EEENSA_ILi1EEESC_EEENS1_35KernelTmaWarpSpecializedCooperativeEEENS5_IJNSA_ILi256EEENSA_ILi384EEENSA_ILi64EEEEEENS_12float_e4m3_tENS5_IJlSC_lEEESK_SL_NS4_8TiledMMAINS4_8MMA_AtomIJNS4_4SM904GMMA31MMA_64x192x32_F32E4M3E4M3_SS_TNILNSP_7ScaleInE1ELSR_1EEEEEENS4_6LayoutISD_NS5_IJSC_NSA_ILi0EEESV_EEEEENS5_IJNS4_10UnderscoreESY_SY_EEEEENS4_13SM90_TMA_LOADENS4_14ComposedLayoutINS4_7SwizzleILi2ELi4ELi3EEENS4_18smem_ptr_flag_bitsILi8EEENSU_INS5_IJNSA_ILi8EEESI_EEENS5_IJSI_SC_EEEEEEEvNS4_8identityENS4_23SM90_TMA_LOAD_MULTICASTES1B_vS1C_EENS_8epilogue10collective6detail29Sm90TmaWarpSpecializedAdapterINS1G_15DefaultEpilogueISK_SL_SL_NS1F_6thread17LinearCombinationISK_Li1EffLNS1K_9ScaleType4KindE0ELNS_15FloatRoundStyleE2ESK_EENS1_15EpilogueDefaultEEEEEvvEEEEvNT_6ParamsE,(.L_x_848 - _ZN7cutlass13device_kernelINS_4gemm6kernel13GemmUniversalIN4cute5tupleIJiiiiEEENS1_10collective13CollectiveMmaINS1_37MainloopSm90TmaGmmaWarpSpecializedFP8ILi5ENS5_IJNS4_1CILi2EEENSA_ILi1EEESC_EEENS1_35KernelTmaWarpSpecializedCooperativeEEENS5_IJNSA_ILi256EEENSA_ILi384EEENSA_ILi64EEEEEENS_12float_e4m3_tENS5_IJlSC_lEEESK_SL_NS4_8TiledMMAINS4_8MMA_AtomIJNS4_4SM904GMMA31MMA_64x192x32_F32E4M3E4M3_SS_TNILNSP_7ScaleInE1ELSR_1EEEEEENS4_6LayoutISD_NS5_IJSC_NSA_ILi0EEESV_EEEEENS5_IJNS4_10UnderscoreESY_SY_EEEEENS4_13SM90_TMA_LOADENS4_14ComposedLayoutINS4_7SwizzleILi2ELi4ELi3EEENS4_18smem_ptr_flag_bitsILi8EEENSU_INS5_IJNSA_ILi8EEESI_EEENS5_IJSI_SC_EEEEEEEvNS4_8identityENS4_23SM90_TMA_LOAD_MULTICASTES1B_vS1C_EENS_8epilogue10collective6detail29Sm90TmaWarpSpecializedAdapterINS1G_15DefaultEpilogueISK_SL_SL_NS1F_6thread17LinearCombinationISK_Li1EffLNS1K_9ScaleType4KindE0ELNS_15FloatRoundStyleE2ESK_EENS1_15EpilogueDefaultEEEEEvvEEEEvNT_6ParamsE)
        .other          _ZN7cutlass13device_kernelINS_4gemm6kernel13GemmUniversalIN4cute5tupleIJiiiiEEENS1_10collective13CollectiveMmaINS1_37MainloopSm90TmaGmmaWarpSpecializedFP8ILi5ENS5_IJNS4_1CILi2EEENSA_ILi1EEESC_EEENS1_35KernelTmaWarpSpecializedCooperativeEEENS5_IJNSA_ILi256EEENSA_ILi384EEENSA_ILi64EEEEEENS_12float_e4m3_tENS5_IJlSC_lEEESK_SL_NS4_8TiledMMAINS4_8MMA_AtomIJNS4_4SM904GMMA31MMA_64x192x32_F32E4M3E4M3_SS_TNILNSP_7ScaleInE1ELSR_1EEEEEENS4_6LayoutISD_NS5_IJSC_NSA_ILi0EEESV_EEEEENS5_IJNS4_10UnderscoreESY_SY_EEEEENS4_13SM90_TMA_LOADENS4_14ComposedLayoutINS4_7SwizzleILi2ELi4ELi3EEENS4_18smem_ptr_flag_bitsILi8EEENSU_INS5_IJNSA_ILi8EEESI_EEENS5_IJSI_SC_EEEEEEEvNS4_8identityENS4_23SM90_TMA_LOAD_MULTICASTES1B_vS1C_EENS_8epilogue10collective6detail29Sm90TmaWarpSpecializedAdapterINS1G_15DefaultEpilogueISK_SL_SL_NS1F_6thread17LinearCombinationISK_Li1EffLNS1K_9ScaleType4KindE0ELNS_15FloatRoundStyleE2ESK_EENS1_15EpilogueDefaultEEEEEvvEEEEvNT_6ParamsE,@"STO_CUDA_ENTRY STV_DEFAULT"
_ZN7cutlass13device_kernelINS_4gemm6kernel13GemmUniversalIN4cute5tupleIJiiiiEEENS1_10collective13CollectiveMmaINS1_37MainloopSm90TmaGmmaWarpSpecializedFP8ILi5ENS5_IJNS4_1CILi2EEENSA_ILi1EEESC_EEENS1_35KernelTmaWarpSpecializedCooperativeEEENS5_IJNSA_ILi256EEENSA_ILi384EEENSA_ILi64EEEEEENS_12float_e4m3_tENS5_IJlSC_lEEESK_SL_NS4_8TiledMMAINS4_8MMA_AtomIJNS4_4SM904GMMA31MMA_64x192x32_F32E4M3E4M3_SS_TNILNSP_7ScaleInE1ELSR_1EEEEEENS4_6LayoutISD_NS5_IJSC_NSA_ILi0EEESV_EEEEENS5_IJNS4_10UnderscoreESY_SY_EEEEENS4_13SM90_TMA_LOADENS4_14ComposedLayoutINS4_7SwizzleILi2ELi4ELi3EEENS4_18smem_ptr_flag_bitsILi8EEENSU_INS5_IJNSA_ILi8EEESI_EEENS5_IJSI_SC_EEEEEEEvNS4_8identityENS4_23SM90_TMA_LOAD_MULTICASTES1B_vS1C_EENS_8epilogue10collective6detail29Sm90TmaWarpSpecializedAdapterINS1G_15DefaultEpilogueISK_SL_SL_NS1F_6thread17LinearCombinationISK_Li1EffLNS1K_9ScaleType4KindE0ELNS_15FloatRoundStyleE2ESK_EENS1_15EpilogueDefaultEEEEEvvEEEEvNT_6ParamsE:
[----:B------:R-:W0:Y:S02]  /*0000*/  LDC R1, c[0x0][0x28] ;  /* 0x00000a00ff017b82 */ /* 0x000e240000000800 */
[----:B0-----:R-:W-:Y:S01]  /*0010*/  VIADD R1, R1, 0xfffff188 ;  /* 0xfffff18801017836 */ /* 0x001fe20000000000 */
[----:B------:R-:W0:Y:S01]  /*0020*/  S2R R4, SR_TID.X ;  /* 0x0000000000047919 */ /* 0x000e220000002100 */
[----:B------:R-:W-:Y:S01]  /*0030*/  ELECT P0, URZ, PT ;  /* 0x00000000003f782f */ /* 0x000fe20003800000 */
[----:B------:R-:W-:Y:S01]  /*0040*/  BSSY B0, `(.L_x_0) ;  /* 0x0000015000007945 */ /* 0x000fe20003800000 */
[--C-:B0-----:R-:W-:Y:S02]  /*0050*/  SHF.R.U32.HI R0, RZ, 0x5, R4.reuse ;  /* 0x00000005ff007819 */ /* 0x101fe40000011604 */
[----:B------:R-:W-:-:S03]  /*0060*/  SHF.R.U32.HI R2, RZ, 0x7, R4 ;  /* 0x00000007ff027819 */ /* 0x000fc60000011604 */
[----:B------:R-:W0:Y:S04]  /*0070*/  SHFL.IDX PT, R3, R0, RZ, 0x1f ;  /* 0x00001fff00037589 */ /* 0x000e2800000e0000 */
[----:B------:R-:W1:Y:S01]  /*0080*/  SHFL.IDX PT, R2, R2, RZ, 0x1f ;  /* 0x00001fff02027589 */ /* 0x000e6200000e0000 */
[----:B0-----:R-:W-:Y:S02]  /*0090*/  R2UR UR4, R3 ;  /* 0x00000000030472ca */ /* 0x001fe400000e0000 */
[----:B-1----:R-:W-:-:S11]  /*00a0*/  R2UR UR6, R2 ;  /* 0x00000000020672ca */ /* 0x002fd600000e0000 */
[----:B------:R-:W-:Y:S02]  /*00b0*/  USHF.R.S32.HI UR5, URZ, 0x1f, UR4 ;  /* 0x0000001f3f057899 */ /* 0x000fe40008011404 */
[----:B------:R-:W-:Y:S02]  /*00c0*/  ISETP.NE.OR P0, PT, RZ, UR4, !P0 ;  /* 0x00000004ff007c0c */ /* 0x000fe4000c705670 */
[----:B------:R-:W-:-:S04]  /*00d0*/  ULEA.HI UR5, UR5, UR4, URZ, 0x2 ;  /* 0x0000000405057291 */ /* 0x000fc8000f8f103f */
[----:B------:R-:W-:-:S04]  /*00e0*/  ULOP3.LUT UR5, UR5, 0xfffffffc, URZ, 0xc0, !UPT ;  /* 0xfffffffc05057892 */ /* 0x000fc8000f8ec03f */
[----:B------:R-:W-:-:S03]  /*00f0*/  UIADD3 UR8, UR4, -UR5, URZ ;  /* 0x8000000504087290 */ /* 0x000fc6000fffe03f */
[----:B------:R-:W-:Y:S09]  /*0100*/  @P0 BRA `(.L_x_1) ;  /* 0x0000000000200947 */ /* 0x000ff20003800000 */
[----:B------:R-:W-:Y:S02]  /*0110*/  ULDC.64 UR4, c[0x0][0x198] ;  /* 0x0000660000047ab9 */ /* 0x000fe40000000a00 */
[----:B------:R-:W-:Y:S02]  /*0120*/  UIADD3 UR10, UP0, UR4, 0xf0, URZ ;  /* 0x000000f0040a7890 */ /* 0x000fe4000ff1e03f */
[----:B------:R-:W-:Y:S02]  /*0130*/  UIADD3 UR4, UP1, UR4, 0x1f0, URZ ;  /* 0x000001f004047890 */ /* 0x000fe4000ff3e03f */
[----:B------:R-:W-:Y:S02]  /*0140*/  UIADD3.X UR11, URZ, UR5, URZ, UP0, !UPT ;  /* 0x000000053f0b7290 */ /* 0x000fe400087fe43f */
[----:B------:R-:W-:-:S07]  /*0150*/  UIADD3.X UR5, URZ, UR5, URZ, UP1, !UPT ;  /* 0x000000053f057290 */ /* 0x000fce0008ffe43f */
[----:B------:R0:W-:Y:S02]  /*0160*/  UTMACCTL.PF [UR10] ;  /* 0x000000000a0079b9 */ /* 0x0001e40008040000 */
[----:B------:R0:W-:Y:S02]  /*0170*/  UTMACCTL.PF [UR4] ;  /* 0x00000000040079b9 */ /* 0x0001e40008040000 */
[----:B0-----:R-:W-:Y:S01]  /*0180*/  NOP ;  /* 0x0000000000007918 */ /* 0x001fe20000000000 */
.L_x_1:
[----:B------:R-:W-:Y:S05]  /*0190*/  BSYNC B0 ;  /* 0x0000000000007941 */ /* 0x000fea0003800000 */
.L_x_0:
[----:B------:R-:W0:Y:S01]  /*01a0*/  SHFL.IDX PT, R3, R0, RZ, 0x1f ;  /* 0x00001fff00037589 */ /* 0x000e2200000e0000 */
[----:B------:R-:W-:Y:S01]  /*01b0*/  UISETP.NE.AND UP0, UPT, UR8, 0x3, UPT ;  /* 0x000000030800788c */ /* 0x000fe2000bf05270 */
[----:B------:R-:W-:Y:S01]  /*01c0*/  ISETP.NE.AND P1, PT, RZ, UR6, PT ;  /* 0x00000006ff007c0c */ /* 0x000fe2000bf25270 */
[----:B------:R-:W-:Y:S02]  /*01d0*/  UIADD3 UR10, UR6, -0x1, URZ ;  /* 0xffffffff060a7890 */ /* 0x000fe4000fffe03f */
[----:B------:R-:W-:Y:S02]  /*01e0*/  UISETP.EQ.OR UP0, UPT, UR8, URZ, !UP0 ;  /* 0x0000003f0800728c */ /* 0x000fe4000c702670 */
[----:B------:R-:W-:Y:S02]  /*01f0*/  UISETP.GE.U32.AND UP1, UPT, UR10, 0x2, UPT ;  /* 0x000000020a00788c */ /* 0x000fe4000bf26070 */
[----:B------:R-:W-:-:S04]  /*0200*/  UISETP.EQ.AND UP0, UPT, UR6, URZ, UP0 ;  /* 0x0000003f0600728c */ /* 0x000fc80008702270 */
[----:B------:R-:W-:-:S04]  /*0210*/  USEL UR13, URZ, 0x1, !UP0 ;  /* 0x000000013f0d7887 */ /* 0x000fc8000c000000 */
[----:B------:R-:W-:Y:S01]  /*0220*/  USEL UR13, UR13, 0x2, UP1 ;  /* 0x000000020d0d7887 */ /* 0x000fe20008800000 */
[----:B0-----:R-:W-:-:S13]  /*0230*/  ISETP.NE.AND P0, PT, R3, RZ, PT ;  /* 0x000000ff0300720c */ /* 0x001fda0003f05270 */
[----:B------:R-:W-:Y:S05]  /*0240*/  @P0 BRA `(.L_x_2) ;  /* 0x0000000000600947 */ /* 0x000fea0003800000 */
[----:B------:R-:W0:Y:S01]  /*0250*/  S2UR UR9, SR_CgaCtaId ;  /* 0x00000000000979c3 */ /* 0x000e220000008800 */
[----:B------:R-:W-:Y:S01]  /*0260*/  UMOV UR4, 0x400 ;  /* 0x0000040000047882 */ /* 0x000fe20000000000 */
[----:B------:R-:W-:Y:S01]  /*0270*/  UMOV UR5, 0x1 ;  /* 0x0000000100057882 */ /* 0x000fe20000000000 */
[----:B------:R-:W-:Y:S01]  /*0280*/  UMOV UR6, 0x4 ;  /* 0x0000000400067882 */ /* 0x000fe20000000000 */
[----:B------:R-:W-:Y:S01]  /*0290*/  ELECT P0, URZ, PT ;  /* 0x00000000003f782f */ /* 0x000fe20003800000 */
[----:B------:R-:W-:-:S04]  /*02a0*/  UIADD3 UR6, -UR6, 0x100000, URZ ;  /* 0x0010000006067890 */ /* 0x000fc8000fffe13f */
[----:B------:R-:W-:Y:S02]  /*02b0*/  USHF.L.U32 UR7, UR6, 0xb, URZ ;  /* 0x0000000b06077899 */ /* 0x000fe4000800063f */
[----:B------:R-:W-:Y:S02]  /*02c0*/  USHF.L.U32 UR6, UR6, 0x1, URZ ;  /* 0x0000000106067899 */ /* 0x000fe4000800063f */
[----:B0-----:R-:W-:Y:S02]  /*02d0*/  ULEA UR9, UR9, UR4, 0x18 ;  /* 0x0000000409097291 */ /* 0x001fe4000f8ec03f */
[----:B------:R-:W-:-:S04]  /*02e0*/  UIADD3 UR4, -UR5, 0x100000, URZ ;  /* 0x0010000005047890 */ /* 0x000fc8000fffe13f */
[----:B------:R-:W-:Y:S02]  /*02f0*/  USHF.L.U32 UR5, UR4, 0xb, URZ ;  /* 0x0000000b04057899 */ /* 0x000fe4000800063f */
[----:B------:R-:W-:Y:S01]  /*0300*/  USHF.L.U32 UR4, UR4, 0x1, URZ ;  /* 0x0000000104047899 */ /* 0x000fe2000800063f */
[----:B------:R-:W0:Y:S11]  /*0310*/  FENCE.VIEW.ASYNC.S ;  /* 0x00000000000073c6 */ /* 0x000e360000000000 */
[----:B0-----:R0:W1:Y:S01]  /*0320*/  SYNCS.EXCH.64 URZ, [UR9], UR4 ;  /* 0x00000004093f75b2 */ /* 0x0010620008000100 */
[----:B------:R0:W2:Y:S01]  /*0330*/  SYNCS.EXCH.64 URZ, [UR9+0x28], UR6 ;  /* 0x00002806093f75b2 */ /* 0x0000a20008000100 */
[----:B------:R0:W3:Y:S01]  /*0340*/  SYNCS.EXCH.64 URZ, [UR9+0x8], UR4 ;  /* 0x00000804093f75b2 */ /* 0x0000e20008000100 */
[----:B------:R0:W4:Y:S01]  /*0350*/  SYNCS.EXCH.64 URZ, [UR9+0x30], UR6 ;  /* 0x00003006093f75b2 */ /* 0x0001220008000100 */
[----:B------:R0:W0:Y:S01]  /*0360*/  SYNCS.EXCH.64 URZ, [UR9+0x10], UR4 ;  /* 0x00001004093f75b2 */ /* 0x0000220008000100 */
[----:B------:R0:W0:Y:S01]  /*0370*/  SYNCS.EXCH.64 URZ, [UR9+0x38], UR6 ;  /* 0x00003806093f75b2 */ /* 0x0000220008000100 */
[----:B------:R0:W0:Y:S01]  /*0380*/  SYNCS.EXCH.64 URZ, [UR9+0x18], UR4 ;  /* 0x00001804093f75b2 */ /* 0x0000220008000100 */
[----:B------:R0:W0:Y:S01]  /*0390*/  SYNCS.EXCH.64 URZ, [UR9+0x40], UR6 ;  /* 0x00004006093f75b2 */ /* 0x0000220008000100 */
[----:B------:R0:W0:Y:S01]  /*03a0*/  SYNCS.EXCH.64 URZ, [UR9+0x20], UR4 ;  /* 0x00002004093f75b2 */ /* 0x0000220008000100 */
[----:B------:R0:W0:Y:S01]  /*03b0*/  SYNCS.EXCH.64 URZ, [UR9+0x48], UR6 ;  /* 0x00004806093f75b2 */ /* 0x0000220008000100 */
[----:B------:R-:W-:Y:S01]  /*03c0*/  NOP ;  /* 0x0000000000007918 */ /* 0x000fe20000000000 */
.L_x_2:
[----:B------:R-:W-:Y:S01]  /*03d0*/  SHF.R.S32.HI R2, RZ, 0x1f, R4 ;  /* 0x0000001fff027819 */ /* 0x000fe20000011404 */
[----:B------:R-:W5:Y:S01]  /*03e0*/  SHFL.IDX PT, R0, R0, RZ, 0x1f ;  /* 0x00001fff00007589 */ /* 0x000f6200000e0000 */
[----:B0-----:R-:W0:Y:S01]  /*03f0*/  S2UR UR9, SR_CTAID.X ;  /* 0x00000000000979c3 */ /* 0x001e220000002500 */
[----:B------:R-:W-:Y:S02]  /*0400*/  ELECT P0, URZ, PT ;  /* 0x00000000003f782f */ /* 0x000fe40003800000 */
[----:B------:R-:W-:Y:S01]  /*0410*/  LEA.HI R2, R2, R4, RZ, 0x7 ;  /* 0x0000000402027211 */ /* 0x000fe200078f38ff */
[----:B------:R-:W-:Y:S01]  /*0420*/  ULDC UR4, c[0x0][0x150] ;  /* 0x0000540000047ab9 */ /* 0x000fe20000000800 */
[----:B------:R-:W-:Y:S01]  /*0430*/  SHF.R.S32.HI R6, RZ, 0x1f, R3 ;  /* 0x0000001fff067819 */ /* 0x000fe20000011403 */
[----:B------:R-:W-:Y:S01]  /*0440*/  NOP ;  /* 0x0000000000007918 */ /* 0x000fe20000000000 */
[----:B------:R-:W-:Y:S01]  /*0450*/  LOP3.LUT R2, R2, 0xffffff80, RZ, 0xc0, !PT ;  /* 0xffffff8002027812 */ /* 0x000fe200078ec0ff */
[----:B------:R-:W-:Y:S01]  /*0460*/  NOP ;  /* 0x0000000000007918 */ /* 0x000fe20000000000 */
[----:B------:R-:W-:Y:S01]  /*0470*/  LEA.HI R6, R6, R3, RZ, 0x2 ;  /* 0x0000000306067211 */ /* 0x000fe200078f10ff */
[----:B------:R-:W1:Y:S02]  /*0480*/  LDC R8, c[0x0][0x144] ;  /* 0x00005100ff087b82 */ /* 0x000e640000000800 */
[----:B------:R-:W-:Y:S01]  /*0490*/  IMAD.IADD R4, R4, 0x1, -R2 ;  /* 0x0000000104047824 */ /* 0x000fe200078e0a02 */
[----:B------:R-:W-:Y:S01]  /*04a0*/  LOP3.LUT R6, R6, 0x3ffffffc, RZ, 0xc0, !PT ;  /* 0x3ffffffc06067812 */ /* 0x000fe200078ec0ff */
[----:B------:R-:W2:Y:S03]  /*04b0*/  S2R R2, SR_CTAID.Y ;  /* 0x0000000000027919 */ /* 0x000ea60000002600 */
[----:B------:R-:W-:Y:S01]  /*04c0*/  SHF.R.S32.HI R5, RZ, 0x1f, R4 ;  /* 0x0000001fff057819 */ /* 0x000fe20000011404 */
[----:B------:R-:W-:Y:S01]  /*04d0*/  IMAD.IADD R6, R3, 0x1, -R6 ;  /* 0x0000000103067824 */ /* 0x000fe200078e0a06 */
[----:B------:R-:W3:Y:S02]  /*04e0*/  LDC R13, c[0x0][0x148] ;  /* 0x00005200ff0d7b82 */ /* 0x000ee40000000800 */
[----:B------:R-:W-:-:S02]  /*04f0*/  LEA.HI R5, R5, R4, RZ, 0x3 ;  /* 0x0000000405057211 */ /* 0x000fc400078f18ff */
[----:B-----5:R-:W-:Y:S02]  /*0500*/  ISETP.NE.OR P0, PT, R0, RZ, !P0 ;  /* 0x000000ff0000720c */ /* 0x020fe40004705670 */
[--C-:B------:R-:W-:Y:S02]  /*0510*/  SHF.R.S32.HI R0, RZ, 0x3, R5.reuse ;  /* 0x00000003ff007819 */ /* 0x100fe40000011405 */
[----:B------:R-:W-:Y:S02]  /*0520*/  SHF.R.S32.HI R5, RZ, 0x1f, R5 ;  /* 0x0000001fff057819 */ /* 0x000fe40000011405 */
[----:B0-----:R-:W-:Y:S02]  /*0530*/  I2FP.F32.U32 R7, UR9 ;  /* 0x0000000900077c45 */ /* 0x001fe40008201000 */
[----:B------:R-:W-:-:S03]  /*0540*/  LEA.HI R5, R5, R0, RZ, 0x2 ;  /* 0x0000000005057211 */ /* 0x000fc600078f10ff */
[----:B------:R-:W-:Y:S01]  /*0550*/  FMUL R7, R7, UR4 ;  /* 0x0000000407077c20 */ /* 0x000fe20008400000 */
[----:B------:R-:W-:Y:S01]  /*0560*/  LOP3.LUT R5, R5, 0xfffffffc, RZ, 0xc0, !PT ;  /* 0xfffffffc05057812 */ /* 0x000fe200078ec0ff */
[----:B------:R-:W-:Y:S01]  /*0570*/  VOTEU.ALL UP0, P0 ;  /* 0x00000000003f7886 */ /* 0x000fe20000000000 */
[----:B------:R-:W-:Y:S01]  /*0580*/  ULDC UR4, c[0x0][0x154] ;  /* 0x0000550000047ab9 */ /* 0x000fe20000000800 */
[----:B------:R-:W-:Y:S02]  /*0590*/  VOTEU.ALL UP1, P0 ;  /* 0x00000000003f7886 */ /* 0x000fe40000020000 */
[----:B------:R-:W0:Y:S01]  /*05a0*/  F2I.U32.TRUNC.NTZ R7, R7 ;  /* 0x0000000700077305 */ /* 0x000e22000020f000 */
[----:B------:R-:W-:Y:S01]  /*05b0*/  IMAD.IADD R5, R0, 0x1, -R5 ;  /* 0x0000000100057824 */ /* 0x000fe200078e0a05 */
[----:B------:R-:W5:Y:S01]  /*05c0*/  @!UP0 S2UR UR7, SR_CgaCtaId ;  /* 0x00000000000789c3 */ /* 0x000f620000008800 */
[----:B------:R-:W-:Y:S02]  /*05d0*/  @!UP0 UMOV UR6, 0x400 ;  /* 0x0000040000068882 */ /* 0x000fe40000000000 */
[----:B------:R-:W-:Y:S01]  /*05e0*/  IMAD R5, R6, 0x4, R5 ;  /* 0x0000000406057824 */ /* 0x000fe200078e0205 */
[----:B--2---:R-:W-:-:S04]  /*05f0*/  I2FP.F32.U32 R6, R2 ;  /* 0x0000000200067245 */ /* 0x004fc80000201000 */
[----:B------:R-:W-:Y:S01]  /*0600*/  LEA.HI R0, R5, R5, RZ, 0x1 ;  /* 0x0000000505007211 */ /* 0x000fe200078f08ff */
[----:B------:R-:W-:Y:S01]  /*0610*/  FMUL R6, R6, UR4 ;  /* 0x0000000406067c20 */ /* 0x000fe20008400000 */
[----:B------:R-:W-:Y:S02]  /*0620*/  UMOV UR4, 0x20 ;  /* 0x0000002000047882 */ /* 0x000fe40000000000 */
[----:B------:R-:W-:Y:S01]  /*0630*/  LOP3.LUT R0, R0, 0xfffffffe, RZ, 0xc0, !PT ;  /* 0xfffffffe00007812 */ /* 0x000fe200078ec0ff */
[----:B0-----:R-:W-:Y:S01]  /*0640*/  IMAD.MOV R11, RZ, RZ, -R7 ;  /* 0x000000ffff0b7224 */ /* 0x001fe200078e0a07 */
[----:B------:R-:W-:-:S04]  /*0650*/  @!UP0 UIADD3 UR4, -UR4, 0x100000, URZ ;  /* 0x0010000004048890 */ /* 0x000fc8000fffe13f */
[----:B------:R-:W-:Y:S02]  /*0660*/  @!UP0 USHF.L.U32 UR5, UR4, 0xb, URZ ;  /* 0x0000000b04058899 */ /* 0x000fe4000800063f */
[----:B------:R-:W-:Y:S01]  /*0670*/  @!UP0 USHF.L.U32 UR4, UR4, 0x1, URZ ;  /* 0x0000000104048899 */ /* 0x000fe2000800063f */
[----:B------:R-:W0:Y:S01]  /*0680*/  F2I.U32.TRUNC.NTZ R6, R6 ;  /* 0x0000000600067305 */ /* 0x000e22000020f000 */
[----:B------:R-:W2:Y:S01]  /*0690*/  LDC R7, c[0x0][0x140] ;  /* 0x00005000ff077b82 */ /* 0x000ea20000000800 */
[----:B-1----:R-:W-:Y:S02]  /*06a0*/  IMAD R11, R8, R11, UR9 ;  /* 0x00000009080b7e24 */ /* 0x002fe4000f8e020b */
[----:B------:R-:W-:-:S05]  /*06b0*/  IMAD.IADD R0, R5, 0x1, -R0 ;  /* 0x0000000105007824 */ /* 0x000fca00078e0a00 */
[----:B------:R-:W-:Y:S01]  /*06c0*/  ISETP.NE.AND P2, PT, R0, R11, PT ;  /* 0x0000000b0000720c */ /* 0x000fe20003f45270 */
[C---:B------:R-:W-:Y:S01]  /*06d0*/  IMAD.SHL.U32 R0, R5.reuse, 0x4, RZ ;  /* 0x0000000405007824 */ /* 0x040fe200078e00ff */
[----:B-----5:R-:W-:Y:S01]  /*06e0*/  @!UP0 ULEA UR6, UR7, UR6, 0x18 ;  /* 0x0000000607068291 */ /* 0x020fe2000f8ec03f */
[----:B------:R-:W-:Y:S01]  /*06f0*/  VOTEU.ALL UP0, P0 ;  /* 0x00000000003f7886 */ /* 0x000fe20000000000 */
[----:B------:R-:W-:Y:S01]  /*0700*/  LOP3.LUT P0, RZ, R4, 0x7, RZ, 0xc0, !PT ;  /* 0x0000000704ff7812 */ /* 0x000fe2000780c0ff */
[----:B0-----:R-:W-:Y:S01]  /*0710*/  IMAD.MOV R12, RZ, RZ, -R6 ;  /* 0x000000ffff0c7224 */ /* 0x001fe200078e0a06 */
[----:B------:R-:W-:-:S03]  /*0720*/  LOP3.LUT R9, R5, 0xc, R0, 0x78, !PT ;  /* 0x0000000c05097812 */ /* 0x000fc600078e7800 */
[----:B---3--:R-:W-:Y:S01]  /*0730*/  IMAD R5, R13, R12, R2 ;  /* 0x0000000c0d057224 */ /* 0x008fe200078e0202 */
[C---:B------:R-:W-:Y:S01]  /*0740*/  ISETP.LT.U32.AND P0, PT, R9.reuse, 0x2, !P0 ;  /* 0x000000020900780c */ /* 0x040fe20004701070 */
[----:B------:R0:W-:Y:S02]  /*0750*/  STL [R1+0x858], R9 ;  /* 0x0008580901007387 */ /* 0x0001e40000100800 */
[----:B------:R-:W-:Y:S02]  /*0760*/  @P2 LEA.HI R0, R9, R9, RZ, 0x1 ;  /* 0x0000000909002211 */ /* 0x000fe400078f08ff */
[----:B------:R-:W1:Y:S02]  /*0770*/  FENCE.VIEW.ASYNC.S ;  /* 0x00000000000073c6 */ /* 0x000e640000000000 */
[----:B-1----:R0:W1:Y:S01]  /*0780*/  @!UP0 SYNCS.EXCH.64 URZ, [UR6+0x60], UR4 ;  /* 0x00006004063f85b2 */ /* 0x0020620008000100 */
[----:B--2---:R-:W-:Y:S02]  /*0790*/  ISETP.EQ.U32.AND P5, PT, R7, 0x1, PT ;  /* 0x000000010700780c */ /* 0x004fe40003fa2070 */
[----:B------:R-:W-:-:S04]  /*07a0*/  @P2 SHF.R.S32.HI R0, RZ, 0x1, R0 ;  /* 0x00000001ff002819 */ /* 0x000fc80000011400 */
[----:B------:R-:W-:Y:S01]  /*07b0*/  @P2 ISETP.NE.AND P3, PT, R0, R5, PT ;  /* 0x000000050000220c */ /* 0x000fe20003f65270 */
[----:B------:R-:W-:Y:S01]  /*07c0*/  IMAD.MOV.U32 R0, RZ, RZ, 0x1 ;  /* 0x00000001ff007424 */ /* 0x000fe200078e00ff */
[----:B------:R-:W-:Y:S02]  /*07d0*/  SEL R5, RZ, 0x1, !P0 ;  /* 0x00000001ff057807 */ /* 0x000fe40004000000 */
[----:B------:R-:W-:-:S04]  /*07e0*/  @P2 SEL R0, RZ, 0x1, P3 ;  /* 0x00000001ff002807 */ /* 0x000fc80001800000 */
[----:B------:R-:W-:Y:S01]  /*07f0*/  LOP3.LUT R0, R0, R5, RZ, 0xc0, !PT ;  /* 0x0000000500007212 */ /* 0x000fe200078ec0ff */
[----:B------:R0:W2:Y:S01]  /*0800*/  @!UP1 SYNCS.EXCH.64 URZ, [UR6+0x68], UR4 ;  /* 0x00006804063f95b2 */ /* 0x0000a20008000100 */
[----:B------:R-:W-:-:S03]  /*0810*/  NOP ;  /* 0x0000000000007918 */ /* 0x000fc60000000000 */
[----:B------:R0:W-:Y:S01]  /*0820*/  STL [R1+0x854], R0 ;  /* 0x0008540001007387 */ /* 0x0001e20000100800 */
[----:B-1----:R-:W-:Y:S05]  /*0830*/  @!P5 BRA `(.L_x_3) ;  /* 0x000000000008d947 */ /* 0x002fea0003800000 */
[----:B--2-4-:R-:W-:Y:S01]  /*0840*/  UCGABAR_ARV ;  /* 0x00000000000079c7 */ /* 0x014fe20008000000 */
[----:B------:R-:W-:Y:S05]  /*0850*/  BRA `(.L_x_4) ;  /* 0x0000000000047947 */ /* 0x000fea0003800000 */
.L_x_3:
[----:B--2-4-:R-:W-:Y:S01]  /*0860*/  NOP ;  /* 0x0000000000007918 */ /* 0x014fe20000000000 */
.L_x_4:
[----:B0-----:R-:W0:Y:S01]  /*0870*/  LDC R0, c[0x0][0x65c] ;  /* 0x00019700ff007b82 */ /* 0x001e220000000800 */
[----:B------:R-:W-:Y:S02]  /*0880*/  IMAD.U32 R4, RZ, RZ, UR9 ;  /* 0x00000009ff047e24 */ /* 0x000fe4000f8e00ff */
[----:B------:R-:W-:Y:S01]  /*0890*/  IMAD.MOV.U32 R5, RZ, RZ, RZ ;  /* 0x000000ffff057224 */ /* 0x000fe200078e00ff */
[----:B0-----:R-:W-:-:S13]  /*08a0*/  ISETP.NE.AND P4, PT, R0, 0x1, PT ;  /* 0x000000010000780c */ /* 0x001fda0003f85270 */
[----:B------:R-:W0:Y:S01]  /*08b0*/  @P4 LDC R7, c[0x0][0x10] ;  /* 0x00000400ff074b82 */ /* 0x000e220000000800 */
[----:B------:R-:W-:Y:S02]  /*08c0*/  @P4 IMAD.MOV.U32 R3, RZ, RZ, RZ ;  /* 0x000000ffff034224 */ /* 0x000fe400078e00ff */
[----:B------:R-:W-:-:S05]  /*08d0*/  @P4 IMAD.MOV.U32 R15, RZ, RZ, RZ ;  /* 0x000000ffff0f4224 */ /* 0x000fca00078e00ff */
[----:B------:R-:W1:Y:S01]  /*08e0*/  @!P4 LDC R9, c[0x0][0xc] ;  /* 0x00000300ff09cb82 */ /* 0x000e620000000800 */
[----:B0-----:R-:W-:-:S04]  /*08f0*/  @P4 IMAD.WIDE.U32 R6, R7, UR9, R2 ;  /* 0x0000000907064c25 */ /* 0x001fc8000f8e0002 */
[----:B------:R-:W-:Y:S02]  /*0900*/  @P4 IMAD.MOV.U32 R8, RZ, RZ, R6 ;  /* 0x000000ffff084224 */ /* 0x000fe400078e0006 */
[----:B------:R-:W-:Y:S02]  /*0910*/  @P4 IMAD.IADD R16, R7, 0x1, R15 ;  /* 0x0000000107104824 */ /* 0x000fe400078e020f */
[----:B-1----:R-:W-:-:S04]  /*0920*/  @!P4 IMAD.WIDE.U32 R4, R2, R9, R4 ;  /* 0x000000090204c225 */ /* 0x002fc800078e0004 */
[----:B------:R-:W-:Y:S02]  /*0930*/  @!P4 IMAD.MOV.U32 R8, RZ, RZ, R4 ;  /* 0x000000ffff08c224 */ /* 0x000fe400078e0004 */
[----:B------:R-:W-:-:S03]  /*0940*/  @!P4 IMAD.MOV.U32 R16, RZ, RZ, R5 ;  /* 0x000000ffff10c224 */ /* 0x000fc600078e0005 */
[----:B------:R0:W-:Y:S04]  /*0950*/  STL [R1+0x860], R8 ;  /* 0x0008600801007387 */ /* 0x0001e80000100800 */
[----:B------:R0:W-:Y:S01]  /*0960*/  STL [R1+0x85c], R16 ;  /* 0x00085c1001007387 */ /* 0x0001e20000100800 */
[----:B------:R-:W-:Y:S05]  /*0970*/  @!P5 BRA `(.L_x_5) ;  /* 0x00000000000cd947 */ /* 0x000fea0003800000 */
[----:B------:R-:W-:Y:S01]  /*0980*/  UCGABAR_WAIT ;  /* 0x0000000000007dc7 */ /* 0x000fe20008000000 */
[----:B------:R-:W-:Y:S01]  /*0990*/  CCTL.IVALL ;  /* 0x00000000ff00798f */ /* 0x000fe20002000000 */
[----:B------:R-:W-:Y:S05]  /*09a0*/  BRA `(.L_x_6) ;  /* 0x0000000000047947 */ /* 0x000fea0003800000 */
.L_x_5:
[----:B------:R-:W-:Y:S06]  /*09b0*/  BAR.SYNC.DEFER_BLOCKING 0x0 ;  /* 0x0000000000007b1d */ /* 0x000fec0000010000 */
.L_x_6:
[----:B------:R-:W-:Y:S05]  /*09c0*/  @!P1 BRA `(.L_x_7) ;  /* 0x0000036400dc9947 */ /* 0x000fea0003800000 */
[----:B------:R-:W-:-:S06]  /*09d0*/  UISETP.GT.U32.AND UP0, UPT, UR10, 0x1, UPT ;  /* 0x000000010a00788c */ /* 0x000fcc000bf04070 */
[----:B------:R-:W-:-:S13]  /*09e0*/  PLOP3.LUT P0, PT, PT, PT, UP0, 0x80, 0x0 ;  /* 0x000000000000781c */ /* 0x000fda0003f0f008 */
[----:B------:R-:W-:Y:S05]  /*09f0*/  @P0 EXIT ;  /* 0x000000000000094d */ /* 0x000fea0003800000 */
[----:B------:R-:W-:Y:S01]  /*0a00*/  IMAD.MOV.U32 R5, RZ, RZ, -0x1 ;  /* 0xffffffffff057424 */ /* 0x000fe200078e00ff */
[----:B------:R-:W-:Y:S01]  /*0a10*/  ULDC.64 UR4, c[0x0][0x650] ;  /* 0x0001940000047ab9 */ /* 0x000fe20000000a00 */
[----:B------:R-:W-:Y:S01]  /*0a20*/  IMAD.MOV.U32 R4, RZ, RZ, -0x1 ;  /* 0xffffffffff047424 */ /* 0x000fe200078e00ff */
[----:B------:R-:W-:Y:S01]  /*0a30*/  ISETP.GE.U32.AND P0, PT, R8, UR4, PT ;  /* 0x0000000408007c0c */ /* 0x000fe2000bf06070 */
[----:B------:R-:W-:Y:S01]  /*0a40*/  UMOV UR12, 0xffffffff ;  /* 0xffffffff000c7882 */ /* 0x000fe20000000000 */
[----:B------:R1:W-:Y:S01]  /*0a50*/  STL [R1+0x864], R5 ;  /* 0x0008640501007387 */ /* 0x0003e20000100800 */
[----:B------:R-:W-:Y:S02]  /*0a60*/  PRMT R0, RZ, 0x7610, R0 ;  /* 0x00007610ff007816 */ /* 0x000fe40000000000 */
[----:B------:R-:W-:Y:S01]  /*0a70*/  ISETP.GE.U32.AND.EX P0, PT, R16, UR5, PT, P0 ;  /* 0x0000000510007c0c */ /* 0x000fe2000bf06100 */
[----:B------:R1:W-:-:S12]  /*0a80*/  STL [R1+0x868], R4 ;  /* 0x0008680401007387 */ /* 0x0003d80000100800 */
[----:B-1----:R-:W-:Y:S05]  /*0a90*/  @P0 BRA `(.L_x_8) ;  /* 0x00000004003c0947 */ /* 0x002fea0003800000 */
[----:B------:R-:W-:Y:S01]  /*0aa0*/  ULDC.64 UR14, c[0x0][0x628] ;  /* 0x00018a00000e7ab9 */ /* 0x000fe20000000a00 */
[----:B------:R-:W1:Y:S01]  /*0ab0*/  LDC.64 R6, c[0x0][0x620] ;  /* 0x00018800ff067b82 */ /* 0x000e620000000a00 */
[----:B------:R-:W-:Y:S01]  /*0ac0*/  ISETP.NE.U32.AND P0, PT, RZ, UR14, PT ;  /* 0x0000000eff007c0c */ /* 0x000fe2000bf05070 */
[----:B------:R-:W-:Y:S01]  /*0ad0*/  ULDC UR11, c[0x0][0x630] ;  /* 0x00018c00000b7ab9 */ /* 0x000fe20000000800 */
[----:B------:R-:W-:Y:S02]  /*0ae0*/  R2UR UR4, R8 ;  /* 0x00000000080472ca */ /* 0x000fe400000e0000 */
[----:B------:R-:W-:Y:S02]  /*0af0*/  ISETP.NE.AND.EX P0, PT, RZ, UR15, PT, P0 ;  /* 0x0000000fff007c0c */ /* 0x000fe4000bf05300 */
[----:B------:R-:W-:-:S11]  /*0b00*/  R2UR UR5, R16 ;  /* 0x00000000100572ca */ /* 0x000fd600000e0000 */
[----:B------:R-:W-:Y:S05]  /*0b10*/  @!P0 BRA `(.L_x_9) ;  /* 0x0000000000308947 */ /* 0x000fea0003800000 */
[----:B------:R-:W-:Y:S01]  /*0b20*/  R2UR UR4, R8 ;  /* 0x00000000080472ca */ /* 0x000fe200000e0000 */
[----:B------:R-:W-:Y:S01]  /*0b30*/  ULDC UR8, c[0x0][0x634] ;  /* 0x00018d0000087ab9 */ /* 0x000fe20000000800 */
[----:B------:R-:W-:-:S11]  /*0b40*/  R2UR UR10, R16 ;  /* 0x00000000100a72ca */ /* 0x000fd600000e0000 */
[----:B------:R-:W-:-:S04]  /*0b50*/  UIADD3 UR8, UP0, UR4, UR8, URZ ;  /* 0x0000000804087290 */ /* 0x000fc8000ff1e03f */
[----:B------:R-:W-:-:S04]  /*0b60*/  UIADD3.X UR10, URZ, UR10, URZ, UP0, !UPT ;  /* 0x0000000a3f0a7290 */ /* 0x000fc800087fe43f */
[----:B------:R-:W-:-:S04]  /*0b70*/  UIMAD.WIDE.U32 UR4, UR10, UR14, URZ ;  /* 0x0000000e0a0472a5 */ /* 0x000fc8000f8e003f */
[----:B------:R-:W-:Y:S02]  /*0b80*/  UIMAD.WIDE.U32 UR6, UP0, UR8, UR15, UR4 ;  /* 0x0000000f080672a5 */ /* 0x000fe4000f800004 */
[----:B------:R-:W-:Y:S02]  /*0b90*/  UIMAD.WIDE.U32 UR4, UR8, UR14, URZ ;  /* 0x0000000e080472a5 */ /* 0x000fe4000f8e003f */
[----:B------:R-:W-:Y:S02]  /*0ba0*/  UIADD3.X UR9, URZ, URZ, URZ, UP0, !UPT ;  /* 0x0000003f3f097290 */ /* 0x000fe400087fe43f */
[----:B------:R-:W-:Y:S01]  /*0bb0*/  UIADD3 URZ, UP0, UR5, UR6, URZ ;  /* 0x00000006053f7290 */ /* 0x000fe2000ff1e03f */
[----:B------:R-:W-:-:S03]  /*0bc0*/  UMOV UR8, UR7 ;  /* 0x0000000700087c82 */ /* 0x000fc60008000000 */
[----:B------:R-:W-:-:S12]  /*0bd0*/  UIMAD.WIDE.U32.X UR4, UR10, UR15, UR8, UP0 ;  /* 0x0000000f0a0472a5 */ /* 0x000fd800080e0408 */
.L_x_9:
[----:B------:R-:W-:Y:S01]  /*0be0*/  USHF.R.U64 UR12, UR4, UR11, UR5 ;  /* 0x0000000b040c7299 */ /* 0x000fe20008001205 */
[----:B------:R-:W2:Y:S01]  /*0bf0*/  LDC.64 R20, c[0x0][0x640] ;  /* 0x00019000ff147b82 */ /* 0x000ea20000000a00 */
[----:B------:R-:W-:Y:S01]  /*0c00*/  USHF.R.U32.HI UR4, URZ, UR11, UR5 ;  /* 0x0000000b3f047299 */ /* 0x000fe20008011605 */
[----:B------:R-:W-:Y:S02]  /*0c10*/  IMAD.MOV.U32 R4, RZ, RZ, R8 ;  /* 0x000000ffff047224 */ /* 0x000fe400078e0008 */
[----:B------:R-:W-:Y:S01]  /*0c20*/  IMAD R12, R13, R12, R2 ;  /* 0x0000000c0d0c7224 */ /* 0x000fe200078e0202 */
[----:B------:R-:W-:Y:S01]  /*0c30*/  IADD3 R3, P0, RZ, -UR12, RZ ;  /* 0x8000000cff037c10 */ /* 0x000fe2000ff1e0ff */
[----:B------:R-:W-:Y:S02]  /*0c40*/  IMAD.MOV.U32 R13, RZ, RZ, 0x1 ;  /* 0x00000001ff0d7424 */ /* 0x000fe400078e00ff */
[----:B------:R-:W3:Y:S02]  /*0c50*/  LDC R10, c[0x0][0x618] ;  /* 0x00018600ff0a7b82 */ /* 0x000ee40000000800 */
[----:B------:R-:W-:-:S04]  /*0c60*/  IMAD.X R5, RZ, RZ, ~UR4, P0 ;  /* 0x80000004ff057e24 */ /* 0x000fc800080e06ff */
[-C--:B-1----:R-:W-:Y:S02]  /*0c70*/  IMAD R0, R5, R6.reuse, RZ ;  /* 0x0000000605007224 */ /* 0x082fe400078e02ff */
[----:B------:R-:W1:Y:S01]  /*0c80*/  LDC R14, c[0x0][0x608] ;  /* 0x00018200ff0e7b82 */ /* 0x000e620000000800 */
[----:B------:R-:W-:Y:S02]  /*0c90*/  IMAD.MOV.U32 R5, RZ, RZ, R16 ;  /* 0x000000ffff057224 */ /* 0x000fe400078e0010 */
[----:B------:R-:W-:-:S05]  /*0ca0*/  IMAD.WIDE.U32 R4, R3, R6, R4 ;  /* 0x0000000603047225 */ /* 0x000fca00078e0004 */
[----:B------:R-:W4:Y:S01]  /*0cb0*/  LDC R18, c[0x0][0x658] ;  /* 0x00019600ff127b82 */ /* 0x000f220000000800 */
[----:B------:R-:W-:Y:S01]  /*0cc0*/  IMAD R3, R3, R7, R0 ;  /* 0x0000000703037224 */ /* 0x000fe200078e0200 */
[----:B--2---:R-:W-:-:S03]  /*0cd0*/  ISETP.NE.U32.AND P0, PT, R20, RZ, PT ;  /* 0x000000ff1400720c */ /* 0x004fc60003f05070 */
[----:B------:R-:W-:Y:S01]  /*0ce0*/  IMAD.IADD R3, R5, 0x1, R3 ;  /* 0x0000000105037824 */ /* 0x000fe200078e0203 */
[----:B------:R-:W-:Y:S01]  /*0cf0*/  ISETP.NE.AND.EX P0, PT, R21, RZ, PT, P0 ;  /* 0x000000ff1500720c */ /* 0x000fe20003f05300 */
[----:B------:R-:W-:Y:S01]  /*0d00*/  IMAD.MOV.U32 R5, RZ, RZ, -0x1 ;  /* 0xffffffffff057424 */ /* 0x000fe200078e00ff */
[----:B0-----:R-:W0:Y:S02]  /*0d10*/  LDC R16, c[0x0][0x600] ;  /* 0x00018000ff107b82 */ /* 0x001e240000000800 */
[-CC-:B---3--:R-:W-:Y:S02]  /*0d20*/  SHF.R.U64 R8, R4, R10.reuse, R3.reuse ;  /* 0x0000000a04087219 */ /* 0x188fe40000001203 */
[----:B------:R-:W-:-:S04]  /*0d30*/  SHF.R.U32.HI R3, RZ, R10, R3 ;  /* 0x0000000aff037219 */ /* 0x000fc80000011603 */
[----:B------:R-:W2:Y:S01]  /*0d40*/  LDC R15, c[0x0][0x648] ;  /* 0x00019200ff0f7b82 */ /* 0x000ea20000000800 */
[-CC-:B-1----:R-:W-:Y:S02]  /*0d50*/  SHF.R.U64 R23, R8, R14.reuse, R3.reuse ;  /* 0x0000000e08177219 */ /* 0x182fe40000001203 */
[----:B------:R-:W-:-:S05]  /*0d60*/  SHF.R.U32.HI R3, RZ, R14, R3 ;  /* 0x0000000eff037219 */ /* 0x000fca0000011603 */
[----:B------:R-:W1:Y:S01]  /*0d70*/  LDC R17, c[0x0][0x638] ;  /* 0x00018e00ff117b82 */ /* 0x000e620000000800 */
[-CC-:B----4-:R-:W-:Y:S02]  /*0d80*/  SHF.R.U64 R10, R23, R18.reuse, R3.reuse ;  /* 0x00000012170a7219 */ /* 0x190fe40000001203 */
[-C--:B------:R-:W-:Y:S02]  /*0d90*/  SHF.L.U32 R0, R5, R18.reuse, RZ ;  /* 0x0000001205007219 */ /* 0x080fe400000006ff */
[----:B------:R-:W-:Y:S01]  /*0da0*/  SHF.R.U32.HI R3, RZ, R18, R3 ;  /* 0x00000012ff037219 */ /* 0x000fe20000011603 */
[----:B------:R-:W-:Y:S01]  /*0db0*/  IMAD.MOV.U32 R2, RZ, RZ, R10 ;  /* 0x000000ffff027224 */ /* 0x000fe200078e000a */
[----:B------:R-:W-:Y:S01]  /*0dc0*/  LOP3.LUT R0, RZ, R0, RZ, 0x33, !PT ;  /* 0x00000000ff007212 */ /* 0x000fe200078e33ff */
[----:B------:R-:W3:Y:S01]  /*0dd0*/  LDC R19, c[0x0][0x610] ;  /* 0x00018400ff137b82 */ /* 0x000ee20000000800 */
[----:B------:R-:W-:Y:S05]  /*0de0*/  @!P0 BRA `(.L_x_10) ;  /* 0x0000000000288947 */ /* 0x000fea0003800000 */
[----:B------:R-:W4:Y:S02]  /*0df0*/  LDC R7, c[0x0][0x64c] ;  /* 0x00019300ff077b82 */ /* 0x000f240000000800 */
[----:B----4-:R-:W-:-:S05]  /*0e00*/  IADD3 R7, P0, R10, R7, RZ ;  /* 0x000000070a077210 */ /* 0x010fca0007f1e0ff */
[----:B------:R-:W-:-:S04]  /*0e10*/  IMAD.X R9, RZ, RZ, R3, P0 ;  /* 0x000000ffff097224 */ /* 0x000fc800000e0603 */
[----:B------:R-:W-:-:S04]  /*0e20*/  IMAD.WIDE.U32 R2, R9, R20, RZ ;  /* 0x0000001409027225 */ /* 0x000fc800078e00ff */
[----:B------:R-:W-:-:S04]  /*0e30*/  IMAD.WIDE.U32 R4, P0, R7, R21, R2 ;  /* 0x0000001507047225 */ /* 0x000fc80007800002 */
[----:B------:R-:W-:-:S04]  /*0e40*/  IMAD.WIDE.U32 R2, R7, R20, RZ ;  /* 0x0000001407027225 */ /* 0x000fc800078e00ff */
[----:B------:R-:W-:Y:S01]  /*0e50*/  IMAD.X R7, RZ, RZ, RZ, P0 ;  /* 0x000000ffff077224 */ /* 0x000fe200000e06ff */
[----:B------:R-:W-:Y:S01]  /*0e60*/  IADD3 RZ, P0, R3, R4, RZ ;  /* 0x0000000403ff7210 */ /* 0x000fe20007f1e0ff */
[----:B------:R-:W-:-:S04]  /*0e70*/  IMAD.MOV.U32 R6, RZ, RZ, R5 ;  /* 0x000000ffff067224 */ /* 0x000fc800078e0005 */
[----:B------:R-:W-:-:S08]  /*0e80*/  IMAD.WIDE.U32.X R2, R9, R21, R6, P0 ;  /* 0x0000001509027225 */ /* 0x000fd000000e0406 */
.L_x_10:
[----:B--2---:R-:W-:Y:S01]  /*0e90*/  SHF.R.U64 R4, R2, R15, R3 ;  /* 0x0000000f02047219 */ /* 0x004fe20000001203 */
[----:B0-----:R-:W-:Y:S01]  /*0ea0*/  VIADD R5, R16, 0xffffffff ;  /* 0xffffffff10057836 */ /* 0x001fe20000000000 */
[----:B------:R-:W-:Y:S02]  /*0eb0*/  SHF.L.U32 R2, R13, R18, RZ ;  /* 0x000000120d027219 */ /* 0x000fe400000006ff */
[----:B------:R-:W-:Y:S01]  /*0ec0*/  LOP3.LUT R3, R23, R0, RZ, 0xc0, !PT ;  /* 0x0000000017037212 */ /* 0x000fe200078ec0ff */
[----:B------:R-:W-:Y:S01]  /*0ed0*/  IMAD.MOV R6, RZ, RZ, -R4 ;  /* 0x000000ffff067224 */ /* 0x000fe200078e0a04 */
[----:B------:R-:W-:Y:S02]  /*0ee0*/  SEL R0, R11, R12, !P4 ;  /* 0x0000000c0b007207 */ /* 0x000fe40006000000 */
[----:B------:R-:W-:Y:S01]  /*0ef0*/  LOP3.LUT R5, R8, R5, RZ, 0xc0, !PT ;  /* 0x0000000508057212 */ /* 0x000fe200078ec0ff */
[----:B------:R-:W-:Y:S02]  /*0f00*/  IMAD R7, R2, R4, R3 ;  /* 0x0000000402077224 */ /* 0x000fe400078e0203 */
[----:B-1----:R-:W-:-:S02]  /*0f10*/  IMAD R3, R6, R17, R10 ;  /* 0x0000001106037224 */ /* 0x002fc400078e020a */
[----:B---3--:R-:W-:Y:S02]  /*0f20*/  IMAD R2, R7, R19, R0 ;  /* 0x0000001307027224 */ /* 0x008fe400078e0200 */
[----:B------:R-:W-:Y:S02]  /*0f30*/  IMAD R3, R3, R16, R5 ;  /* 0x0000001003037224 */ /* 0x000fe400078e0205 */
[----:B------:R-:W-:-:S03]  /*0f40*/  IMAD.MOV.U32 R0, RZ, RZ, 0x1 ;  /* 0x00000001ff007424 */ /* 0x000fc600078e00ff */
[----:B------:R-:W-:Y:S02]  /*0f50*/  SEL R4, R3, R2, !P4 ;  /* 0x0000000203047207 */ /* 0x000fe40006000000 */
[----:B------:R-:W-:-:S03]  /*0f60*/  SEL R2, R2, R3, !P4 ;  /* 0x0000000302027207 */ /* 0x000fc60006000000 */
[----:B------:R1:W-:Y:S04]  /*0f70*/  STL [R1+0x868], R4 ;  /* 0x0008680401007387 */ /* 0x0003e80000100800 */
[----:B------:R1:W-:Y:S02]  /*0f80*/  STL [R1+0x864], R2 ;  /* 0x0008640201007387 */ /* 0x0003e40000100800 */
.L_x_8:
[----:B------:R-:W-:-:S08]  /*0f90*/  NOP ;  /* 0x0000000000007918 */ /* 0x000fd00000000000 */
[----:B------:R-:W2:Y:S02]  /*0fa0*/  USETMAXREG.TRY_ALLOC.CTAPOOL UP0, 0xf0 ;  /* 0x000000f0000079c8 */ /* 0x000ea40008000600 */
[----:B--2---:R-:W-:-:S13]  /*0fb0*/  PLOP3.LUT P0, PT, PT, PT, UP0, 0x80, 0x0 ;  /* 0x000000000000781c */ /* 0x004fda0003f0f008 */
[----:B------:R-:W-:Y:S05]  /*0fc0*/  @!P0 BRA `(.L_x_8) ;  /* 0xfffffffc00f08947 */ /* 0x000fea000383ffff */
[----:B------:R-:W-:Y:S01]  /*0fd0*/  ULDC.64 UR4, c[0x0][0x598] ;  /* 0x0001660000047ab9 */ /* 0x000fe20000000a00 */
[----:B------:R-:W-:Y:S01]  /*0fe0*/  ULDC.64 UR18, c[0x0][0x208] ;  /* 0x0000820000127ab9 */ /* 0x000fe20000000a00 */
[----:B------:R-:W-:-:S04]  /*0ff0*/  ISETP.NE.U32.AND P0, PT, RZ, UR4, PT ;  /* 0x00000004ff007c0c */ /* 0x000fc8000bf05070 */
[----:B------:R-:W-:-:S13]  /*1000*/  ISETP.NE.AND.EX P0, PT, RZ, UR5, PT, P0 ;  /* 0x00000005ff007c0c */ /* 0x000fda000bf05300 */
[----:B------:R-:W-:Y:S05]  /*1010*/  @!P0 BRA `(.L_x_11) ;  /* 0x0000000000208947 */ /* 0x000fea0003800000 */
[----:B-1----:R-:W1:Y:S02]  /*1020*/  LDC.64 R2, c[0x0][0x598] ;  /* 0x00016600ff027b82 */ /* 0x002e640000000a00 */
[----:B-1----:R-:W2:Y:S02]  /*1030*/  LDG.E.64 R2, desc[UR18][R2.64] ;  /* 0x0000001202027981 */ /* 0x002ea4000c1e1b00 */
[----:B--2---:R-:W-:-:S04]  /*1040*/  ISETP.NE.U32.AND P0, PT, R2, RZ, PT ;  /* 0x000000ff0200720c */ /* 0x004fc80003f05070 */
[----:B------:R-:W-:-:S13]  /*1050*/  ISETP.NE.AND.EX P0, PT, R3, RZ, PT, P0 ;  /* 0x000000ff0300720c */ /* 0x000fda0003f05300 */
[----:B------:R-:W-:Y:S05]  /*1060*/  @!P0 BRA `(.L_x_11) ;  /* 0x00000000000c8947 */ /* 0x000fea0003800000 */
[----:B------:R-:W2:Y:S02]  /*1070*/  LD.E R2, desc[UR18][R2.64] ;  /* 0x0000001202027980 */ /* 0x000ea4000c101900 */
[----:B--2---:R-:W-:Y:S01]  /*1080*/  R2UR UR17, R2 ;  /* 0x00000000021172ca */ /* 0x004fe200000e0000 */
[----:B------:R-:W-:-:S14]  /*1090*/  BRA `(.L_x_12) ;  /* 0x0000000000247947 */ /* 0x000fdc0003800000 */
.L_x_11:
[----:B------:R-:W-:Y:S02]  /*10a0*/  ULDC.64 UR4, c[0x0][0x588] ;  /* 0x0001620000047ab9 */ /* 0x000fe40000000a00 */
[----:B------:R-:W-:-:S04]  /*10b0*/  ISETP.NE.U32.AND P0, PT, RZ, UR4, PT ;  /* 0x00000004ff007c0c */ /* 0x000fc8000bf05070 */
[----:B------:R-:W-:-:S13]  /*10c0*/  ISETP.NE.AND.EX P0, PT, RZ, UR5, PT, P0 ;  /* 0x00000005ff007c0c */ /* 0x000fda000bf05300 */
[----:B------:R-:W-:Y:S05]  /*10d0*/  @!P0 BRA `(.L_x_13) ;  /* 0x0000000000108947 */ /* 0x000fea0003800000 */
[----:B-1----:R-:W1:Y:S02]  /*10e0*/  LDC.64 R2, c[0x0][0x588] ;  /* 0x00016200ff027b82 */ /* 0x002e640000000a00 */
[----:B-1----:R-:W2:Y:S02]  /*10f0*/  LDG.E R2, desc[UR18][R2.64] ;  /* 0x0000001202027981 */ /* 0x002ea4000c1e1900 */
[----:B--2---:R-:W-:Y:S01]  /*1100*/  R2UR UR17, R2 ;  /* 0x00000000021172ca */ /* 0x004fe200000e0000 */
[----:B------:R-:W-:-:S14]  /*1110*/  BRA `(.L_x_12) ;  /* 0x0000000000047947 */ /* 0x000fdc0003800000 */
.L_x_13:
[----:B------:R-:W-:-:S05]  /*1120*/  ULDC UR17, c[0x0][0x580] ;  /* 0x0001600000117ab9 */ /* 0x000fca0000000800 */
.L_x_12:
[----:B------:R-:W-:Y:S02]  /*1130*/  ULDC.64 UR4, c[0x0][0x5a0] ;  /* 0x0001680000047ab9 */ /* 0x000fe40000000a00 */
        /* <DEDUP_REMOVED lines=11> */
.L_x_14:
        /* <DEDUP_REMOVED lines=8> */
.L_x_16:
[----:B------:R-:W-:-:S05]  /*1270*/  ULDC UR24, c[0x0][0x584] ;  /* 0x0001610000187ab9 */ /* 0x000fca0000000800 */
.L_x_15:
[----:B------:R-:W-:-:S13]  /*1280*/  LOP3.LUT P0, RZ, R0, 0xff, RZ, 0xc0, !PT ;  /* 0x000000ff00ff7812 */ /* 0x000fda000780c0ff */
[----:B------:R-:W-:Y:S05]  /*1290*/  @!P0 EXIT ;  /* 0x000000000000894d */ /* 0x000fea0003800000 */
[----:B------:R-:W-:Y:S01]  /*12a0*/  ULDC UR4, c[0x0][0x28c] ;  /* 0x0000a30000047ab9 */ /* 0x000fe20000000800 */
[----:B------:R-:W-:Y:S02]  /*12b0*/  ULOP3.LUT UR25, UR13, 0x1, URZ, 0xfc, !UPT ;  /* 0x000000010d197892 */ /* 0x000fe4000f8efc3f */
[----:B------:R-:W-:-:S04]  /*12c0*/  UIADD3 UR4, UR4, 0x3f, URZ ;  /* 0x0000003f04047890 */ /* 0x000fc8000fffe03f */
[----:B------:R-:W-:-:S04]  /*12d0*/  USHF.R.S32.HI UR5, URZ, 0x1f, UR4 ;  /* 0x0000001f3f057899 */ /* 0x000fc80008011404 */
[----:B------:R-:W-:-:S03]  /*12e0*/  ULEA.HI UR5, UR5, UR4, URZ, 0x6 ;  /* 0x0000000405057291 */ /* 0x000fc6000f8f303f */
[----:B------:R-:W-:Y:S01]  /*12f0*/  UMOV UR4, URZ ;  /* 0x0000003f00047c82 */ /* 0x000fe20008000000 */
[----:B------:R-:W-:-:S03]  /*1300*/  USHF.R.S32.HI UR14, URZ, 0x6, UR5 ;  /* 0x000000063f0e7899 */ /* 0x000fc60008011405 */
[----:B------:R-:W-:-:S09]  /*1310*/  UMOV UR5, URZ ;  /* 0x0000003f00057c82 */ /* 0x000fd20008000000 */
.L_x_811:
[----:B------:R-:W-:Y:S01]  /*1320*/  STL [R1+0x850], RZ ;  /* 0x000850ff01007387 */ /* 0x000fe20000100800 */
[----:B--2---:R-:W2:Y:S01]  /*1330*/  S2UR UR11, SR_CgaCtaId ;  /* 0x00000000000b79c3 */ /* 0x004ea20000008800 */
[----:B------:R-:W-:Y:S01]  /*1340*/  UMOV UR16, 0x400 ;  /* 0x0000040000107882 */ /* 0x000fe20000000000 */
[----:B------:R-:W-:Y:S01]  /*1350*/  UMOV UR6, URZ ;  /* 0x0000003f00067c82 */ /* 0x000fe20008000000 */
[----:B------:R-:W-:Y:S01]  /*1360*/  STL [R1+0x84c], RZ ;  /* 0x00084cff01007387 */ /* 0x000fe20000100800 */
[----:B------:R-:W-:Y:S01]  /*1370*/  UMOV UR7, URZ ;  /* 0x0000003f00077c82 */ /* 0x000fe20008000000 */
[----:B------:R-:W-:Y:S01]  /*1380*/  UMOV UR8, URZ ;  /* 0x0000003f00087c82 */ /* 0x000fe20008000000 */
[----:B------:R-:W-:Y:S01]  /*1390*/  UMOV UR26, UR5 ;  /* 0x00000005001a7c82 */ /* 0x000fe20008000000 */
[----:B------:R-:W-:Y:S01]  /*13a0*/  STL [R1+0x848], RZ ;  /* 0x000848ff01007387 */ /* 0x000fe20000100800 */
[----:B01----:R-:W1:Y:S01]  /*13b0*/  LDC R2, c[0x0][0x28c] ;  /* 0x0000a300ff027b82 */ /* 0x003e620000000800 */
[----:B------:R-:W-:-:S02]  /*13c0*/  CS2R R236, SRZ ;  /* 0x0000000000ec7805 */ /* 0x000fc4000001ff00 */
[----:B------:R-:W-:Y:S01]  /*13d0*/  CS2R R234, SRZ ;  /* 0x0000000000ea7805 */ /* 0x000fe2000001ff00 */
[----:B------:R-:W-:Y:S01]  /*13e0*/  STL [R1+0x844], RZ ;  /* 0x000844ff01007387 */ /* 0x000fe20000100800 */
[----:B------:R-:W-:Y:S02]  /*13f0*/  CS2R R232, SRZ ;  /* 0x0000000000e87805 */ /* 0x000fe4000001ff00 */
[----:B------:R-:W-:Y:S02]  /*1400*/  CS2R R230, SRZ ;  /* 0x0000000000e67805 */ /* 0x000fe4000001ff00 */
[----:B------:R-:W-:Y:S01]  /*1410*/  CS2R R228, SRZ ;  /* 0x0000000000e47805 */ /* 0x000fe2000001ff00 */
[----:B------:R-:W-:Y:S01]  /*1420*/  STL [R1+0x840], RZ ;  /* 0x000840ff01007387 */ /* 0x000fe20000100800 */
[----:B------:R-:W-:Y:S02]  /*1430*/  CS2R R226, SRZ ;  /* 0x0000000000e27805 */ /* 0x000fe4000001ff00 */
[----:B------:R-:W-:-:S02]  /*1440*/  CS2R R224, SRZ ;  /* 0x0000000000e07805 */ /* 0x000fc4000001ff00 */
[----:B------:R-:W-:Y:S01]  /*1450*/  CS2R R222, SRZ ;  /* 0x0000000000de7805 */ /* 0x000fe2000001ff00 */
[----:B------:R-:W-:Y:S01]  /*1460*/  STL [R1+0x83c], RZ ;  /* 0x00083cff01007387 */ /* 0x000fe20000100800 */
[----:B------:R-:W-:Y:S02]  /*1470*/  CS2R R220, SRZ ;  /* 0x0000000000dc7805 */ /* 0x000fe4000001ff00 */
[----:B------:R-:W-:Y:S02]  /*1480*/  CS2R R218, SRZ ;  /* 0x0000000000da7805 */ /* 0x000fe4000001ff00 */
[----:B------:R-:W-:Y:S01]  /*1490*/  CS2R R216, SRZ ;  /* 0x0000000000d87805 */ /* 0x000fe2000001ff00 */
[----:B------:R-:W-:Y:S01]  /*14a0*/  STL [R1+0x838], RZ ;  /* 0x000838ff01007387 */ /* 0x000fe20000100800 */
[----:B--2---:R-:W-:Y:S01]  /*14b0*/  ULEA UR16, UR11, UR16, 0x18 ;  /* 0x000000100b107291 */ /* 0x004fe2000f8ec03f */
[----:B------:R-:W-:Y:S02]  /*14c0*/  CS2R R22, SRZ ;  /* 0x0000000000167805 */ /* 0x000fe4000001ff00 */
[----:B------:R-:W-:Y:S01]  /*14d0*/  CS2R R20, SRZ ;  /* 0x0000000000147805 */ /* 0x000fe2000001ff00 */
[----:B------:R-:W-:Y:S01]  /*14e0*/  STL [R1+0x834], RZ ;  /* 0x000834ff01007387 */ /* 0x000fe20000100800 */
[----:B------:R-:W-:-:S02]  /*14f0*/  CS2R R18, SRZ ;  /* 0x0000000000127805 */ /* 0x000fc4000001ff00 */
[----:B0-----:R-:W-:Y:S02]  /*1500*/  CS2R R16, SRZ ;  /* 0x0000000000107805 */ /* 0x001fe4000001ff00 */
[----:B------:R-:W-:Y:S01]  /*1510*/  CS2R R14, SRZ ;  /* 0x00000000000e7805 */ /* 0x000fe2000001ff00 */
[----:B------:R-:W-:Y:S01]  /*1520*/  STL [R1+0x830], RZ ;  /* 0x000830ff01007387 */ /* 0x000fe20000100800 */
[----:B-1----:R-:W-:Y:S02]  /*1530*/  ISETP.GE.AND P0, PT, R2, 0x1, PT ;  /* 0x000000010200780c */ /* 0x002fe40003f06270 */
[----:B------:R-:W-:Y:S02]  /*1540*/  CS2R R12, SRZ ;  /* 0x00000000000c7805 */ /* 0x000fe4000001ff00 */
[----:B------:R-:W-:Y:S01]  /*1550*/  CS2R R10, SRZ ;  /* 0x00000000000a7805 */ /* 0x000fe2000001ff00 */
[----:B------:R-:W-:Y:S01]  /*1560*/  STL [R1+0x82c], RZ ;  /* 0x00082cff01007387 */ /* 0x000fe20000100800 */
[----:B------:R-:W-:-:S02]  /*1570*/  CS2R R8, SRZ ;  /* 0x0000000000087805 */ /* 0x000fc4000001ff00 */
[----:B---3--:R-:W-:Y:S02]  /*1580*/  CS2R R6, SRZ ;  /* 0x0000000000067805 */ /* 0x008fe4000001ff00 */
[----:B------:R-:W-:Y:S01]  /*1590*/  CS2R R4, SRZ ;  /* 0x0000000000047805 */ /* 0x000fe2000001ff00 */
[----:B------:R-:W-:Y:S01]  /*15a0*/  STL [R1+0x828], RZ ;  /* 0x000828ff01007387 */ /* 0x000fe20000100800 */
[----:B------:R-:W-:Y:S01]  /*15b0*/  IMAD.MOV.U32 R3, RZ, RZ, RZ ;  /* 0x000000ffff037224 */ /* 0x000fe200078e00ff */
        /* <DEDUP_REMOVED lines=127> */
[----:B------:R-:W-:-:S03]  /*1db0*/  CS2R R118, SRZ ;  /* 0x0000000000767805 */ /* 0x000fc6000001ff00 */
[----:B------:R-:W-:Y:S04]  /*1dc0*/  STL [R1+0x7a4], RZ ;  /* 0x0007a4ff01007387 */ /* 0x000fe80000100800 */
        /* <DEDUP_REMOVED lines=393> */
[----:B------:R-:W-:Y:S04]  /*3660*/  STL [R1], RZ ;  /* 0x000000ff01007387 */ /* 0x000fe80000100800 */
[----:B------:R-:W-:Y:S04]  /*3670*/  STL [R1+0x4], RZ ;  /* 0x000004ff01007387 */ /* 0x000fe80000100800 */
[----:B------:R-:W-:Y:S04]  /*3680*/  STL [R1+0x8], RZ ;  /* 0x000008ff01007387 */ /* 0x000fe80000100800 */
[----:B------:R-:W-:Y:S04]  /*3690*/  STL [R1+0xc], RZ ;  /* 0x00000cff01007387 */ /* 0x000fe80000100800 */
[----:B------:R-:W-:Y:S04]  /*36a0*/  STL [R1+0x10], RZ ;  /* 0x000010ff01007387 */ /* 0x000fe80000100800 */
[----:B------:R-:W-:Y:S04]  /*36b0*/  STL [R1+0x14], RZ ;  /* 0x000014ff01007387 */ /* 0x000fe80000100800 */
[----:B------:R-:W-:Y:S04]  /*36c0*/  STL [R1+0x18], RZ ;  /* 0x000018ff01007387 */ /* 0x000fe80000100800 */
[----:B------:R-:W-:Y:S04]  /*36d0*/  STL [R1+0x1c], RZ ;  /* 0x00001cff01007387 */ /* 0x000fe80000100800 */
[----:B------:R-:W-:Y:S01]  /*36e0*/  STL [R1+0x20], RZ ;  /* 0x000020ff01007387 */ /* 0x000fe20000100800 */
[----:B------:R-:W0:Y:S03]  /*36f0*/  S2R R0, SR_TID.X ;  /* 0x0000000000007919 */ /* 0x000e260000002100 */
        /* <DEDUP_REMOVED lines=8> */
[----:B0-----:R-:W-:-:S03]  /*3780*/  LOP3.LUT R0, R0, 0x80, RZ, 0xc0, !PT ;  /* 0x0000008000007812 */ /* 0x001fc600078ec0ff */
[----:B------:R-:W-:Y:S01]  /*3790*/  STL [R1+0x44], RZ ;  /* 0x000044ff01007387 */ /* 0x000fe20000100800 */
[----:B------:R-:W-:-:S03]  /*37a0*/  SHF.R.U32.HI R0, RZ, 0x7, R0 ;  /* 0x00000007ff007819 */ /* 0x000fc60000011600 */
        /* <DEDUP_REMOVED lines=33> */
[----:B------:R-:W0:Y:S04]  /*39c0*/  SHFL.IDX PT, R0, R0, RZ, 0x1f ;  /* 0x00001fff00007589 */ /* 0x000e2800000e0000 */
[----:B------:R1:W-:Y:S04]  /*39d0*/  STL [R1+0xcc], RZ ;  /* 0x0000ccff01007387 */ /* 0x0003e80000100800 */
[----:B------:R1:W-:Y:S04]  /*39e0*/  STL [R1+0xd0], RZ ;  /* 0x0000d0ff01007387 */ /* 0x0003e80000100800 */
[----:B------:R1:W-:Y:S04]  /*39f0*/  STL [R1+0xd4], RZ ;  /* 0x0000d4ff01007387 */ /* 0x0003e80000100800 */
[----:B------:R1:W-:Y:S04]  /*3a00*/  STL [R1+0xd8], RZ ;  /* 0x0000d8ff01007387 */ /* 0x0003e80000100800 */
[----:B------:R1:W-:Y:S04]  /*3a10*/  STL [R1+0xdc], RZ ;  /* 0x0000dcff01007387 */ /* 0x0003e80000100800 */
[----:B------:R1:W-:Y:S01]  /*3a20*/  STL [R1+0xe0], RZ ;  /* 0x0000e0ff01007387 */ /* 0x0003e20000100800 */
[----:B0-----:R-:W-:Y:S01]  /*3a30*/  R2UR UR9, R0 ;  /* 0x00000000000972ca */ /* 0x001fe200000e0000 */
[----:B------:R-:W-:-:S02]  /*3a40*/  IMAD.U32 R0, RZ, RZ, UR4 ;  /* 0x00000004ff007e24 */ /* 0x000fc4000f8e00ff */
[----:B------:R1:W-:Y:S04]  /*3a50*/  STL [R1+0xe4], RZ ;  /* 0x0000e4ff01007387 */ /* 0x0003e80000100800 */
[----:B------:R1:W-:Y:S04]  /*3a60*/  STL [R1+0xe8], RZ ;  /* 0x0000e8ff01007387 */ /* 0x0003e80000100800 */
[----:B------:R1:W-:Y:S02]  /*3a70*/  STL [R1+0xec], RZ ;  /* 0x0000ecff01007387 */ /* 0x0003e40000100800 */
[----:B------:R-:W-:-:S02]  /*3a80*/  ULEA.HI UR10, UR9, UR9, URZ, 0x1 ;  /* 0x00000009090a7291 */ /* 0x000fc4000f8f083f */
[----:B------:R1:W-:Y:S02]  /*3a90*/  STL [R1+0xf0], RZ ;  /* 0x0000f0ff01007387 */ /* 0x0003e40000100800 */
[----:B------:R-:W-:Y:S02]  /*3aa0*/  ULOP3.LUT UR10, UR10, 0xffffe, URZ, 0xc0, !UPT ;  /* 0x000ffffe0a0a7892 */ /* 0x000fe4000f8ec03f */
[----:B------:R1:W-:Y:S02]  /*3ab0*/  STL [R1+0xf4], RZ ;  /* 0x0000f4ff01007387 */ /* 0x0003e40000100800 */
[----:B------:R-:W-:Y:S02]  /*3ac0*/  UIADD3 UR10, UR9, -UR10, URZ ;  /* 0x8000000a090a7290 */ /* 0x000fe4000fffe03f */
[----:B------:R1:W-:Y:S02]  /*3ad0*/  STL [R1+0xf8], RZ ;  /* 0x0000f8ff01007387 */ /* 0x0003e40000100800 */
[----:B------:R-:W-:-:S02]  /*3ae0*/  ULEA UR10, UR10, UR16, 0xc ;  /* 0x000000100a0a7291 */ /* 0x000fc4000f8e603f */
[----:B------:R1:W-:Y:S02]  /*3af0*/  STL [R1+0xfc], RZ ;  /* 0x0000fcff01007387 */ /* 0x0003e40000100800 */
[----:B------:R-:W-:Y:S02]  /*3b00*/  UIADD3 UR10, UR10, 0x100, URZ ;  /* 0x000001000a0a7890 */ /* 0x000fe4000fffe03f */
[----:B------:R1:W-:Y:S02]  /*3b10*/  STL [R1+0x100], RZ ;  /* 0x000100ff01007387 */ /* 0x0003e40000100800 */
[----:B------:R-:W-:Y:S02]  /*3b20*/  USHF.R.U32.HI UR10, URZ, 0x4, UR10 ;  /* 0x000000043f0a7899 */ /* 0x000fe4000801160a */
[----:B------:R1:W-:Y:S02]  /*3b30*/  STL [R1+0x104], RZ ;  /* 0x000104ff01007387 */ /* 0x0003e40000100800 */
[----:B------:R-:W-:-:S02]  /*3b40*/  ULOP3.LUT UR15, UR10, 0x3fff, URZ, 0xc0, !UPT ;  /* 0x00003fff0a0f7892 */ /* 0x000fc4000f8ec03f */
[----:B------:R1:W-:Y:S04]  /*3b50*/  STL [R1+0x108], RZ ;  /* 0x000108ff01007387 */ /* 0x0003e80000100800 */
        /* <DEDUP_REMOVED lines=28> */
[----:B------:R1:W-:Y:S01]  /*3d20*/  STL [R1+0x17c], RZ ;  /* 0x00017cff01007387 */ /* 0x0003e20000100800 */
[----:B------:R-:W-:Y:S05]  /*3d30*/  @!P0 BRA `(.L_x_17) ;  /* 0x0000007800888947 */ /* 0x000fea0003800000 */
[----:B------:R-:W-:-:S06]  /*3d40*/  UISETP.NE.AND UP0, UPT, UR25, 0x3, UPT ;  /* 0x000000031900788c */ /* 0x000fcc000bf05270 */
[----:B------:R-:W-:-:S13]  /*3d50*/  PLOP3.LUT P1, PT, PT, PT, UP0, 0x80, 0x0 ;  /* 0x000000000000781c */ /* 0x000fda0003f2f008 */
[----:B------:R-:W-:Y:S05]  /*3d60*/  @!P1 BRA `(.L_x_18) ;  /* 0x0000000000049947 */ /* 0x000fea0003800000 */
[----:B------:R-:W-:Y:S01]  /*3d70*/  BPT.TRAP 0x1 ;  /* 0x000000040000795c */ /* 0x000fe20000300000 */
.L_x_18:
[----:B------:R-:W-:Y:S01]  /*3d80*/  ULEA UR7, UR5, UR16, 0x3 ;  /* 0x0000001005077291 */ /* 0x000fe2000f8e183f */
[----:B------:R-:W-:-:S05]  /*3d90*/  IMAD.U32 R0, RZ, RZ, UR4 ;  /* 0x00000004ff007e24 */ /* 0x000fca000f8e00ff */
[----:B------:R-:W-:-:S04]  /*3da0*/  SHF.L.U32 R0, R0, 0x1f, RZ ;  /* 0x0000001f00007819 */ /* 0x000fc800000006ff */
[----:B------:R0:W2:Y:S01]  /*3db0*/  SYNCS.PHASECHK.TRANS64.TRYWAIT P0, [UR7], R0 ;  /* 0x00000000ff0075a7 */ /* 0x0000a20008000147 */
[----:B------:R-:W-:Y:S05]  /*3dc0*/  @!P1 BRA `(.L_x_19) ;  /* 0x0000000000049947 */ /* 0x000fea0003800000 */
[----:B------:R-:W-:Y:S01]  /*3dd0*/  BPT.TRAP 0x1 ;  /* 0x000000040000795c */ /* 0x000fe20000300000 */
.L_x_19:
[----:B------:R3:W-:Y:S01]  /*3de0*/  STL [R1+0x850], RZ ;  /* 0x000850ff01007387 */ /* 0x0007e20000100800 */
[----:B------:R-:W-:Y:S01]  /*3df0*/  UMOV UR6, 0x2 ;  /* 0x0000000200067882 */ /* 0x000fe20000000000 */
[----:B--2---:R-:W-:Y:S05]  /*3e00*/  @P0 BRA `(.L_x_20) ;  /* 0x0000000000080947 */ /* 0x004fea0003800000 */
[----:B------:R-:W2:Y:S02]  /*3e10*/  SYNCS.PHASECHK.TRANS64.TRYWAIT P0, [UR7], R0 ;  /* 0x00000000ff0075a7 */ /* 0x000ea40008000147 */
[----:B--2---:R-:W-:Y:S05]  /*3e20*/  @!P0 BRA `(.L_x_21) ;  /* 0x0000034800748947 */ /* 0x004fea0003800000 */
.L_x_20:
[----:B------:R-:W-:Y:S01]  /*3e30*/  UIADD3 UR7, UR16, 0x14100, URZ ;  /* 0x0001410010077890 */ /* 0x000fe2000fffe03f */
[----:B------:R-:W-:Y:S01]  /*3e40*/  WARPGROUP.ARRIVE ;  /* 0x00000000000079c5 */ /* 0x000fe20000000000 */
[----:B------:R-:W-:Y:S01]  /*3e50*/  ULOP3.LUT UR8, UR15, 0x10000, URZ, 0xfc, !UPT ;  /* 0x000100000f087892 */ /* 0x000fe2000f8efc3f */
[----:B------:R-:W-:Y:S01]  /*3e60*/  STL [R1+0x84c], RZ ;  /* 0x00084cff01007387 */ /* 0x000fe20000100800 */
[----:B------:R-:W-:Y:S01]  /*3e70*/  USHF.R.U32.HI UR7, URZ, 0x4, UR7 ;  /* 0x000000043f077899 */ /* 0x000fe20008011607 */
[----:B------:R-:W-:Y:S01]  /*3e80*/  UMOV UR9, 0x80000020 ;  /* 0x8000002000097882 */ /* 0x000fe20000000000 */
[----:B------:R-:W-:Y:S02]  /*3e90*/  UMOV UR11, 0x80000020 ;  /* 0x80000020000b7882 */ /* 0x000fe40000000000 */
[----:B------:R-:W-:Y:S01]  /*3ea0*/  ULOP3.LUT UR7, UR7, 0x3fff, URZ, 0xc0, !UPT ;  /* 0x00003fff07077892 */ /* 0x000fe2000f8ec03f */
[----:B------:R-:W-:Y:S01]  /*3eb0*/  STL [R1+0x848], RZ ;  /* 0x000848ff01007387 */ /* 0x000fe20000100800 */
[----:B------:R-:W-:Y:S01]  /*3ec0*/  UMOV UR21, UR9 ;  /* 0x0000000900157c82 */ /* 0x000fe20008000000 */
[----:B------:R-:W-:Y:S01]  /*3ed0*/  UMOV UR23, 0x80000020 ;  /* 0x8000002000177882 */ /* 0x000fe20000000000 */
[----:B------:R-:W-:Y:S01]  /*3ee0*/  ULOP3.LUT UR26, UR7, 0x10000, URZ, 0xfc, !UPT ;  /* 0x00010000071a7892 */ /* 0x000fe2000f8efc3f */
[----:B------:R-:W-:Y:S01]  /*3ef0*/  STL [R1+0x844], RZ ;  /* 0x000844ff01007387 */ /* 0x000fe20000100800 */
[----:B------:R-:W-:-:S02]  /*3f00*/  ULEA UR7, UR5, UR8, 0xa ;  /* 0x0000000805077291 */ /* 0x000fc4000f8e503f */
[----:B------:R-:W-:Y:S01]  /*3f10*/  UIMAD UR26, UR5, 0x600, UR26 ;  /* 0x00000600051a78a4 */ /* 0x000fe2000f8e021a */
[----:B------:R-:W-:Y:S03]  /*3f20*/  STL [R1+0x840], RZ ;  /* 0x000840ff01007387 */ /* 0x000fe60000100800 */
[----:B------:R-:W-:Y:S01]  /*3f30*/  UIADD3 UR22, UR26, 0x300, URZ ;  /* 0x000003001a167890 */ /* 0x000fe2000fffe03f */
[----:B------:R-:W-:Y:S01]  /*3f40*/  STL [R1+0x83c], RZ ;  /* 0x00083cff01007387 */ /* 0x000fe20000100800 */
[----:B------:R-:W-:Y:S01]  /*3f50*/  UMOV UR8, UR7 ;  /* 0x0000000700087c82 */ /* 0x000fe20008000000 */
[----:B------:R-:W-:Y:S01]  /*3f60*/  UMOV UR10, UR26 ;  /* 0x0000001a000a7c82 */ /* 0x000fe20008000000 */
[----:B------:R-:W-:Y:S01]  /*3f70*/  UMOV UR20, UR8 ;  /* 0x0000000800147c82 */ /* 0x000fe20008000000 */
[----:B------:R-:W-:Y:S01]  /*3f80*/  QGMMA.64x192x32.F32.E4M3.E4M3 R24, gdesc[UR8], RZ, !UPT, gsb0 ;  /* 0x02e00000081879f3 */ /* 0x000fe2000c0008ff */
        /* <DEDUP_REMOVED lines=50> */
[----:B------:R-:W-:-:S02]  /*42b0*/  WARPGROUP.DEPBAR.LE gsb0, 0x0 ;  /* 0x00008000000079c5 */ /* 0x000fc40000010000 */
[----:B------:R-:W-:Y:S01]  /*42c0*/  WARPGROUP.ARRIVE ;  /* 0x00000000000079c5 */ /* 0x000fe20000000000 */
[----:B------:R-:W-:Y:S01]  /*42d0*/  STL [R1+0x770], RZ ;  /* 0x000770ff01007387 */ /* 0x000fe20000100800 */
[----:B------:R-:W-:Y:S02]  /*42e0*/  IMAD.MOV.U32 R235, RZ, RZ, R77 ;  /* 0x000000ffffeb7224 */ /* 0x000fe400078e004d */
[----:B------:R-:W-:Y:S01]  /*42f0*/  IMAD.MOV.U32 R234, RZ, RZ, R78 ;  /* 0x000000ffffea7224 */ /* 0x000fe200078e004e */
[----:B------:R-:W-:Y:S01]  /*4300*/  STL [R1+0x76c], RZ ;  /* 0x00076cff01007387 */ /* 0x000fe20000100800 */
[----:B------:R-:W-:Y:S01]  /*4310*/  QGMMA.64x192x32.F32.E4M3.E4M3 R120, gdesc[UR20], RZ, !UPT, gsb0 ;  /* 0x02e00000147879f3 */ /* 0x000fe2000c0008ff */
[----:B------:R-:W-:Y:S01]  /*4320*/  UIADD3 UR20, UR7, 0x200, URZ ;  /* 0x0000020007147890 */ /* 0x000fe2000fffe03f */
[----:B------:R-:W-:Y:S01]  /*4330*/  IMAD.MOV.U32 R233, RZ, RZ, R79 ;  /* 0x000000ffffe97224 */ /* 0x000fe200078e004f */
[----:B------:R-:W-:Y:S01]  /*4340*/  STL [R1+0x768], RZ ;  /* 0x000768ff01007387 */ /* 0x000fe20000100800 */
[----:B------:R-:W-:Y:S01]  /*4350*/  IMAD.MOV.U32 R232, RZ, RZ, R80 ;  /* 0x000000ffffe87224 */ /* 0x000fe200078e0050 */
[----:B------:R-:W-:Y:S01]  /*4360*/  UMOV UR21, 0x80000020 ;  /* 0x8000002000157882 */ /* 0x000fe20000000000 */
[----:B------:R-:W-:Y:S01]  /*4370*/  IMAD.MOV.U32 R231, RZ, RZ, R81 ;  /* 0x000000ffffe77224 */ /* 0x000fe200078e0051 */
[----:B------:R-:W-:Y:S01]  /*4380*/  STL [R1+0x764], RZ ;  /* 0x000764ff01007387 */ /* 0x000fe20000100800 */
[----:B------:R-:W-:-:S02]  /*4390*/  IMAD.MOV.U32 R230, RZ, RZ, R82 ;  /* 0x000000ffffe67224 */ /* 0x000fc400078e0052 */
[----:B------:R-:W-:Y:S01]  /*43a0*/  IMAD.MOV.U32 R229, RZ, RZ, R83 ;  /* 0x000000ffffe57224 */ /* 0x000fe200078e0053 */
[----:B------:R-:W-:Y:S01]  /*43b0*/  STL [R1+0x760], RZ ;  /* 0x000760ff01007387 */ /* 0x000fe20000100800 */
[----:B------:R-:W-:Y:S02]  /*43c0*/  IMAD.MOV.U32 R228, RZ, RZ, R84 ;  /* 0x000000ffffe47224 */ /* 0x000fe400078e0054 */
[----:B------:R-:W-:Y:S01]  /*43d0*/  IMAD.MOV.U32 R227, RZ, RZ, R85 ;  /* 0x000000ffffe37224 */ /* 0x000fe200078e0055 */
[----:B------:R-:W-:Y:S01]  /*43e0*/  STL [R1+0x75c], RZ ;  /* 0x00075cff01007387 */ /* 0x000fe20000100800 */
[----:B------:R-:W-:Y:S02]  /*43f0*/  IMAD.MOV.U32 R226, RZ, RZ, R86 ;  /* 0x000000ffffe27224 */ /* 0x000fe400078e0056 */
        /* <DEDUP_REMOVED lines=45> */
[----:B--2---:R-:W-:Y:S01]  /*46d0*/  IMAD.MOV.U32 R3, RZ, RZ, R117 ;  /* 0x000000ffff037224 */ /* 0x004fe200078e0075 */
[----:B------:R-:W-:Y:S01]  /*46e0*/  STL [R1+0x71c], RZ ;  /* 0x00071cff01007387 */ /* 0x000fe20000100800 */
[----:B------:R-:W-:-:S02]  /*46f0*/  IMAD.MOV.U32 R2, RZ, RZ, R118 ;  /* 0x000000ffff027224 */ /* 0x000fc400078e0076 */
[----:B0-----:R-:W-:Y:S01]  /*4700*/  IMAD.MOV.U32 R0, RZ, RZ, R119 ;  /* 0x000000ffff007224 */ /* 0x001fe200078e0077 */
        /* <DEDUP_REMOVED lines=29> */
[----:B------:R-:W-:-:S03]  /*48e0*/  WARPGROUP.DEPBAR.LE gsb0, 0x0 ;  /* 0x00008000000079c5 */ /* 0x000fc60000010000 */
[----:B------:R-:W-:Y:S04]  /*48f0*/  STL.64 [R1+0x180], R24 ;  /* 0x0001801801007387 */ /* 0x000fe80000100a00 */
        /* <DEDUP_REMOVED lines=25> */
[----:B------:R0:W-:Y:S04]  /*4a90*/  STL [R1+0x250], R76 ;  /* 0x0002504c01007387 */ /* 0x0001e80000100800 */
[----:B------:R-:W-:Y:S04]  /*4aa0*/  STL [R1+0x6a4], RZ ;  /* 0x0006a4ff01007387 */ /* 0x000fe80000100800 */
[----:B------:R-:W-:Y:S01]  /*4ab0*/  STL [R1+0x6a0], RZ ;  /* 0x0006a0ff01007387 */ /* 0x000fe20000100800 */
[----:B0-----:R-:W-:-:S03]  /*4ac0*/  WARPGROUP.ARRIVE ;  /* 0x00000000000079c5 */ /* 0x001fc60000000000 */
[----:B------:R-:W-:Y:S03]  /*4ad0*/  STL [R1+0x69c], RZ ;  /* 0x00069cff01007387 */ /* 0x000fe60000100800 */
[----:B------:R-:W-:Y:S01]  /*4ae0*/  QGMMA.64x192x32.F32.E4M3.E4M3 R24, gdesc[UR20], RZ, !UPT, gsb0 ;  /* 0x02e00000141879f3 */ /* 0x000fe2000c0008ff */
[----:B------:R-:W-:Y:S01]  /*4af0*/  STL [R1+0x698], RZ ;  /* 0x000698ff01007387 */ /* 0x000fe20000100800 */
[----:B------:R-:W-:Y:S01]  /*4b00*/  UMOV UR22, UR10 ;  /* 0x0000000a00167c82 */ /* 0x000fe20008000000 */
[----:B------:R-:W-:Y:S02]  /*4b10*/  UMOV UR23, UR11 ;  /* 0x0000000b00177c82 */ /* 0x000fe40008000000 */
        /* <DEDUP_REMOVED lines=48> */
[----:B------:R-:W-:Y:S01]  /*4e20*/  STL.64 [R1+0x9b0], R142 ;  /* 0x0009b08e01007387 */ /* 0x000fe20000100a00 */
        /* <DEDUP_REMOVED lines=11> */
[----:B------:R0:W-:Y:S04]  /*4ee0*/  STL.64 [R1+0xad8], R120 ;  /* 0x000ad87801007387 */ /* 0x0001e80000100a00 */
[----:B------:R-:W-:Y:S04]  /*4ef0*/  STL [R1+0x664], RZ ;  /* 0x000664ff01007387 */ /* 0x000fe80000100800 */
[----:B------:R-:W-:Y:S01]  /*4f00*/  STL [R1+0x660], RZ ;  /* 0x000660ff01007387 */ /* 0x000fe20000100800 */
[----:B0-----:R-:W-:-:S03]  /*4f10*/  WARPGROUP.ARRIVE ;  /* 0x00000000000079c5 */ /* 0x001fc60000000000 */
[----:B------:R-:W-:Y:S04]  /*4f20*/  STL [R1+0x65c], RZ ;  /* 0x00065cff01007387 */ /* 0x000fe80000100800 */
[----:B------:R-:W-:Y:S01]  /*4f30*/  STL [R1+0x658], RZ ;  /* 0x000658ff01007387 */ /* 0x000fe20000100800 */
[----:B------:R-:W-:Y:S03]  /*4f40*/  QGMMA.64x192x32.F32.E4M3.E4M3 R120, gdesc[UR20], RZ, !UPT, gsb0 ;  /* 0x02e00000147879f3 */ /* 0x000fe6000c0008ff */
        /* <DEDUP_REMOVED lines=30> */
[----:B------:R-:W-:Y:S04]  /*5130*/  STL.64 [R1], R120 ;  /* 0x0000007801007387 */ /* 0x000fe80000100a00 */
        /* <DEDUP_REMOVED lines=47> */
[----:B0-----:R-:W3:Y:S04]  /*5430*/  LDL.LU.64 R138, [R1+0xb20] ;  /* 0x000b2000018a7983 */ /* 0x001ee80000300a00 */
[----:B------:R-:W3:Y:S04]  /*5440*/  LDL.LU.64 R136, [R1+0xb18] ;  /* 0x000b180001887983 */ /* 0x000ee80000300a00 */
        /* <DEDUP_REMOVED lines=57> */
[----:B--2---:R-:W2:Y:S04]  /*57e0*/  LDL.LU R140, [R1+0x180] ;  /* 0x00018000018c7983 */ /* 0x004ea80000300800 */
[----:B------:R-:W2:Y:S04]  /*57f0*/  LDL.LU R141, [R1+0x184] ;  /* 0x00018400018d7983 */ /* 0x000ea80000300800 */
[----:B----4-:R-:W2:Y:S04]  /*5800*/  LDL.LU R142, [R1+0x188] ;  /* 0x00018800018e7983 */ /* 0x010ea80000300800 */
[----:B------:R-:W2:Y:S04]  /*5810*/  LDL.LU R143, [R1+0x18c] ;  /* 0x00018c00018f7983 */ /* 0x000ea80000300800 */
[----:B-1----:R-:W2:Y:S04]  /*5820*/  LDL.LU R144, [R1+0x190] ;  /* 0x0001900001907983 */ /* 0x002ea80000300800 */
[----:B------:R-:W2:Y:S04]  /*5830*/  LDL.LU R145, [R1+0x194] ;  /* 0x0001940001917983 */ /* 0x000ea80000300800 */
[----:B---3--:R-:W2:Y:S04]  /*5840*/  LDL.LU R146, [R1+0x198] ;  /* 0x0001980001927983 */ /* 0x008ea80000300800 */
[----:B------:R-:W2:Y:S04]  /*5850*/  LDL.LU R147, [R1+0x19c] ;  /* 0x00019c0001937983 */ /* 0x000ea80000300800 */
        /* <DEDUP_REMOVED lines=44> */
[----:B------:R-:W2:Y:S01]  /*5b20*/  LDL.LU R192, [R1+0x250] ;  /* 0x0002500001c07983 */ /* 0x000ea20000300800 */
[----:B------:R-:W-:Y:S01]  /*5b30*/  IMAD.MOV.U32 R193, RZ, RZ, R235 ;  /* 0x000000ffffc17224 */ /* 0x000fe200078e00eb */
[----:B------:R-:W-:Y:S01]  /*5b40*/  UIADD3 UR8, UR7, 0x2, URZ ;  /* 0x0000000207087890 */ /* 0x000fe2000fffe03f */
[----:B------:R-:W-:Y:S01]  /*5b50*/  IMAD.MOV.U32 R194, RZ, RZ, R234 ;  /* 0x000000ffffc27224 */ /* 0x000fe200078e00ea */
[----:B------:R-:W-:Y:S01]  /*5b60*/  UIADD3 UR10, UR26, 0x2, URZ ;  /* 0x000000021a0a7890 */ /* 0x000fe2000fffe03f */
[----:B------:R-:W-:Y:S01]  /*5b70*/  IMAD.MOV.U32 R195, RZ, RZ, R233 ;  /* 0x000000ffffc37224 */ /* 0x000fe200078e00e9 */
[----:B------:R-:W-:Y:S01]  /*5b80*/  UMOV UR9, 0x80000020 ;  /* 0x8000002000097882 */ /* 0x000fe20000000000 */
        /* <DEDUP_REMOVED lines=60> */
[----:B------:R-:W-:Y:S04]  /*5f50*/  STL [R1+0x4d0], RZ ;  /* 0x0004d0ff01007387 */ /* 0x000fe80000100800 */
[----:B------:R-:W-:Y:S04]  /*5f60*/  STL [R1+0x4cc], RZ ;  /* 0x0004ccff01007387 */ /* 0x000fe80000100800 */
[----:B------:R-:W-:Y:S04]  /*5f70*/  STL [R1+0x4c8], RZ ;  /* 0x0004c8ff01007387 */ /* 0x000fe80000100800 */
[----:B------:R-:W-:Y:S04]  /*5f80*/  STL [R1+0x4c4], RZ ;  /* 0x0004c4ff01007387 */ /* 0x000fe80000100800 */
[----:B------:R-:W-:Y:S04]  /*5f90*/  STL [R1+0x4c0], RZ ;  /* 0x0004c0ff01007387 */ /* 0x000fe80000100800 */
[----:B------:R-:W-:Y:S04]  /*5fa0*/  STL [R1+0x4bc], RZ ;  /* 0x0004bcff01007387 */ /* 0x000fe80000100800 */
[----:B------:R-:W-:Y:S01]  /*5fb0*/  STL [R1+0x4b8], RZ ;  /* 0x0004b8ff01007387 */ /* 0x000fe20000100800 */
[----:B--2---:R-:W-:-:S06]  /*5fc0*/  WARPGROUP.ARRIVE ;  /* 0x00000000000079c5 */ /* 0x004fcc0000000000 */
[----:B------:R-:W-:Y:S03]  /*5fd0*/  QGMMA.64x192x32.F32.E4M3.E4M3 R140, gdesc[UR8], R140, gsb0 ;  /* 0x02e00000088c79f3 */ /* 0x000fe6000800088c */
[----:B------:R-:W-:Y:S02]  /*5fe0*/  WARPGROUP.DEPBAR.LE gsb0, 0x0 ;  /* 0x00008000000079c5 */ /* 0x000fe40000010000 */
        /* <DEDUP_REMOVED lines=48> */
[----:B0-----:R-:W2:Y:S04]  /*62f0*/  LDL.LU.64 R214, [R1+0xad0] ;  /* 0x000ad00001d67983 */ /* 0x001ea80000300a00 */
[----:B------:R-:W2:Y:S04]  /*6300*/  LDL.LU.64 R212, [R1+0xac8] ;  /* 0x000ac80001d47983 */ /* 0x000ea80000300a00 */
        /* <DEDUP_REMOVED lines=35> */
[----:B------:R-:W2:Y:S01]  /*6540*/  LDL.LU.64 R140, [R1+0x9a8] ;  /* 0x0009a800018c7983 */ /* 0x000ea20000300a00 */
[----:B------:R-:W-:Y:S01]  /*6550*/  UIADD3 UR22, UR26, 0x302, URZ ;  /* 0x000003021a167890 */ /* 0x000fe2000fffe03f */
[----:B------:R-:W-:Y:S01]  /*6560*/  UMOV UR20, UR8 ;  /* 0x0000000800147c82 */ /* 0x000fe20008000000 */
[----:B------:R-:W-:Y:S01]  /*6570*/  UMOV UR21, UR9 ;  /* 0x0000000900157c82 */ /* 0x000fe20008000000 */
[----:B------:R-:W-:Y:S01]  /*6580*/  UMOV UR23, 0x80000020 ;  /* 0x8000002000177882 */ /* 0x000fe20000000000 */
        /* <DEDUP_REMOVED lines=66> */
[----:B0-----:R-:W2:Y:S04]  /*69b0*/  LDL.LU.64 R140, [R1] ;  /* 0x00000000018c7983 */ /* 0x001ea80000300a00 */
        /* <DEDUP_REMOVED lines=48> */
[----:B------:R-:W-:Y:S01]  /*6cc0*/  WARPGROUP.ARRIVE ;  /* 0x00000000000079c5 */ /* 0x000fe20000000000 */
[----:B------:R-:W-:Y:S01]  /*6cd0*/  UMOV UR21, 0x80000020 ;  /* 0x8000002000157882 */ /* 0x000fe20000000000 */
[----:B------:R-:W-:Y:S01]  /*6ce0*/  STL [R1+0x450], RZ ;  /* 0x000450ff01007387 */ /* 0x000fe20000100800 */
[----:B------:R-:W-:Y:S01]  /*6cf0*/  UMOV UR9, UR21 ;  /* 0x0000001500097c82 */ /* 0x000fe20008000000 */
[----:B------:R-:W-:-:S02]  /*6d00*/  ULDC UR7, c[0x0][0x50c] ;  /* 0x0001430000077ab9 */ /* 0x000fc40000000800 */
[----:B------:R-:W-:Y:S01]  /*6d10*/  UMOV UR8, UR20 ;  /* 0x0000001400087c82 */ /* 0x000fe20008000000 */
[----:B------:R-:W-:Y:S01]  /*6d20*/  STL [R1+0x44c], RZ ;  /* 0x00044cff01007387 */ /* 0x000fe20000100800 */
[----:B------:R-:W-:Y:S03]  /*6d30*/  QGMMA.64x192x32.F32.E4M3.E4M3 R24, gdesc[UR20], R24, gsb0 ;  /* 0x02e00000141879f3 */ /* 0x000fe60008000818 */
        /* <DEDUP_REMOVED lines=23> */
[----:B--2---:R-:W-:-:S06]  /*6eb0*/  WARPGROUP.ARRIVE ;  /* 0x00000000000079c5 */ /* 0x004fcc0000000000 */
[----:B------:R-:W-:Y:S01]  /*6ec0*/  QGMMA.64x192x32.F32.E4M3.E4M3 R140, gdesc[UR8], R140, gsb0 ;  /* 0x02e00000088c79f3 */ /* 0x000fe2000800088c */
[----:B------:R-:W-:-:S04]  /*6ed0*/  UISETP.NE.AND UP0, UPT, UR7, 0x2, UPT ;  /* 0x000000020700788c */ /* 0x000fc8000bf05270 */
[----:B------:R-:W-:-:S06]  /*6ee0*/  USEL UR7, URZ, 0x1, UP0 ;  /* 0x000000013f077887 */ /* 0x000fcc0008000000 */
[----:B------:R-:W-:Y:S02]  /*6ef0*/  ISETP.NE.AND P0, PT, RZ, UR7, PT ;  /* 0x00000007ff007c0c */ /* 0x000fe4000bf05270 */
[----:B------:R-:W-:Y:S02]  /*6f00*/  CS2R R236, SRZ ;  /* 0x0000000000ec7805 */ /* 0x000fe4000001ff00 */
[----:B------:R-:W-:Y:S02]  /*6f10*/  CS2R R22, SRZ ;  /* 0x0000000000167805 */ /* 0x000fe4000001ff00 */
[----:B------:R-:W-:Y:S02]  /*6f20*/  CS2R R20, SRZ ;  /* 0x0000000000147805 */ /* 0x000fe4000001ff00 */
[----:B------:R-:W-:Y:S02]  /*6f30*/  CS2R R18, SRZ ;  /* 0x0000000000127805 */ /* 0x000fe4000001ff00 */
[----:B------:R-:W-:-:S02]  /*6f40*/  CS2R R16, SRZ ;  /* 0x0000000000107805 */ /* 0x000fc4000001ff00 */
[----:B------:R-:W-:Y:S02]  /*6f50*/  CS2R R14, SRZ ;  /* 0x00000000000e7805 */ /* 0x000fe4000001ff00 */
[----:B------:R-:W-:Y:S02]  /*6f60*/  CS2R R12, SRZ ;  /* 0x00000000000c7805 */ /* 0x000fe4000001ff00 */
[----:B------:R-:W-:Y:S02]  /*6f70*/  CS2R R10, SRZ ;  /* 0x00000000000a7805 */ /* 0x000fe4000001ff00 */
[----:B------:R-:W-:Y:S02]  /*6f80*/  CS2R R8, SRZ ;  /* 0x0000000000087805 */ /* 0x000fe4000001ff00 */
[----:B------:R-:W-:Y:S02]  /*6f90*/  CS2R R6, SRZ ;  /* 0x0000000000067805 */ /* 0x000fe4000001ff00 */
[----:B------:R-:W-:Y:S01]  /*6fa0*/  CS2R R4, SRZ ;  /* 0x0000000000047805 */ /* 0x000fe2000001ff00 */
[----:B------:R-:W-:Y:S01]  /*6fb0*/  IMAD.MOV.U32 R3, RZ, RZ, RZ ;  /* 0x000000ffff037224 */ /* 0x000fe200078e00ff */
[----:B------:R-:W-:-:S02]  /*6fc0*/  WARPGROUP.DEPBAR.LE gsb0, 0x0 ;  /* 0x00008000000079c5 */ /* 0x000fc40000010000 */
[----:B------:R-:W-:Y:S01]  /*6fd0*/  STL.64 [R1], R140 ;  /* 0x0000008c01007387 */ /* 0x000fe20000100a00 */
[----:B------:R-:W-:Y:S02]  /*6fe0*/  IMAD.MOV.U32 R2, RZ, RZ, R234 ;  /* 0x000000ffff027224 */ /* 0x000fe400078e00ea */
[----:B------:R-:W-:Y:S01]  /*6ff0*/  IMAD.MOV.U32 R0, RZ, RZ, R235 ;  /* 0x000000ffff007224 */ /* 0x000fe200078e00eb */
        /* <DEDUP_REMOVED lines=47> */
[----:B0-----:R0:W5:Y:S04]  /*72f0*/  LDL.LU.64 R214, [R1+0x9a0] ;  /* 0x0009a00001d67983 */ /* 0x0011680000300a00 */
[----:B------:R0:W5:Y:S04]  /*7300*/  LDL.LU.64 R212, [R1+0x998] ;  /* 0x0009980001d47983 */ /* 0x0001680000300a00 */
        /* <DEDUP_REMOVED lines=35> */
[----:B------:R0:W5:Y:S01]  /*7540*/  LDL.LU.64 R140, [R1+0x878] ;  /* 0x00087800018c7983 */ /* 0x0001620000300a00 */
[----:B-1----:R-:W-:-:S02]  /*7550*/  CS2R R234, SRZ ;  /* 0x0000000000ea7805 */ /* 0x002fc4000001ff00 */
[----:B------:R-:W-:Y:S02]  /*7560*/  CS2R R232, SRZ ;  /* 0x0000000000e87805 */ /* 0x000fe4000001ff00 */
[----:B------:R-:W-:Y:S01]  /*7570*/  CS2R R230, SRZ ;  /* 0x0000000000e67805 */ /* 0x000fe2000001ff00 */
[----:B------:R0:W-:Y:S01]  /*7580*/  STL [R1+0x3f0], RZ ;  /* 0x0003f0ff01007387 */ /* 0x0001e20000100800 */
[----:B------:R-:W-:Y:S02]  /*7590*/  CS2R R228, SRZ ;  /* 0x0000000000e47805 */ /* 0x000fe4000001ff00 */
[----:B------:R-:W-:Y:S02]  /*75a0*/  CS2R R226, SRZ ;  /* 0x0000000000e27805 */ /* 0x000fe4000001ff00 */
[----:B------:R-:W-:Y:S01]  /*75b0*/  CS2R R224, SRZ ;  /* 0x0000000000e07805 */ /* 0x000fe2000001ff00 */
[----:B------:R0:W-:Y:S01]  /*75c0*/  STL [R1+0x3ec], RZ ;  /* 0x0003ecff01007387 */ /* 0x0001e20000100800 */
[----:B------:R-:W-:-:S02]  /*75d0*/  CS2R R222, SRZ ;  /* 0x0000000000de7805 */ /* 0x000fc4000001ff00 */
[----:B------:R-:W-:Y:S02]  /*75e0*/  CS2R R220, SRZ ;  /* 0x0000000000dc7805 */ /* 0x000fe4000001ff00 */
[----:B------:R-:W-:Y:S01]  /*75f0*/  CS2R R218, SRZ ;  /* 0x0000000000da7805 */ /* 0x000fe2000001ff00 */
[----:B------:R0:W-:Y:S01]  /*7600*/  STL [R1+0x3e8], RZ ;  /* 0x0003e8ff01007387 */ /* 0x0001e20000100800 */
[----:B------:R-:W-:-:S03]  /*7610*/  CS2R R216, SRZ ;  /* 0x0000000000d87805 */ /* 0x000fc6000001ff00 */
        /* <DEDUP_REMOVED lines=59> */
[----:B------:R-:W2:Y:S04]  /*79d0*/  LDL R3, [R1+0x180] ;  /* 0x0001800001037983 */ /* 0x000ea80000100800 */
[----:B------:R-:W3:Y:S04]  /*79e0*/  LDL R4, [R1+0x184] ;  /* 0x0001840001047983 */ /* 0x000ee80000100800 */
[----:B------:R-:W4:Y:S04]  /*79f0*/  LDL R5, [R1+0x188] ;  /* 0x0001880001057983 */ /* 0x000f280000100800 */
        /* <DEDUP_REMOVED lines=38> */
[----:B------:R1:W-:Y:S04]  /*7c60*/  STL [R1+0x8ec], R89 ;  /* 0x0008ec5901007387 */ /* 0x0003e80000100800 */
[----:B-1----:R-:W2:Y:S04]  /*7c70*/  LDL R89, [R1+0x284] ;  /* 0x0002840001597983 */ /* 0x002ea80000100800 */
[----:B------:R1:W-:Y:S04]  /*7c80*/  STL [R1+0x8e8], R90 ;  /* 0x0008e85a01007387 */ /* 0x0003e80000100800 */
[----:B-1----:R-:W3:Y:S04]  /*7c90*/  LDL R90, [R1+0x280] ;  /* 0x00028000015a7983 */ /* 0x002ee80000100800 */
[----:B------:R1:W-:Y:S04]  /*7ca0*/  STL [R1+0x8e4], R91 ;  /* 0x0008e45b01007387 */ /* 0x0003e80000100800 */
[----:B-1----:R-:W4:Y:S04]  /*7cb0*/  LDL R91, [R1+0x27c] ;  /* 0x00027c00015b7983 */ /* 0x002f280000100800 */
[----:B------:R1:W-:Y:S04]  /*7cc0*/  STL [R1+0x8e0], R92 ;  /* 0x0008e05c01007387 */ /* 0x0003e80000100800 */
[----:B-1----:R-:W2:Y:S04]  /*7cd0*/  LDL R92, [R1+0x278] ;  /* 0x00027800015c7983 */ /* 0x002ea80000100800 */
        /* <DEDUP_REMOVED lines=41> */
[----:B-1----:R-:W2:Y:S01]  /*7f70*/  LDL R113, [R1+0x224] ;  /* 0x0002240001717983 */ /* 0x002ea20000100800 */
[----:B----4-:R-:W-:-:S01]  /*7f80*/  FADD R91, RZ, R91 ;  /* 0x0000005bff5b7221 */ /* 0x010fc20000000000 */
[----:B---3--:R-:W-:Y:S01]  /*7f90*/  FADD R90, RZ, R90 ;  /* 0x0000005aff5a7221 */ /* 0x008fe20000000000 */
[----:B--2---:R-:W-:-:S01]  /*7fa0*/  FADD R89, RZ, R89 ;  /* 0x00000059ff597221 */ /* 0x004fc20000000000 */
[----:B------:R-:W-:Y:S01]  /*7fb0*/  STL [R1+0x888], R114 ;  /* 0x0008887201007387 */ /* 0x000fe20000100800 */
[----:B------:R-:W-:-:S01]  /*7fc0*/  FADD R2, RZ, R2 ;  /* 0x00000002ff027221 */ /* 0x000fc20000000000 */
[----:B------:R-:W-:Y:S01]  /*7fd0*/  FADD R92, RZ, R92 ;  /* 0x0000005cff5c7221 */ /* 0x000fe20000000000 */
[----:B------:R-:W-:-:S01]  /*7fe0*/  FADD R0, RZ, R0 ;  /* 0x00000000ff007221 */ /* 0x000fc20000000000 */
        /* <DEDUP_REMOVED lines=16> */
[----:B------:R1:W-:Y:S01]  /*80f0*/  STL [R1+0x874], R119 ;  /* 0x0008747701007387 */ /* 0x0003e20000100800 */
[----:B------:R-:W-:-:S01]  /*8100*/  FADD R14, RZ, R14 ;  /* 0x0000000eff0e7221 */ /* 0x000fc20000000000 */
[----:B------:R-:W-:Y:S01]  /*8110*/  FADD R15, RZ, R15 ;  /* 0x0000000fff0f7221 */ /* 0x000fe20000000000 */
        /* <DEDUP_REMOVED lines=45> */
[----:B------:R-:W-:-:S05]  /*83f0*/  FADD R111, RZ, R111 ;  /* 0x0000006fff6f7221 */ /* 0x000fca0000000000 */
[----:B------:R2:W-:Y:S04]  /*8400*/  STL [R1+0x300], R111 ;  /* 0x0003006f01007387 */ /* 0x0005e80000100800 */
[----:B------:R3:W-:Y:S04]  /*8410*/  STL [R1+0x304], R110 ;  /* 0x0003046e01007387 */ /* 0x0007e80000100800 */
[----:B------:R4:W-:Y:S01]  /*8420*/  STL [R1+0x308], R109 ;  /* 0x0003086d01007387 */ /* 0x0009e20000100800 */
[----:B------:R-:W-:-:S03]  /*8430*/  FADD R237, RZ, R112 ;  /* 0x00000070ffed7221 */ /* 0x000fc60000000000 */
[----:B------:R0:W-:Y:S04]  /*8440*/  STL [R1+0x30c], R108 ;  /* 0x00030c6c01007387 */ /* 0x0001e80000100800 */
[----:B------:R0:W-:Y:S04]  /*8450*/  STL [R1+0x310], R107 ;  /* 0x0003106b01007387 */ /* 0x0001e80000100800 */
[----:B------:R0:W-:Y:S01]  /*8460*/  STL [R1+0x314], R106 ;  /* 0x0003146a01007387 */ /* 0x0001e20000100800 */
[----:B------:R-:W-:-:S03]  /*8470*/  FADD R236, RZ, R113 ;  /* 0x00000071ffec7221 */ /* 0x000fc60000000000 */
[----:B------:R0:W-:Y:S04]  /*8480*/  STL [R1+0x318], R105 ;  /* 0x0003186901007387 */ /* 0x0001e80000100800 */
        /* <DEDUP_REMOVED lines=14> */
[----:B-1----:R-:W4:Y:S04]  /*8570*/  LDL R119, [R1+0x288] ;  /* 0x0002880001777983 */ /* 0x002f280000100800 */
[----:B------:R1:W-:Y:S04]  /*8580*/  STL [R1+0x354], R90 ;  /* 0x0003545a01007387 */ /* 0x0003e80000100800 */
[----:B------:R-:W4:Y:S04]  /*8590*/  LDL R118, [R1+0x28c] ;  /* 0x00028c0001767983 */ /* 0x000f280000100800 */
[----:B------:R1:W-:Y:S04]  /*85a0*/  STL [R1+0x358], R89 ;  /* 0x0003585901007387 */ /* 0x0003e80000100800 */
[----:B------:R-:W4:Y:S04]  /*85b0*/  LDL R117, [R1+0x290] ;  /* 0x0002900001757983 */ /* 0x000f280000100800 */
[----:B------:R-:W4:Y:S04]  /*85c0*/  LDL R116, [R1+0x294] ;  /* 0x0002940001747983 */ /* 0x000f280000100800 */
[----:B------:R-:W4:Y:S04]  /*85d0*/  LDL R115, [R1+0x298] ;  /* 0x0002980001737983 */ /* 0x000f280000100800 */
[----:B------:R-:W4:Y:S04]  /*85e0*/  LDL R114, [R1+0x29c] ;  /* 0x00029c0001727983 */ /* 0x000f280000100800 */
[----:B------:R-:W4:Y:S04]  /*85f0*/  LDL R113, [R1+0x2a0] ;  /* 0x0002a00001717983 */ /* 0x000f280000100800 */
[----:B------:R-:W4:Y:S04]  /*8600*/  LDL R112, [R1+0x2a4] ;  /* 0x0002a40001707983 */ /* 0x000f280000100800 */
[----:B--2---:R-:W2:Y:S04]  /*8610*/  LDL R111, [R1+0x2a8] ;  /* 0x0002a800016f7983 */ /* 0x004ea80000100800 */
[----:B---3--:R-:W3:Y:S04]  /*8620*/  LDL R110, [R1+0x2ac] ;  /* 0x0002ac00016e7983 */ /* 0x008ee80000100800 */
[----:B----4-:R-:W4:Y:S04]  /*8630*/  LDL R109, [R1+0x2b0] ;  /* 0x0002b000016d7983 */ /* 0x010f280000100800 */
[----:B0-----:R-:W4:Y:S04]  /*8640*/  LDL R108, [R1+0x2b4] ;  /* 0x0002b400016c7983 */ /* 0x001f280000100800 */
        /* <DEDUP_REMOVED lines=17> */
[----:B-1----:R-:W4:Y:S04]  /*8760*/  LDL R90, [R1+0x2fc] ;  /* 0x0002fc00015a7983 */ /* 0x002f280000100800 */
[----:B------:R-:W4:Y:S01]  /*8770*/  LDL R89, [R1] ;  /* 0x0000000001597983 */ /* 0x000f220000100800 */
[----:B------:R-:W-:-:S05]  /*8780*/  FADD R119, RZ, R119 ;  /* 0x00000077ff777221 */ /* 0x000fca0000000000 */
[----:B------:R0:W-:Y:S01]  /*8790*/  STL [R1+0x35c], R119 ;  /* 0x00035c7701007387 */ /* 0x0001e20000100800 */
[----:B------:R-:W-:-:S05]  /*87a0*/  FADD R118, RZ, R118 ;  /* 0x00000076ff767221 */ /* 0x000fca0000000000 */
[----:B------:R1:W-:Y:S01]  /*87b0*/  STL [R1+0x360], R118 ;  /* 0x0003607601007387 */ /* 0x0003e20000100800 */
[----:B------:R-:W-:-:S01]  /*87c0*/  FADD R117, RZ, R117 ;  /* 0x00000075ff757221 */ /* 0x000fc20000000000 */
[----:B------:R-:W-:-:S04]  /*87d0*/  FADD R116, RZ, R116 ;  /* 0x00000074ff747221 */ /* 0x000fc80000000000 */
[----:B------:R1:W-:Y:S01]  /*87e0*/  STL [R1+0x364], R117 ;  /* 0x0003647501007387 */ /* 0x0003e20000100800 */
[----:B------:R-:W-:-:S03]  /*87f0*/  FADD R115, RZ, R115 ;  /* 0x00000073ff737221 */ /* 0x000fc60000000000 */
[----:B------:R1:W-:Y:S01]  /*8800*/  STL [R1+0x368], R116 ;  /* 0x0003687401007387 */ /* 0x0003e20000100800 */
[----:B------:R-:W-:-:S03]  /*8810*/  FADD R114, RZ, R114 ;  /* 0x00000072ff727221 */ /* 0x000fc60000000000 */
[----:B------:R1:W-:Y:S01]  /*8820*/  STL [R1+0x36c], R115 ;  /* 0x00036c7301007387 */ /* 0x0003e20000100800 */
[----:B------:R-:W-:-:S03]  /*8830*/  FADD R113, RZ, R113 ;  /* 0x00000071ff717221 */ /* 0x000fc60000000000 */
[----:B------:R1:W-:Y:S01]  /*8840*/  STL [R1+0x370], R114 ;  /* 0x0003707201007387 */ /* 0x0003e20000100800 */
[----:B------:R-:W-:-:S03]  /*8850*/  FADD R112, RZ, R112 ;  /* 0x00000070ff707221 */ /* 0x000fc60000000000 */
[----:B------:R1:W-:Y:S01]  /*8860*/  STL [R1+0x374], R113 ;  /* 0x0003747101007387 */ /* 0x0003e20000100800 */
[----:B--2---:R-:W-:-:S03]  /*8870*/  FADD R111, RZ, R111 ;  /* 0x0000006fff6f7221 */ /* 0x004fc60000000000 */
[----:B------:R2:W-:Y:S01]  /*8880*/  STL [R1+0x378], R112 ;  /* 0x0003787001007387 */ /* 0x0005e20000100800 */
[----:B---3--:R-:W-:-:S03]  /*8890*/  FADD R110, RZ, R110 ;  /* 0x0000006eff6e7221 */ /* 0x008fc60000000000 */
[----:B------:R3:W-:Y:S01]  /*88a0*/  STL [R1+0x37c], R111 ;  /* 0x00037c6f01007387 */ /* 0x0007e20000100800 */
[----:B----4-:R-:W-:-:S03]  /*88b0*/  FADD R109, RZ, R109 ;  /* 0x0000006dff6d7221 */ /* 0x010fc60000000000 */
        /* <DEDUP_REMOVED lines=40> */
[----:B0-----:R-:W4:Y:S04]  /*8b40*/  LDL R119, [R1+0x4] ;  /* 0x0000040001777983 */ /* 0x001f280000100800 */
[----:B------:R0:W-:Y:S04]  /*8b50*/  STL [R1+0x3d0], R90 ;  /* 0x0003d05a01007387 */ /* 0x0001e80000100800 */
[----:B-1----:R-:W4:Y:S04]  /*8b60*/  LDL R118, [R1+0x8] ;  /* 0x0000080001767983 */ /* 0x002f280000100800 */
[----:B------:R1:W-:Y:S04]  /*8b70*/  STL [R1+0x3d4], R89 ;  /* 0x0003d45901007387 */ /* 0x0003e80000100800 */
        /* <DEDUP_REMOVED lines=27> */
[----:B0-----:R-:W4:Y:S04]  /*8d30*/  LDL R90, [R1+0x78] ;  /* 0x00007800015a7983 */ /* 0x001f280000100800 */
[----:B-1----:R-:W4:Y:S01]  /*8d40*/  LDL R89, [R1+0x7c] ;  /* 0x00007c0001597983 */ /* 0x002f220000100800 */
        /* <DEDUP_REMOVED lines=94> */
[----:B------:R0:W-:Y:S02]  /*9330*/  STL [R1+0x454], R119 ;  /* 0x0004547701007387 */ /* 0x0001e40000100800 */
[----:B0-----:R-:W-:-:S01]  /*9340*/  FADD R119, RZ, R118 ;  /* 0x00000076ff777221 */ /* 0x001fc20000000000 */
[----:B------:R-:W-:Y:S01]  /*9350*/  FADD R118, RZ, R117 ;  /* 0x00000075ff767221 */ /* 0x000fe20000000000 */
[----:B------:R-:W-:-:S03]  /*9360*/  FADD R117, RZ, R116 ;  /* 0x00000074ff757221 */ /* 0x000fc60000000000 */
[----:B------:R-:W-:Y:S01]  /*9370*/  STL [R1+0x458], R119 ;  /* 0x0004587701007387 */ /* 0x000fe20000100800 */
[----:B------:R-:W-:-:S03]  /*9380*/  FADD R116, RZ, R115 ;  /* 0x00000073ff747221 */ /* 0x000fc60000000000 */
[----:B------:R-:W-:Y:S01]  /*9390*/  STL [R1+0x45c], R118 ;  /* 0x00045c7601007387 */ /* 0x000fe20000100800 */
[----:B------:R-:W-:-:S03]  /*93a0*/  FADD R115, RZ, R114 ;  /* 0x00000072ff737221 */ /* 0x000fc60000000000 */
[----:B------:R-:W-:Y:S01]  /*93b0*/  STL [R1+0x460], R117 ;  /* 0x0004607501007387 */ /* 0x000fe20000100800 */
[----:B--2---:R-:W-:-:S03]  /*93c0*/  FADD R114, RZ, R113 ;  /* 0x00000071ff727221 */ /* 0x004fc60000000000 */
[----:B------:R-:W-:Y:S01]  /*93d0*/  STL [R1+0x464], R116 ;  /* 0x0004647401007387 */ /* 0x000fe20000100800 */
[----:B---3--:R-:W-:-:S03]  /*93e0*/  FADD R113, RZ, R112 ;  /* 0x00000070ff717221 */ /* 0x008fc60000000000 */
[----:B------:R-:W-:Y:S01]  /*93f0*/  STL [R1+0x468], R115 ;  /* 0x0004687301007387 */ /* 0x000fe20000100800 */
[----:B----4-:R-:W-:-:S03]  /*9400*/  FADD R112, RZ, R111 ;  /* 0x0000006fff707221 */ /* 0x010fc60000000000 */
[----:B------:R-:W-:Y:S01]  /*9410*/  STL [R1+0x46c], R114 ;  /* 0x00046c7201007387 */ /* 0x000fe20000100800 */
[----:B------:R-:W-:-:S03]  /*9420*/  FADD R111, RZ, R110 ;  /* 0x0000006eff6f7221 */ /* 0x000fc60000000000 */
        /* <DEDUP_REMOVED lines=42> */
[----:B------:R-:W-:Y:S04]  /*96d0*/  STL [R1+0x4c4], R92 ;  /* 0x0004c45c01007387 */ /* 0x000fe80000100800 */
[----:B------:R-:W2:Y:S04]  /*96e0*/  LDL R89, [R1+0xfc] ;  /* 0x0000fc0001597983 */ /* 0x000ea80000100800 */
[----:B------:R0:W-:Y:S04]  /*96f0*/  STL [R1+0x4c8], R90 ;  /* 0x0004c85a01007387 */ /* 0x0001e80000100800 */
[----:B0-----:R-:W3:Y:S04]  /*9700*/  LDL R90, [R1+0x100] ;  /* 0x00010000015a7983 */ /* 0x001ee80000100800 */
[----:B------:R0:W-:Y:S04]  /*9710*/  STL [R1+0x4cc], R91 ;  /* 0x0004cc5b01007387 */ /* 0x0001e80000100800 */
[----:B------:R-:W4:Y:S04]  /*9720*/  LDL R92, [R1+0x108] ;  /* 0x00010800015c7983 */ /* 0x000f280000100800 */
[----:B------:R-:W4:Y:S04]  /*9730*/  LDL R93, [R1+0x10c] ;  /* 0x00010c00015d7983 */ /* 0x000f280000100800 */
        /* <DEDUP_REMOVED lines=26> */
[----:B------:R-:W4:Y:S01]  /*98e0*/  LDL R119, [R1+0x174] ;  /* 0x0001740001777983 */ /* 0x000f220000100800 */
[----:B--2---:R-:W-:-:S05]  /*98f0*/  FADD R89, RZ, R89 ;  /* 0x00000059ff597221 */ /* 0x004fca0000000000 */
[----:B------:R0:W-:Y:S01]  /*9900*/  STL [R1+0x4d0], R89 ;  /* 0x0004d05901007387 */ /* 0x0001e20000100800 */
[----:B---3--:R-:W-:-:S03]  /*9910*/  FADD R90, RZ, R90 ;  /* 0x0000005aff5a7221 */ /* 0x008fc60000000000 */
[----:B0-----:R-:W2:Y:S04]  /*9920*/  LDL.LU R89, [R1+0x8ec] ;  /* 0x0008ec0001597983 */ /* 0x001ea80000300800 */
[----:B------:R0:W-:Y:S01]  /*9930*/  STL [R1+0x4d4], R90 ;  /* 0x0004d45a01007387 */ /* 0x0001e20000100800 */
[----:B----4-:R-:W-:-:S01]  /*9940*/  FADD R92, RZ, R92 ;  /* 0x0000005cff5c7221 */ /* 0x010fc20000000000 */
[----:B------:R-:W-:Y:S02]  /*9950*/  FADD R93, RZ, R93 ;  /* 0x0000005dff5d7221 */ /* 0x000fe40000000000 */
[----:B0-----:R-:W3:Y:S01]  /*9960*/  LDL.LU R90, [R1+0x8e8] ;  /* 0x0008e800015a7983 */ /* 0x001ee20000300800 */
[----:B------:R-:W-:-:S01]  /*9970*/  FADD R91, RZ, R91 ;  /* 0x0000005bff5b7221 */ /* 0x000fc20000000000 */
[----:B------:R-:W-:-:S04]  /*9980*/  FADD R94, RZ, R94 ;  /* 0x0000005eff5e7221 */ /* 0x000fc80000000000 */
[----:B------:R0:W-:Y:S01]  /*9990*/  STL [R1+0x4d8], R91 ;  /* 0x0004d85b01007387 */ /* 0x0001e20000100800 */
[----:B------:R-:W-:-:S03]  /*99a0*/  FADD R95, RZ, R95 ;  /* 0x0000005fff5f7221 */ /* 0x000fc60000000000 */
[----:B0-----:R-:W4:Y:S01]  /*99b0*/  LDL.LU R91, [R1+0x8e4] ;  /* 0x0008e400015b7983 */ /* 0x001f220000300800 */
[----:B------:R-:W-:-:S03]  /*99c0*/  FADD R96, RZ, R96 ;  /* 0x00000060ff607221 */ /* 0x000fc60000000000 */
[----:B------:R0:W-:Y:S01]  /*99d0*/  STL [R1+0x4dc], R92 ;  /* 0x0004dc5c01007387 */ /* 0x0001e20000100800 */
[----:B------:R-:W-:-:S01]  /*99e0*/  FADD R97, RZ, R97 ;  /* 0x00000061ff617221 */ /* 0x000fc20000000000 */
[----:B------:R-:W-:Y:S02]  /*99f0*/  FADD R98, RZ, R98 ;  /* 0x00000062ff627221 */ /* 0x000fe40000000000 */
[----:B0-----:R-:W4:Y:S04]  /*9a00*/  LDL.LU R92, [R1+0x8e0] ;  /* 0x0008e000015c7983 */ /* 0x001f280000300800 */
[----:B------:R0:W-:Y:S01]  /*9a10*/  STL [R1+0x4e0], R93 ;  /* 0x0004e05d01007387 */ /* 0x0001e20000100800 */
[----:B------:R-:W-:-:S01]  /*9a20*/  FADD R99, RZ, R99 ;  /* 0x00000063ff637221 */ /* 0x000fc20000000000 */
[----:B------:R-:W-:-:S02]  /*9a30*/  FADD R100, RZ, R100 ;  /* 0x00000064ff647221 */ /* 0x000fc40000000000 */
[----:B0-----:R-:W4:Y:S04]  /*9a40*/  LDL.LU R93, [R1+0x8dc] ;  /* 0x0008dc00015d7983 */ /* 0x001f280000300800 */
[----:B------:R0:W-:Y:S01]  /*9a50*/  STL [R1+0x4e4], R94 ;  /* 0x0004e45e01007387 */ /* 0x0001e20000100800 */
[----:B------:R-:W-:-:S03]  /*9a60*/  FADD R101, RZ, R101 ;  /* 0x00000065ff657221 */ /* 0x000fc60000000000 */
        /* <DEDUP_REMOVED lines=55> */
[----:B------:R0:W-:Y:S04]  /*9de0*/  STL [R1+0x530], R113 ;  /* 0x0005307101007387 */ /* 0x0001e80000100800 */
        /* <DEDUP_REMOVED lines=14> */
[----:B------:R1:W-:Y:S01]  /*9ed0*/  STL [R1+0x550], R0 ;  /* 0x0005500001007387 */ /* 0x0003e20000100800 */
[----:B0-----:R-:W-:-:S01]  /*9ee0*/  FADD R2, RZ, R120 ;  /* 0x00000078ff027221 */ /* 0x001fc20000000000 */
[----:B-1----:R-:W-:-:S04]  /*9ef0*/  FADD R0, RZ, R121 ;  /* 0x00000079ff007221 */ /* 0x002fc80000000000 */
        /* <DEDUP_REMOVED lines=38> */
[----:B0----5:R-:W-:-:S01]  /*a160*/  FADD R2, RZ, R140 ;  /* 0x0000008cff027221 */ /* 0x021fc20000000000 */
        /* <DEDUP_REMOVED lines=280> */
[----:B--2---:R-:W-:-:S04]  /*b2f0*/  FADD R0, RZ, R89 ;  /* 0x00000059ff007221 */ /* 0x004fc80000000000 */
[----:B------:R3:W-:Y:S04]  /*b300*/  STL [R1+0x7d4], R2 ;  /* 0x0007d40201007387 */ /* 0x0007e80000100800 */
[----:B------:R4:W-:Y:S01]  /*b310*/  STL [R1+0x7d8], R0 ;  /* 0x0007d80001007387 */ /* 0x0009e20000100800 */
[----:B---3--:R-:W-:-:S01]  /*b320*/  FADD R2, RZ, R90 ;  /* 0x0000005aff027221 */ /* 0x008fc20000000000 */
[----:B----4-:R-:W-:-:S04]  /*b330*/  FADD R0, RZ, R91 ;  /* 0x0000005bff007221 */ /* 0x010fc80000000000 */
        /* <DEDUP_REMOVED lines=58> */
[----:B------:R-:W-:-:S05]  /*b6e0*/  UMOV UR6, URZ ;  /* 0x0000003f00067c82 */ /* 0x000fca0008000000 */
.L_x_22:
[----:B------:R-:W-:-:S04]  /*b6f0*/  UIADD3 UR26, UR5, 0x1, URZ ;  /* 0x00000001051a7890 */ /* 0x000fc8000fffe03f */
[----:B------:R-:W-:-:S04]  /*b700*/  UISETP.NE.AND UP0, UPT, UR26, 0x5, UPT ;  /* 0x000000051a00788c */ /* 0x000fc8000bf05270 */
[----:B------:R-:W-:Y:S02]  /*b710*/  USEL UR8, URZ, 0x1, UP0 ;  /* 0x000000013f087887 */ /* 0x000fe40008000000 */
[----:B------:R-:W-:Y:S02]  /*b720*/  USEL UR26, UR26, URZ, UP0 ;  /* 0x0000003f1a1a7287 */ /* 0x000fe40008000000 */
[----:B------:R-:W-:-:S06]  /*b730*/  ULOP3.LUT UR8, UR4, UR8, URZ, 0x3c, !UPT ;  /* 0x0000000804087292 */ /* 0x000fcc000f8e3c3f */
[----:B-1----:R-:W-:Y:S01]  /*b740*/  IMAD.U32 R0, RZ, RZ, UR8 ;  /* 0x00000008ff007e24 */ /* 0x002fe2000f8e00ff */
[----:B------:R-:W-:-:S06]  /*b750*/  UMOV UR8, 0x1 ;  /* 0x0000000100087882 */ /* 0x000fcc0000000000 */
.L_x_17:
[----:B------:R-:W-:-:S04]  /*b760*/  UISETP.LT.AND UP0, UPT, UR14, 0x1, UPT ;  /* 0x000000010e00788c */ /* 0x000fc8000bf01270 */
[----:B------:R-:W-:-:S04]  /*b770*/  USEL UR9, UR14, 0x1, UP0 ;  /* 0x000000010e097887 */ /* 0x000fc80008000000 */
[----:B------:R-:W-:-:S04]  /*b780*/  UIADD3 UR28, UR14, -UR9, URZ ;  /* 0x800000090e1c7290 */ /* 0x000fc8000fffe03f */
[----:B------:R-:W-:-:S06]  /*b790*/  UISETP.GE.AND UP0, UPT, UR28, 0x1, UPT ;  /* 0x000000011c00788c */ /* 0x000fcc000bf06270 */
[----:B------:R-:W-:-:S13]  /*b7a0*/  PLOP3.LUT P0, PT, PT, PT, UP0, 0x80, 0x0 ;  /* 0x000000000000781c */ /* 0x000fda0003f0f008 */
[----:B------:R-:W-:Y:S05]  /*b7b0*/  @!P0 BRA `(.L_x_23) ;  /* 0x0000009000148947 */ /* 0x000fea0003800000 */
[----:B------:R-:W-:Y:S01]  /*b7c0*/  UMOV UR27, UR5 ;  /* 0x00000005001b7c82 */ /* 0x000fe20008000000 */
[----:B------:R-:W-:-:S05]  /*b7d0*/  ULDC UR30, c[0x0][0x50c] ;  /* 0x00014300001e7ab9 */ /* 0x000fca0000000800 */
.L_x_31:
[----:B------:R-:W-:-:S06]  /*b7e0*/  UISETP.NE.AND UP0, UPT, UR25, 0x3, UPT ;  /* 0x000000031900788c */ /* 0x000fcc000bf05270 */
[----:B------:R-:W-:-:S13]  /*b7f0*/  PLOP3.LUT P1, PT, PT, PT, UP0, 0x80, 0x0 ;  /* 0x000000000000781c */ /* 0x000fda0003f2f008 */
[----:B------:R-:W-:Y:S05]  /*b800*/  @!P1 BRA `(.L_x_24) ;  /* 0x0000000000049947 */ /* 0x000fea0003800000 */
[----:B------:R-:W-:Y:S01]  /*b810*/  BPT.TRAP 0x1 ;  /* 0x000000040000795c */ /* 0x000fe20000300000 */
.L_x_24:
[----:B------:R-:W2:Y:S01]  /*b820*/  S2UR UR9, SR_CgaCtaId ;  /* 0x00000000000979c3 */ /* 0x000ea20000008800 */
[----:B------:R-:W-:Y:S01]  /*b830*/  UMOV UR16, 0x400 ;  /* 0x0000040000107882 */ /* 0x000fe20000000000 */
[----:B------:R-:W-:Y:S01]  /*b840*/  SHF.L.U32 R2, R0, 0x1f, RZ ;  /* 0x0000001f00027819 */ /* 0x000fe200000006ff */
[----:B--2---:R-:W-:-:S04]  /*b850*/  ULEA UR16, UR9, UR16, 0x18 ;  /* 0x0000001009107291 */ /* 0x004fc8000f8ec03f */
[----:B------:R-:W-:-:S09]  /*b860*/  ULEA UR9, UR26, UR16, 0x3 ;  /* 0x000000101a097291 */ /* 0x000fd2000f8e183f */
[----:B------:R2:W3:Y:S01]  /*b870*/  SYNCS.PHASECHK.TRANS64.TRYWAIT P0, [UR9], R2 ;  /* 0x00000002ff0075a7 */ /* 0x0004e20008000149 */
[----:B------:R-:W-:Y:S05]  /*b880*/  @!P1 BRA `(.L_x_25) ;  /* 0x0000000000049947 */ /* 0x000fea0003800000 */
[----:B------:R-:W-:Y:S01]  /*b890*/  BPT.TRAP 0x1 ;  /* 0x000000040000795c */ /* 0x000fe20000300000 */
.L_x_25:
[----:B---3--:R-:W-:Y:S05]  /*b8a0*/  @P0 BRA `(.L_x_26) ;  /* 0x0000000000080947 */ /* 0x008fea0003800000 */
[----:B------:R-:W3:Y:S02]  /*b8b0*/  SYNCS.PHASECHK.TRANS64.TRYWAIT P0, [UR9], R2 ;  /* 0x00000002ff0075a7 */ /* 0x000ee40008000149 */
[----:B---3--:R-:W-:Y:S05]  /*b8c0*/  @!P0 BRA `(.L_x_27) ;  /* 0x000002cc00e48947 */ /* 0x008fea0003800000 */
.L_x_26:
        /* <DEDUP_REMOVED lines=48> */
[----:B---3--:R-:W3:Y:S04]  /*bbd0*/  LDL.LU.64 R4, [R1+0x180] ;  /* 0x0001800001047983 */ /* 0x008ee80000300a00 */
        /* <DEDUP_REMOVED lines=46> */
[----:B------:R-:W3:Y:S01]  /*bec0*/  LDL.LU.64 R98, [R1+0x2f8] ;  /* 0x0002f80001627983 */ /* 0x000ee20000300a00 */
[----:B------:R-:W-:-:S02]  /*bed0*/  UIADD3 UR9, UR16, 0x14100, URZ ;  /* 0x0001410010097890 */ /* 0x000fc4000fffe03f */
[----:B------:R-:W-:Y:S02]  /*bee0*/  UISETP.NE.AND UP0, UPT, UR7, URZ, UPT ;  /* 0x0000003f0700728c */ /* 0x000fe4000bf05270 */
[----:B------:R-:W-:Y:S02]  /*bef0*/  USHF.R.U32.HI UR9, URZ, 0x4, UR9 ;  /* 0x000000043f097899 */ /* 0x000fe40008011609 */
[----:B------:R-:W-:Y:S02]  /*bf00*/  USEL UR8, UR8, URZ, !UP0 ;  /* 0x0000003f08087287 */ /* 0x000fe4000c000000 */
[----:B------:R-:W-:Y:S02]  /*bf10*/  ULOP3.LUT UR9, UR9, 0x3fff, URZ, 0xc0, !UPT ;  /* 0x00003fff09097892 */ /* 0x000fe4000f8ec03f */
[----:B------:R-:W-:Y:S02]  /*bf20*/  ULOP3.LUT UR7, UR15, 0x10000, URZ, 0xfc, !UPT ;  /* 0x000100000f077892 */ /* 0x000fe4000f8efc3f */
[----:B------:R-:W-:-:S02]  /*bf30*/  ULOP3.LUT UR9, UR9, 0x10000, URZ, 0xfc, !UPT ;  /* 0x0001000009097892 */ /* 0x000fc4000f8efc3f */
[----:B------:R-:W-:Y:S02]  /*bf40*/  UISETP.NE.U32.AND UP0, UPT, UR8, URZ, UPT ;  /* 0x0000003f0800728c */ /* 0x000fe4000bf05070 */
[----:B------:R-:W-:Y:S02]  /*bf50*/  ULEA UR7, UR26, UR7, 0xa ;  /* 0x000000071a077291 */ /* 0x000fe4000f8e503f */
[----:B------:R-:W-:Y:S01]  /*bf60*/  UIMAD UR29, UR26, 0x600, UR9 ;  /* 0x000006001a1d78a4 */ /* 0x000fe2000f8e0209 */
[----:B------:R-:W-:Y:S02]  /*bf70*/  UMOV UR11, 0x80000020 ;  /* 0x80000020000b7882 */ /* 0x000fe40000000000 */
[----:B------:R-:W-:Y:S02]  /*bf80*/  UMOV UR9, 0x80000020 ;  /* 0x8000002000097882 */ /* 0x000fe40000000000 */
[----:B------:R-:W-:Y:S02]  /*bf90*/  UMOV UR8, UR7 ;  /* 0x0000000700087c82 */ /* 0x000fe40008000000 */
[----:B------:R-:W-:Y:S01]  /*bfa0*/  UMOV UR10, UR29 ;  /* 0x0000001d000a7c82 */ /* 0x000fe20008000000 */
[----:B------:R-:W-:Y:S01]  /*bfb0*/  UIADD3 UR22, UR29, 0x300, URZ ;  /* 0x000003001d167890 */ /* 0x000fe2000fffe03f */
[----:B------:R-:W-:Y:S01]  /*bfc0*/  UMOV UR20, UR8 ;  /* 0x0000000800147c82 */ /* 0x000fe20008000000 */
[----:B------:R-:W-:Y:S01]  /*bfd0*/  UMOV UR21, UR9 ;  /* 0x0000000900157c82 */ /* 0x000fe20008000000 */
[----:B------:R-:W-:Y:S01]  /*bfe0*/  UMOV UR23, 0x80000020 ;  /* 0x8000002000177882 */ /* 0x000fe20000000000 */
[----:B---3--:R-:W-:-:S06]  /*bff0*/  WARPGROUP.ARRIVE ;  /* 0x00000000000079c5 */ /* 0x008fcc0000000000 */
[----:B------:R-:W-:Y:S03]  /*c000*/  QGMMA.64x192x32.F32.E4M3.E4M3 R4, gdesc[UR8], R4, UP0, gsb0 ;  /* 0x02e00000080479f3 */ /* 0x000fe6000b800804 */
[----:B------:R-:W-:Y:S02]  /*c010*/  WARPGROUP.DEPBAR.LE gsb0, 0x0 ;  /* 0x00008000000079c5 */ /* 0x000fe40000010000 */
[----:B-----5:R-:W-:Y:S01]  /*c020*/  WARPGROUP.ARRIVE ;  /* 0x00000000000079c5 */ /* 0x020fe20000000000 */
[----:B------:R-:W-:Y:S01]  /*c030*/  STL.64 [R1+0x180], R4 ;  /* 0x0001800401007387 */ /* 0x000fe20000100a00 */
[----:B--2---:R-:W-:-:S03]  /*c040*/  IMAD.MOV.U32 R2, RZ, RZ, R99 ;  /* 0x000000ffff027224 */ /* 0x004fc600078e0063 */
[----:B------:R-:W-:Y:S10]  /*c050*/  STL.64 [R1+0x188], R6 ;  /* 0x0001880601007387 */ /* 0x000ff40000100a00 */
[----:B------:R-:W-:Y:S01]  /*c060*/  QGMMA.64x192x32.F32.E4M3.E4M3 R120, gdesc[UR20], R120, UP0, gsb0 ;  /* 0x02e00000147879f3 */ /* 0x000fe2000b800878 */
        /* <DEDUP_REMOVED lines=46> */
[----:B--2---:R-:W2:Y:S04]  /*c350*/  LDL.LU.64 R98, [R1+0xe70] ;  /* 0x000e700001627983 */ /* 0x004ea80000300a00 */
        /* <DEDUP_REMOVED lines=96> */
[----:B----4-:R-:W4:Y:S04]  /*c960*/  LDL.LU R140, [R1+0x180] ;  /* 0x00018000018c7983 */ /* 0x010f280000300800 */
[----:B------:R-:W4:Y:S04]  /*c970*/  LDL.LU R141, [R1+0x184] ;  /* 0x00018400018d7983 */ /* 0x000f280000300800 */
[----:B------:R-:W3:Y:S04]  /*c980*/  LDL.LU R142, [R1+0x188] ;  /* 0x00018800018e7983 */ /* 0x000ee80000300800 */
[----:B------:R-:W3:Y:S04]  /*c990*/  LDL.LU R143, [R1+0x18c] ;  /* 0x00018c00018f7983 */ /* 0x000ee80000300800 */
[----:B------:R-:W4:Y:S04]  /*c9a0*/  LDL.LU R144, [R1+0x190] ;  /* 0x0001900001907983 */ /* 0x000f280000300800 */
        /* <DEDUP_REMOVED lines=70> */
[----:B------:R-:W3:Y:S01]  /*ce10*/  LDL.LU R215, [R1+0x2ac] ;  /* 0x0002ac0001d77983 */ /* 0x000ee20000300800 */
[----:B------:R-:W-:Y:S01]  /*ce20*/  UIADD3 UR20, UR7, 0x200, URZ ;  /* 0x0000020007147890 */ /* 0x000fe2000fffe03f */
[----:B--2---:R-:W-:Y:S01]  /*ce30*/  WARPGROUP.ARRIVE ;  /* 0x00000000000079c5 */ /* 0x004fe20000000000 */
[----:B------:R-:W-:-:S07]  /*ce40*/  UMOV UR21, 0x80000020 ;  /* 0x8000002000157882 */ /* 0x000fce0000000000 */
[----:B------:R-:W-:Y:S01]  /*ce50*/  QGMMA.64x192x32.F32.E4M3.E4M3 R24, gdesc[UR20], R24, UP0, gsb0 ;  /* 0x02e00000141879f3 */ /* 0x000fe2000b800818 */
[----:B---3--:R-:W-:Y:S04]  /*ce60*/  STL.64 [R1+0xcf0], R214 ;  /* 0x000cf0d601007387 */ /* 0x008fe80000100a00 */
[----:B----4-:R-:W-:Y:S04]  /*ce70*/  STL.64 [R1+0xce8], R212 ;  /* 0x000ce8d401007387 */ /* 0x010fe80000100a00 */
        /* <DEDUP_REMOVED lines=46> */
[----:B--2---:R-:W2:Y:S04]  /*d160*/  LDL.LU.64 R120, [R1] ;  /* 0x0000000001787983 */ /* 0x004ea80000300a00 */
        /* <DEDUP_REMOVED lines=47> */
[----:B------:R-:W-:-:S02]  /*d460*/  WARPGROUP.DEPBAR.LE gsb0, 0x0 ;  /* 0x00008000000079c5 */ /* 0x000fc40000010000 */
[----:B------:R-:W-:Y:S01]  /*d470*/  UMOV UR22, UR10 ;  /* 0x0000000a00167c82 */ /* 0x000fe20008000000 */
[----:B------:R-:W-:Y:S01]  /*d480*/  UMOV UR23, UR11 ;  /* 0x0000000b00177c82 */ /* 0x000fe20008000000 */
[----:B------:R-:W3:Y:S04]  /*d490*/  LDL.LU R216, [R1+0x2b0] ;  /* 0x0002b00001d87983 */ /* 0x000ee80000300800 */
        /* <DEDUP_REMOVED lines=17> */
[----:B------:R-:W3:Y:S01]  /*d5b0*/  LDL.LU R234, [R1+0x2f8] ;  /* 0x0002f80001ea7983 */ /* 0x000ee20000300800 */
[----:B------:R-:W-:Y:S01]  /*d5c0*/  IMAD.MOV.U32 R235, RZ, RZ, R2 ;  /* 0x000000ffffeb7224 */ /* 0x000fe200078e0002 */
[----:B--2---:R-:W-:-:S06]  /*d5d0*/  WARPGROUP.ARRIVE ;  /* 0x00000000000079c5 */ /* 0x004fcc0000000000 */
[----:B------:R-:W-:Y:S03]  /*d5e0*/  QGMMA.64x192x32.F32.E4M3.E4M3 R120, gdesc[UR20], R120, UP0, gsb0 ;  /* 0x02e00000147879f3 */ /* 0x000fe6000b800878 */
[----:B------:R-:W-:Y:S02]  /*d5f0*/  WARPGROUP.DEPBAR.LE gsb0, 0x0 ;  /* 0x00008000000079c5 */ /* 0x000fe40000010000 */
        /* <DEDUP_REMOVED lines=48> */
[----:B--2---:R-:W3:Y:S04]  /*d900*/  LDL.LU.64 R214, [R1+0xcf0] ;  /* 0x000cf00001d67983 */ /* 0x004ee80000300a00 */
        /* <DEDUP_REMOVED lines=38> */
[----:B------:R-:W-:Y:S01]  /*db70*/  UIADD3 UR10, UR29, 0x2, URZ ;  /* 0x000000021d0a7890 */ /* 0x000fe2000fffe03f */
[----:B------:R-:W2:Y:S01]  /*db80*/  LDL.LU.64 R138, [R1+0xbc0] ;  /* 0x000bc000018a7983 */ /* 0x000ea20000300a00 */
[----:B------:R-:W-:Y:S01]  /*db90*/  UMOV UR9, 0x80000020 ;  /* 0x8000002000097882 */ /* 0x000fe20000000000 */
[----:B------:R-:W-:Y:S02]  /*dba0*/  UMOV UR11, 0x80000020 ;  /* 0x80000020000b7882 */ /* 0x000fe40000000000 */
        /* <DEDUP_REMOVED lines=9> */
[----:B---3--:R-:W-:-:S06]  /*dc40*/  WARPGROUP.ARRIVE ;  /* 0x00000000000079c5 */ /* 0x008fcc0000000000 */
        /* <DEDUP_REMOVED lines=51> */
[----:B------:R-:W4:Y:S04]  /*df80*/  LDL.LU.64 R232, [R1+0xb68] ;  /* 0x000b680001e87983 */ /* 0x000f280000300a00 */
        /* <DEDUP_REMOVED lines=50> */
[----:B---3--:R-:W-:Y:S04]  /*e2b0*/  STL.64 [R1+0x9f0], R234 ;  /* 0x0009f0ea01007387 */ /* 0x008fe80000100a00 */
[----:B----4-:R-:W-:Y:S04]  /*e2c0*/  STL.64 [R1+0x9e8], R232 ;  /* 0x0009e8e801007387 */ /* 0x010fe80000100a00 */
[----:B--2---:R-:W-:Y:S04]  /*e2d0*/  STL.64 [R1+0x9e0], R230 ;  /* 0x0009e0e601007387 */ /* 0x004fe80000100a00 */
[----:B------:R-:W-:Y:S04]  /*e2e0*/  STL.64 [R1+0x9d8], R228 ;  /* 0x0009d8e401007387 */ /* 0x000fe80000100a00 */
[----:B------:R-:W-:Y:S04]  /*e2f0*/  STL.64 [R1+0x9d0], R226 ;  /* 0x0009d0e201007387 */ /* 0x000fe80000100a00 */
[----:B------:R-:W-:Y:S04]  /*e300*/  STL.64 [R1+0x9c8], R224 ;  /* 0x0009c8e001007387 */ /* 0x000fe80000100a00 */
[----:B------:R-:W-:Y:S04]  /*e310*/  STL.64 [R1+0x9c0], R222 ;  /* 0x0009c0de01007387 */ /* 0x000fe80000100a00 */
[----:B------:R-:W-:Y:S04]  /*e320*/  STL.64 [R1+0x9b8], R220 ;  /* 0x0009b8dc01007387 */ /* 0x000fe80000100a00 */
[----:B------:R-:W-:Y:S04]  /*e330*/  STL.64 [R1+0x9b0], R218 ;  /* 0x0009b0da01007387 */ /* 0x000fe80000100a00 */
[----:B------:R-:W-:Y:S01]  /*e340*/  STL.64 [R1+0x9a8], R216 ;  /* 0x0009a8d801007387 */ /* 0x000fe20000100a00 */
[----:B------:R-:W-:-:S06]  /*e350*/  WARPGROUP.ARRIVE ;  /* 0x00000000000079c5 */ /* 0x000fcc0000000000 */
        /* <DEDUP_REMOVED lines=90> */
[----:B------:R-:W-:-:S02]  /*e900*/  UMOV UR21, 0x80000020 ;  /* 0x8000002000157882 */ /* 0x000fc40000000000 */
[----:B------:R-:W-:-:S03]  /*e910*/  UMOV UR9, UR21 ;  /* 0x0000001500097c82 */ /* 0x000fc60008000000 */
[----:B------:R-:W-:Y:S02]  /*e920*/  UMOV UR8, UR20 ;  /* 0x0000001400087c82 */ /* 0x000fe40008000000 */
[----:B------:R-:W-:Y:S03]  /*e930*/  QGMMA.64x192x32.F32.E4M3.E4M3 R24, gdesc[UR20], R24, gsb0 ;  /* 0x02e00000141879f3 */ /* 0x000fe60008000818 */
[----:B------:R-:W-:Y:S02]  /*e940*/  WARPGROUP.DEPBAR.LE gsb0, 0x0 ;  /* 0x00008000000079c5 */ /* 0x000fe40000010000 */
[----:B--2---:R-:W-:-:S15]  /*e950*/  WARPGROUP.ARRIVE ;  /* 0x00000000000079c5 */ /* 0x004fde0000000000 */
[----:B------:R-:W-:Y:S03]  /*e960*/  QGMMA.64x192x32.F32.E4M3.E4M3 R140, gdesc[UR8], R140, gsb0 ;  /* 0x02e00000088c79f3 */ /* 0x000fe6000800088c */
[----:B------:R-:W-:Y:S02]  /*e970*/  WARPGROUP.DEPBAR.LE gsb0, 0x0 ;  /* 0x00008000000079c5 */ /* 0x000fe40000010000 */
[----:B------:R-:W-:Y:S01]  /*e980*/  STL.64 [R1], R140 ;  /* 0x0000008c01007387 */ /* 0x000fe20000100a00 */
[----:B------:R-:W-:-:S03]  /*e990*/  IMAD.MOV.U32 R2, RZ, RZ, R223 ;  /* 0x000000ffff027224 */ /* 0x000fc600078e00df */
        /* <DEDUP_REMOVED lines=47> */
[----:B--2---:R2:W5:Y:S04]  /*ec90*/  LDL.LU.64 R234, [R1+0x9f0] ;  /* 0x0009f00001ea7983 */ /* 0x0045680000300a00 */
        /* <DEDUP_REMOVED lines=47> */
[----:B------:R-:W-:-:S04]  /*ef90*/  UIADD3 UR6, UR6, 0x2, URZ ;  /* 0x0000000206067890 */ /* 0x000fc8000fffe03f */
[----:B------:R-:W-:-:S04]  /*efa0*/  UISETP.NE.AND UP0, UPT, UR6, UR30, UPT ;  /* 0x0000001e0600728c */ /* 0x000fc8000bf05270 */
[----:B------:R-:W-:-:S06]  /*efb0*/  USEL UR7, URZ, 0x1, UP0 ;  /* 0x000000013f077887 */ /* 0x000fcc0008000000 */
[----:B------:R-:W-:-:S13]  /*efc0*/  ISETP.NE.AND P0, PT, RZ, UR7, PT ;  /* 0x00000007ff007c0c */ /* 0x000fda000bf05270 */
[----:B--2---:R-:W-:Y:S05]  /*efd0*/  @!P0 BRA `(.L_x_28) ;  /* 0x0000005400988947 */ /* 0x004fea0003800000 */
[----:B------:R2:W-:Y:S04]  /*efe0*/  STL [R1+0x968], R59 ;  /* 0x0009683b01007387 */ /* 0x0005e80000100800 */
[----:B--2---:R-:W2:Y:S04]  /*eff0*/  LDL.LU R59, [R1+0x310] ;  /* 0x00031000013b7983 */ /* 0x004ea80000300800 */
[----:B------:R3:W-:Y:S04]  /*f000*/  STL [R1+0x964], R60 ;  /* 0x0009643c01007387 */ /* 0x0007e80000100800 */
[----:B---3--:R-:W2:Y:S04]  /*f010*/  LDL R60, [R1+0x23c] ;  /* 0x00023c00013c7983 */ /* 0x008ea80000100800 */
[----:B------:R3:W-:Y:S04]  /*f020*/  STL [R1+0x960], R61 ;  /* 0x0009603d01007387 */ /* 0x0007e80000100800 */
[----:B---3--:R-:W3:Y:S04]  /*f030*/  LDL.LU R61, [R1+0x30c] ;  /* 0x00030c00013d7983 */ /* 0x008ee80000300800 */
[----:B------:R4:W-:Y:S04]  /*f040*/  STL [R1+0x95c], R62 ;  /* 0x00095c3e01007387 */ /* 0x0009e80000100800 */
[----:B----4-:R-:W3:Y:S04]  /*f050*/  LDL R62, [R1+0x238] ;  /* 0x00023800013e7983 */ /* 0x010ee80000100800 */
[----:B------:R4:W-:Y:S04]  /*f060*/  STL [R1+0x958], R63 ;  /* 0x0009583f01007387 */ /* 0x0009e80000100800 */
[----:B----4-:R-:W4:Y:S04]  /*f070*/  LDL.LU R63, [R1+0x308] ;  /* 0x00030800013f7983 */ /* 0x010f280000300800 */
[----:B------:R0:W-:Y:S04]  /*f080*/  STL [R1+0x954], R64 ;  /* 0x0009544001007387 */ /* 0x0001e80000100800 */
[----:B0-----:R-:W4:Y:S04]  /*f090*/  LDL R64, [R1+0x234] ;  /* 0x0002340001407983 */ /* 0x001f280000100800 */
[----:B------:R0:W-:Y:S04]  /*f0a0*/  STL [R1+0x950], R65 ;  /* 0x0009504101007387 */ /* 0x0001e80000100800 */
[----:B0-----:R-:W2:Y:S04]  /*f0b0*/  LDL.LU R65, [R1+0x304] ;  /* 0x0003040001417983 */ /* 0x001ea80000300800 */
[----:B------:R0:W-:Y:S04]  /*f0c0*/  STL [R1+0x94c], R66 ;  /* 0x00094c4201007387 */ /* 0x0001e80000100800 */
[----:B0-----:R-:W2:Y:S04]  /*f0d0*/  LDL R66, [R1+0x230] ;  /* 0x0002300001427983 */ /* 0x001ea80000100800 */
[----:B------:R0:W-:Y:S04]  /*f0e0*/  STL [R1+0x948], R67 ;  /* 0x0009484301007387 */ /* 0x0001e80000100800 */
[----:B0-----:R-:W3:Y:S04]  /*f0f0*/  LDL.LU R67, [R1+0x300] ;  /* 0x0003000001437983 */ /* 0x001ee80000300800 */
[----:B------:R0:W-:Y:S04]  /*f100*/  STL [R1+0x944], R68 ;  /* 0x0009444401007387 */ /* 0x0001e80000100800 */
[----:B0-----:R-:W3:Y:S04]  /*f110*/  LDL R68, [R1+0x22c] ;  /* 0x00022c0001447983 */ /* 0x001ee80000100800 */
[----:B------:R0:W-:Y:S04]  /*f120*/  STL [R1+0x940], R69 ;  /* 0x0009404501007387 */ /* 0x0001e80000100800 */
[----:B0-----:R-:W4:Y:S04]  /*f130*/  LDL R69, [R1+0x228] ;  /* 0x0002280001457983 */ /* 0x001f280000100800 */
        /* <DEDUP_REMOVED lines=83> */
[----:B0-----:R-:W4:Y:S01]  /*f670*/  LDL R111, [R1+0x180] ;  /* 0x00018000016f7983 */ /* 0x001f220000100800 */
[----:B---3--:R-:W-:-:S01]  /*f680*/  FADD R67, R68, R67 ;  /* 0x0000004344437221 */ /* 0x008fc20000000000 */
[----:B--2---:R-:W-:Y:S01]  /*f690*/  FADD R65, R66, R65 ;  /* 0x0000004142417221 */ /* 0x004fe20000000000 */
[----:B----4-:R-:W-:-:S01]  /*f6a0*/  FADD R63, R64, R63 ;  /* 0x0000003f403f7221 */ /* 0x010fc20000000000 */
[----:B------:R-:W-:Y:S01]  /*f6b0*/  STL [R1+0x894], R112 ;  /* 0x0008947001007387 */ /* 0x000fe20000100800 */
[----:B------:R-:W-:-:S01]  /*f6c0*/  FADD R61, R62, R61 ;  /* 0x0000003d3e3d7221 */ /* 0x000fc20000000000 */
[----:B------:R-:W-:Y:S01]  /*f6d0*/  FADD R59, R60, R59 ;  /* 0x0000003b3c3b7221 */ /* 0x000fe20000000000 */
[----:B-----5:R-:W-:-:S01]  /*f6e0*/  FADD R216, R90, R216 ;  /* 0x000000d85ad87221 */ /* 0x020fc20000000000 */
[----:B------:R-:W-:Y:S01]  /*f6f0*/  STL [R1+0x890], R113 ;  /* 0x0008907101007387 */ /* 0x000fe20000100800 */
[----:B------:R-:W-:-:S01]  /*f700*/  FADD R217, R89, R217 ;  /* 0x000000d959d97221 */ /* 0x000fc20000000000 */
[----:B------:R-:W-:Y:S01]  /*f710*/  FADD R218, R88, R218 ;  /* 0x000000da58da7221 */ /* 0x000fe20000000000 */
[----:B------:R-:W-:-:S01]  /*f720*/  FADD R219, R87, R219 ;  /* 0x000000db57db7221 */ /* 0x000fc20000000000 */
        /* <DEDUP_REMOVED lines=20> */
[----:B------:R0:W-:Y:S01]  /*f870*/  STL [R1+0x878], R119 ;  /* 0x0008787701007387 */ /* 0x0001e20000100800 */
[----:B------:R-:W-:-:S01]  /*f880*/  FADD R234, R72, R234 ;  /* 0x000000ea48ea7221 */ /* 0x000fc20000000000 */
[----:B------:R-:W-:Y:S01]  /*f890*/  FADD R22, R92, R22 ;  /* 0x000000165c167221 */ /* 0x000fe20000000000 */
[----:B------:R-:W-:-:S01]  /*f8a0*/  FADD R235, R71, R235 ;  /* 0x000000eb47eb7221 */ /* 0x000fc20000000000 */
[----:B------:R-:W-:Y:S01]  /*f8b0*/  STL [R1+0x874], R0 ;  /* 0x0008740001007387 */ /* 0x000fe20000100800 */
[----:B------:R-:W-:-:S01]  /*f8c0*/  FADD R236, R70, R236 ;  /* 0x000000ec46ec7221 */ /* 0x000fc20000000000 */
[----:B------:R-:W-:-:S02]  /*f8d0*/  FADD R237, R69, R237 ;  /* 0x000000ed45ed7221 */ /* 0x000fc40000000000 */
[----:B------:R2:W-:Y:S04]  /*f8e0*/  STL [R1+0x300], R67 ;  /* 0x0003004301007387 */ /* 0x0005e80000100800 */
[----:B------:R3:W-:Y:S04]  /*f8f0*/  STL [R1+0x304], R65 ;  /* 0x0003044101007387 */ /* 0x0007e80000100800 */
[----:B0-----:R-:W4:Y:S01]  /*f900*/  LDL R119, [R1+0x240] ;  /* 0x0002400001777983 */ /* 0x001f220000100800 */
[----:B------:R-:W-:-:S03]  /*f910*/  FADD R21, R93, R21 ;  /* 0x000000155d157221 */ /* 0x000fc60000000000 */
[----:B------:R0:W-:Y:S04]  /*f920*/  STL [R1+0x308], R63 ;  /* 0x0003083f01007387 */ /* 0x0001e80000100800 */
[----:B------:R-:W4:Y:S04]  /*f930*/  LDL.LU R118, [R1+0x314] ;  /* 0x0003140001767983 */ /* 0x000f280000300800 */
[----:B------:R1:W-:Y:S01]  /*f940*/  STL [R1+0x30c], R61 ;  /* 0x00030c3d01007387 */ /* 0x0003e20000100800 */
[----:B------:R-:W-:-:S03]  /*f950*/  FADD R20, R94, R20 ;  /* 0x000000145e147221 */ /* 0x000fc60000000000 */
[----:B------:R-:W4:Y:S04]  /*f960*/  LDL R117, [R1+0x244] ;  /* 0x0002440001757983 */ /* 0x000f280000100800 */
[----:B------:R1:W-:Y:S04]  /*f970*/  STL [R1+0x310], R59 ;  /* 0x0003103b01007387 */ /* 0x0003e80000100800 */
[----:B------:R-:W4:Y:S04]  /*f980*/  LDL.LU R116, [R1+0x318] ;  /* 0x0003180001747983 */ /* 0x000f280000300800 */
[----:B------:R-:W4:Y:S01]  /*f990*/  LDL R115, [R1+0x248] ;  /* 0x0002480001737983 */ /* 0x000f220000100800 */
[----:B------:R-:W-:-:S03]  /*f9a0*/  FADD R19, R95, R19 ;  /* 0x000000135f137221 */ /* 0x000fc60000000000 */
[----:B------:R-:W4:Y:S04]  /*f9b0*/  LDL.LU R114, [R1+0x31c] ;  /* 0x00031c0001727983 */ /* 0x000f280000300800 */
[----:B------:R-:W4:Y:S04]  /*f9c0*/  LDL R113, [R1+0x24c] ;  /* 0x00024c0001717983 */ /* 0x000f280000100800 */
[----:B------:R-:W4:Y:S01]  /*f9d0*/  LDL.LU R112, [R1+0x320] ;  /* 0x0003200001707983 */ /* 0x000f220000300800 */
[----:B------:R-:W-:-:S01]  /*f9e0*/  FADD R18, R96, R18 ;  /* 0x0000001260127221 */ /* 0x000fc20000000000 */
[----:B------:R-:W-:Y:S01]  /*f9f0*/  FADD R17, R97, R17 ;  /* 0x0000001161117221 */ /* 0x000fe20000000000 */
        /* <DEDUP_REMOVED lines=13> */
[----:B------:R-:W-:-:S02]  /*fad0*/  FADD R3, R111, R3 ;  /* 0x000000036f037221 */ /* 0x000fc40000000000 */
[----:B------:R-:W4:Y:S04]  /*fae0*/  LDL R111, [R1+0x250] ;  /* 0x00025000016f7983 */ /* 0x000f280000100800 */
[----:B------:R-:W4:Y:S04]  /*faf0*/  LDL.LU R110, [R1+0x324] ;  /* 0x00032400016e7983 */ /* 0x000f280000300800 */
        /* <DEDUP_REMOVED lines=42> */
[----:B--2---:R-:W2:Y:S04]  /*fda0*/  LDL R67, [R1+0x2a8] ;  /* 0x0002a80001437983 */ /* 0x004ea80000100800 */
[----:B------:R-:W2:Y:S04]  /*fdb0*/  LDL.LU R66, [R1+0x37c] ;  /* 0x00037c0001427983 */ /* 0x000ea80000300800 */
[----:B---3--:R-:W3:Y:S04]  /*fdc0*/  LDL R65, [R1+0x2ac] ;  /* 0x0002ac0001417983 */ /* 0x008ee80000100800 */
[----:B------:R-:W3:Y:S04]  /*fdd0*/  LDL.LU R64, [R1+0x380] ;  /* 0x0003800001407983 */ /* 0x000ee80000300800 */
[----:B0-----:R-:W3:Y:S04]  /*fde0*/  LDL R63, [R1+0x2b0] ;  /* 0x0002b000013f7983 */ /* 0x001ee80000100800 */
[----:B------:R-:W3:Y:S04]  /*fdf0*/  LDL.LU R62, [R1+0x384] ;  /* 0x00038400013e7983 */ /* 0x000ee80000300800 */
[----:B-1----:R-:W3:Y:S04]  /*fe00*/  LDL R61, [R1+0x2b4] ;  /* 0x0002b400013d7983 */ /* 0x002ee80000100800 */
[----:B------:R-:W3:Y:S04]  /*fe10*/  LDL.LU R60, [R1+0x388] ;  /* 0x00038800013c7983 */ /* 0x000ee80000300800 */
[----:B------:R-:W3:Y:S04]  /*fe20*/  LDL R59, [R1+0x2b8] ;  /* 0x0002b800013b7983 */ /* 0x000ee80000100800 */
[----:B------:R-:W3:Y:S01]  /*fe30*/  LDL.LU R0, [R1+0x38c] ;  /* 0x00038c0001007983 */ /* 0x000ee20000300800 */
[----:B----4-:R-:W-:-:S01]  /*fe40*/  FADD R118, R119, R118 ;  /* 0x0000007677767221 */ /* 0x010fc20000000000 */
[----:B------:R-:W-:Y:S01]  /*fe50*/  FADD R116, R117, R116 ;  /* 0x0000007475747221 */ /* 0x000fe20000000000 */
[----:B------:R-:W-:-:S01]  /*fe60*/  FADD R114, R115, R114 ;  /* 0x0000007273727221 */ /* 0x000fc20000000000 */
[----:B------:R-:W-:-:S02]  /*fe70*/  FADD R112, R113, R112 ;  /* 0x0000007071707221 */ /* 0x000fc40000000000 */
[----:B------:R-:W-:Y:S04]  /*fe80*/  STL [R1+0x314], R118 ;  /* 0x0003147601007387 */ /* 0x000fe80000100800 */
[----:B------:R-:W-:Y:S04]  /*fe90*/  STL [R1+0x318], R116 ;  /* 0x0003187401007387 */ /* 0x000fe80000100800 */
[----:B------:R-:W-:Y:S04]  /*fea0*/  STL [R1+0x31c], R114 ;  /* 0x00031c7201007387 */ /* 0x000fe80000100800 */
[----:B------:R-:W-:Y:S01]  /*feb0*/  STL [R1+0x320], R112 ;  /* 0x0003207001007387 */ /* 0x000fe20000100800 */
[----:B------:R-:W-:-:S01]  /*fec0*/  FADD R110, R111, R110 ;  /* 0x0000006e6f6e7221 */ /* 0x000fc20000000000 */
[----:B------:R-:W-:-:S04]  /*fed0*/  FADD R108, R109, R108 ;  /* 0x0000006c6d6c7221 */ /* 0x000fc80000000000 */
[----:B------:R-:W-:Y:S01]  /*fee0*/  STL [R1+0x324], R110 ;  /* 0x0003246e01007387 */ /* 0x000fe20000100800 */
[----:B------:R-:W-:-:S03]  /*fef0*/  FADD R106, R107, R106 ;  /* 0x0000006a6b6a7221 */ /* 0x000fc60000000000 */
        /* <DEDUP_REMOVED lines=39> */
[----:B--2---:R-:W-:-:S03]  /*10170*/  FADD R66, R67, R66 ;  /* 0x0000004243427221 */ /* 0x004fc60000000000 */
[----:B------:R-:W-:Y:S01]  /*10180*/  STL [R1+0x378], R68 ;  /* 0x0003784401007387 */ /* 0x000fe20000100800 */
[----:B---3--:R-:W-:-:S03]  /*10190*/  FADD R64, R65, R64 ;  /* 0x0000004041407221 */ /* 0x008fc60000000000 */
[----:B------:R-:W-:Y:S04]  /*101a0*/  STL [R1+0x37c], R66 ;  /* 0x00037c4201007387 */ /* 0x000fe80000100800 */
[----:B------:R-:W-:Y:S01]  /*101b0*/  STL [R1+0x380], R64 ;  /* 0x0003804001007387 */ /* 0x000fe20000100800 */
[----:B------:R-:W-:-:S01]  /*101c0*/  FADD R62, R63, R62 ;  /* 0x0000003e3f3e7221 */ /* 0x000fc20000000000 */
[----:B------:R-:W-:Y:S01]  /*101d0*/  FADD R60, R61, R60 ;  /* 0x0000003c3d3c7221 */ /* 0x000fe20000000000 */
[----:B------:R-:W-:-:S02]  /*101e0*/  FADD R0, R59, R0 ;  /* 0x000000003b007221 */ /* 0x000fc40000000000 */
[----:B------:R-:W2:Y:S04]  /*101f0*/  LDL R59, [R1+0x2bc] ;  /* 0x0002bc00013b7983 */ /* 0x000ea80000100800 */
[----:B------:R-:W-:Y:S04]  /*10200*/  STL [R1+0x384], R62 ;  /* 0x0003843e01007387 */ /* 0x000fe80000100800 */
[----:B------:R0:W-:Y:S04]  /*10210*/  STL [R1+0x388], R60 ;  /* 0x0003883c01007387 */ /* 0x0001e80000100800 */
[----:B0-----:R-:W2:Y:S04]  /*10220*/  LDL.LU R60, [R1+0x390] ;  /* 0x00039000013c7983 */ /* 0x001ea80000300800 */
[----:B------:R-:W3:Y:S04]  /*10230*/  LDL R61, [R1+0x2c0] ;  /* 0x0002c000013d7983 */ /* 0x000ee80000100800 */
[----:B------:R0:W-:Y:S04]  /*10240*/  STL [R1+0x38c], R0 ;  /* 0x00038c0001007387 */ /* 0x0001e80000100800 */
[----:B------:R-:W3:Y:S04]  /*10250*/  LDL.LU R62, [R1+0x394] ;  /* 0x00039400013e7983 */ /* 0x000ee80000300800 */
        /* <DEDUP_REMOVED lines=30> */
[----:B------:R-:W4:Y:S04]  /*10440*/  LDL R93, [R1] ;  /* 0x00000000015d7983 */ /* 0x000f280000100800 */
        /* <DEDUP_REMOVED lines=26> */
[----:B0-----:R-:W4:Y:S01]  /*105f0*/  LDL.LU R0, [R1+0x408] ;  /* 0x0004080001007983 */ /* 0x001f220000300800 */
[----:B--2---:R-:W-:-:S03]  /*10600*/  FADD R60, R59, R60 ;  /* 0x0000003c3b3c7221 */ /* 0x004fc60000000000 */
[----:B------:R-:W2:Y:S04]  /*10610*/  LDL.LU R59, [R1+0x968] ;  /* 0x00096800013b7983 */ /* 0x000ea80000300800 */
[----:B------:R0:W-:Y:S01]  /*10620*/  STL [R1+0x390], R60 ;  /* 0x0003903c01007387 */ /* 0x0001e20000100800 */
[----:B---3--:R-:W-:-:S03]  /*10630*/  FADD R62, R61, R62 ;  /* 0x0000003e3d3e7221 */ /* 0x008fc60000000000 */
[----:B0-----:R-:W3:Y:S01]  /*10640*/  LDL.LU R60, [R1+0x964] ;  /* 0x00096400013c7983 */ /* 0x001ee20000300800 */
[----:B----4-:R-:W-:-:S03]  /*10650*/  FADD R64, R63, R64 ;  /* 0x000000403f407221 */ /* 0x010fc60000000000 */
[----:B------:R-:W4:Y:S04]  /*10660*/  LDL.LU R61, [R1+0x960] ;  /* 0x00096000013d7983 */ /* 0x000f280000300800 */
[----:B------:R0:W-:Y:S01]  /*10670*/  STL [R1+0x394], R62 ;  /* 0x0003943e01007387 */ /* 0x0001e20000100800 */
[----:B------:R-:W-:-:S03]  /*10680*/  FADD R66, R65, R66 ;  /* 0x0000004241427221 */ /* 0x000fc60000000000 */
[----:B0-----:R-:W4:Y:S01]  /*10690*/  LDL.LU R62, [R1+0x95c] ;  /* 0x00095c00013e7983 */ /* 0x001f220000300800 */
[----:B------:R-:W-:-:S03]  /*106a0*/  FADD R118, R119, R118 ;  /* 0x0000007677767221 */ /* 0x000fc60000000000 */
[----:B------:R-:W4:Y:S04]  /*106b0*/  LDL.LU R63, [R1+0x958] ;  /* 0x00095800013f7983 */ /* 0x000f280000300800 */
[----:B------:R0:W-:Y:S01]  /*106c0*/  STL [R1+0x398], R64 ;  /* 0x0003984001007387 */ /* 0x0001e20000100800 */
[----:B------:R-:W-:-:S01]  /*106d0*/  FADD R116, R117, R116 ;  /* 0x0000007475747221 */ /* 0x000fc20000000000 */
[----:B------:R-:W-:Y:S02]  /*106e0*/  FADD R114, R115, R114 ;  /* 0x0000007273727221 */ /* 0x000fe40000000000 */
[----:B0-----:R-:W4:Y:S04]  /*106f0*/  LDL.LU R64, [R1+0x954] ;  /* 0x0009540001407983 */ /* 0x001f280000300800 */
[----:B------:R-:W4:Y:S01]  /*10700*/  LDL.LU R65, [R1+0x950] ;  /* 0x0009500001417983 */ /* 0x000f220000300800 */
[----:B------:R-:W-:-:S03]  /*10710*/  FADD R112, R113, R112 ;  /* 0x0000007071707221 */ /* 0x000fc60000000000 */
[----:B------:R0:W-:Y:S01]  /*10720*/  STL [R1+0x39c], R66 ;  /* 0x00039c4201007387 */ /* 0x0001e20000100800 */
[----:B------:R-:W-:-:S03]  /*10730*/  FADD R110, R111, R110 ;  /* 0x0000006e6f6e7221 */ /* 0x000fc60000000000 */
[----:B0-----:R-:W4:Y:S04]  /*10740*/  LDL.LU R66, [R1+0x94c] ;  /* 0x00094c0001427983 */ /* 0x001f280000300800 */
[----:B------:R-:W-:Y:S01]  /*10750*/  STL [R1+0x3a0], R118 ;  /* 0x0003a07601007387 */ /* 0x000fe20000100800 */
[----:B------:R-:W-:-:S03]  /*10760*/  FADD R108, R109, R108 ;  /* 0x0000006c6d6c7221 */ /* 0x000fc60000000000 */
[----:B------:R-:W-:Y:S04]  /*10770*/  STL [R1+0x3a4], R116 ;  /* 0x0003a47401007387 */ /* 0x000fe80000100800 */
[----:B------:R-:W-:Y:S01]  /*10780*/  STL [R1+0x3a8], R114 ;  /* 0x0003a87201007387 */ /* 0x000fe20000100800 */
[----:B------:R-:W-:-:S03]  /*10790*/  FADD R106, R107, R106 ;  /* 0x0000006a6b6a7221 */ /* 0x000fc60000000000 */
[----:B------:R-:W-:Y:S01]  /*107a0*/  STL [R1+0x3ac], R112 ;  /* 0x0003ac7001007387 */ /* 0x000fe20000100800 */
[----:B------:R-:W-:-:S03]  /*107b0*/  FADD R104, R105, R104 ;  /* 0x0000006869687221 */ /* 0x000fc60000000000 */
[----:B------:R-:W-:Y:S04]  /*107c0*/  STL [R1+0x3b0], R110 ;  /* 0x0003b06e01007387 */ /* 0x000fe80000100800 */
[----:B------:R-:W-:Y:S01]  /*107d0*/  STL [R1+0x3b4], R108 ;  /* 0x0003b46c01007387 */ /* 0x000fe20000100800 */
[----:B------:R-:W-:-:S03]  /*107e0*/  FADD R102, R103, R102 ;  /* 0x0000006667667221 */ /* 0x000fc60000000000 */
[----:B------:R-:W-:Y:S04]  /*107f0*/  STL [R1+0x3b8], R106 ;  /* 0x0003b86a01007387 */ /* 0x000fe80000100800 */
        /* <DEDUP_REMOVED lines=22> */
[----:B------:R0:W-:Y:S01]  /*10960*/  STL [R1+0x3e8], R82 ;  /* 0x0003e85201007387 */ /* 0x0001e20000100800 */
[----:B------:R-:W-:-:S03]  /*10970*/  FADD R78, R79, R78 ;  /* 0x0000004e4f4e7221 */ /* 0x000fc60000000000 */
[----:B------:R1:W-:Y:S01]  /*10980*/  STL [R1+0x3ec], R80 ;  /* 0x0003ec5001007387 */ /* 0x0003e20000100800 */
[----:B------:R-:W-:-:S03]  /*10990*/  FADD R76, R77, R76 ;  /* 0x0000004c4d4c7221 */ /* 0x000fc60000000000 */
[----:B------:R1:W-:Y:S01]  /*109a0*/  STL [R1+0x3f0], R78 ;  /* 0x0003f04e01007387 */ /* 0x0003e20000100800 */
[----:B------:R-:W-:-:S03]  /*109b0*/  FADD R74, R75, R74 ;  /* 0x0000004a4b4a7221 */ /* 0x000fc60000000000 */
[----:B------:R1:W-:Y:S01]  /*109c0*/  STL [R1+0x3f4], R76 ;  /* 0x0003f44c01007387 */ /* 0x0003e20000100800 */
[----:B------:R-:W-:-:S03]  /*109d0*/  FADD R72, R73, R72 ;  /* 0x0000004849487221 */ /* 0x000fc60000000000 */
[----:B------:R1:W-:Y:S04]  /*109e0*/  STL [R1+0x3f8], R74 ;  /* 0x0003f84a01007387 */ /* 0x0003e80000100800 */
[----:B------:R1:W-:Y:S01]  /*109f0*/  STL [R1+0x3fc], R72 ;  /* 0x0003fc4801007387 */ /* 0x0003e20000100800 */
[----:B------:R-:W-:-:S03]  /*10a00*/  FADD R70, R71, R70 ;  /* 0x0000004647467221 */ /* 0x000fc60000000000 */
[----:B0-----:R-:W2:Y:S04]  /*10a10*/  LDL R82, [R1+0x38] ;  /* 0x0000380001527983 */ /* 0x001ea80000100800 */
[----:B------:R0:W-:Y:S01]  /*10a20*/  STL [R1+0x400], R70 ;  /* 0x0004004601007387 */ /* 0x0001e20000100800 */
[----:B------:R-:W-:-:S03]  /*10a30*/  FADD R68, R69, R68 ;  /* 0x0000004445447221 */ /* 0x000fc60000000000 */
[----:B-1----:R-:W2:Y:S04]  /*10a40*/  LDL.LU R80, [R1+0x40c] ;  /* 0x00040c0001507983 */ /* 0x002ea80000300800 */
[----:B------:R1:W-:Y:S01]  /*10a50*/  STL [R1+0x404], R68 ;  /* 0x0004044401007387 */ /* 0x0003e20000100800 */
[----:B------:R-:W-:-:S03]  /*10a60*/  FADD R0, R67, R0 ;  /* 0x0000000043007221 */ /* 0x000fc60000000000 */
[----:B------:R-:W3:Y:S04]  /*10a70*/  LDL R78, [R1+0x3c] ;  /* 0x00003c00014e7983 */ /* 0x000ee80000100800 */
[----:B------:R4:W-:Y:S04]  /*10a80*/  STL [R1+0x408], R0 ;  /* 0x0004080001007387 */ /* 0x0009e80000100800 */
[----:B------:R-:W3:Y:S04]  /*10a90*/  LDL.LU R76, [R1+0x410] ;  /* 0x00041000014c7983 */ /* 0x000ee80000300800 */
[----:B------:R-:W3:Y:S04]  /*10aa0*/  LDL R74, [R1+0x40] ;  /* 0x00004000014a7983 */ /* 0x000ee80000100800 */
[----:B------:R-:W3:Y:S04]  /*10ab0*/  LDL.LU R72, [R1+0x414] ;  /* 0x0004140001487983 */ /* 0x000ee80000300800 */
[----:B0-----:R-:W3:Y:S04]  /*10ac0*/  LDL R70, [R1+0x44] ;  /* 0x0000440001467983 */ /* 0x001ee80000100800 */
[----:B-1----:R-:W3:Y:S04]  /*10ad0*/  LDL.LU R68, [R1+0x418] ;  /* 0x0004180001447983 */ /* 0x002ee80000300800 */
[----:B------:R-:W3:Y:S04]  /*10ae0*/  LDL R67, [R1+0x48] ;  /* 0x0000480001437983 */ /* 0x000ee80000100800 */
        /* <DEDUP_REMOVED lines=21> */
[----:B------:R-:W3:Y:S04]  /*10c40*/  LDL.LU R93, [R1+0x470] ;  /* 0x00047000015d7983 */ /* 0x000ee80000300800 */
        /* <DEDUP_REMOVED lines=9> */
[----:B----4-:R-:W4:Y:S04]  /*10ce0*/  LDL.LU R0, [R1+0x484] ;  /* 0x0004840001007983 */ /* 0x010f280000300800 */
[----:B------:R-:W4:Y:S04]  /*10cf0*/  LDL.LU R95, [R1+0x46c] ;  /* 0x00046c00015f7983 */ /* 0x000f280000300800 */
[----:B------:R-:W4:Y:S01]  /*10d00*/  LDL.LU R97, [R1+0x468] ;  /* 0x0004680001617983 */ /* 0x000f220000300800 */
[----:B--2---:R-:W-:-:S05]  /*10d10*/  FADD R80, R82, R80 ;  /* 0x0000005052507221 */ /* 0x004fca0000000000 */
[----:B------:R-:W-:Y:S04]  /*10d20*/  STL [R1+0x40c], R80 ;  /* 0x00040c5001007387 */ /* 0x000fe80000100800 */
[----:B------:R-:W2:Y:S01]  /*10d30*/  LDL.LU R99, [R1+0x464] ;  /* 0x0004640001637983 */ /* 0x000ea20000300800 */
[----:B---3--:R-:W-:-:S05]  /*10d40*/  FADD R76, R78, R76 ;  /* 0x0000004c4e4c7221 */ /* 0x008fca0000000000 */
[----:B------:R-:W-:Y:S01]  /*10d50*/  STL [R1+0x410], R76 ;  /* 0x0004104c01007387 */ /* 0x000fe20000100800 */
[----:B------:R-:W-:-:S01]  /*10d60*/  FADD R72, R74, R72 ;  /* 0x000000484a487221 */ /* 0x000fc20000000000 */
[----:B------:R-:W-:-:S05]  /*10d70*/  FADD R68, R70, R68 ;  /* 0x0000004446447221 */ /* 0x000fca0000000000 */
[----:B------:R0:W-:Y:S04]  /*10d80*/  STL [R1+0x418], R68 ;  /* 0x0004184401007387 */ /* 0x0001e80000100800 */
[----:B------:R1:W-:Y:S04]  /*10d90*/  STL [R1+0x414], R72 ;  /* 0x0004144801007387 */ /* 0x0003e80000100800 */
[----:B0-----:R-:W3:Y:S04]  /*10da0*/  LDL.LU R68, [R1+0x41c] ;  /* 0x00041c0001447983 */ /* 0x001ee80000300800 */
[----:B------:R-:W3:Y:S04]  /*10db0*/  LDL.LU R70, [R1+0x420] ;  /* 0x0004200001467983 */ /* 0x000ee80000300800 */
[----:B-1----:R-:W3:Y:S04]  /*10dc0*/  LDL.LU R72, [R1+0x424] ;  /* 0x0004240001487983 */ /* 0x002ee80000300800 */
        /* <DEDUP_REMOVED lines=15> */
[----:B------:R-:W-:-:S01]  /*10ec0*/  FADD R93, R94, R93 ;  /* 0x0000005d5e5d7221 */ /* 0x000fc20000000000 */
[----:B------:R-:W-:Y:S01]  /*10ed0*/  FADD R91, R92, R91 ;  /* 0x0000005b5c5b7221 */ /* 0x000fe20000000000 */
[----:B------:R-:W-:-:S01]  /*10ee0*/  FADD R89, R90, R89 ;  /* 0x000000595a597221 */ /* 0x000fc20000000000 */
[----:B------:R-:W-:Y:S01]  /*10ef0*/  FADD R87, R88, R87 ;  /* 0x0000005758577221 */ /* 0x000fe20000000000 */
[----:B------:R-:W-:-:S01]  /*10f00*/  FADD R85, R86, R85 ;  /* 0x0000005556557221 */ /* 0x000fc20000000000 */
[----:B----4-:R-:W-:Y:S01]  /*10f10*/  FADD R95, R96, R95 ;  /* 0x0000005f605f7221 */ /* 0x010fe20000000000 */
[----:B------:R-:W-:-:S01]  /*10f20*/  FADD R97, R98, R97 ;  /* 0x0000006162617221 */ /* 0x000fc20000000000 */
[----:B------:R-:W-:Y:S01]  /*10f30*/  FADD R0, R84, R0 ;  /* 0x0000000054007221 */ /* 0x000fe20000000000 */
[----:B--2---:R-:W-:-:S01]  /*10f40*/  FADD R99, R100, R99 ;  /* 0x0000006364637221 */ /* 0x004fc20000000000 */
[----:B---3--:R-:W-:-:S02]  /*10f50*/  FADD R68, R67, R68 ;  /* 0x0000004443447221 */ /* 0x008fc40000000000 */
[----:B------:R-:W2:Y:S01]  /*10f60*/  LDL.LU R67, [R1+0x948] ;  /* 0x0009480001437983 */ /* 0x000ea20000300800 */
[----:B------:R-:W-:-:S03]  /*10f70*/  FADD R70, R69, R70 ;  /* 0x0000004645467221 */ /* 0x000fc60000000000 */
[----:B------:R0:W-:Y:S01]  /*10f80*/  STL [R1+0x41c], R68 ;  /* 0x00041c4401007387 */ /* 0x0001e20000100800 */
[----:B------:R-:W-:-:S01]  /*10f90*/  FADD R72, R71, R72 ;  /* 0x0000004847487221 */ /* 0x000fc20000000000 */
[----:B------:R-:W-:Y:S02]  /*10fa0*/  FADD R74, R73, R74 ;  /* 0x0000004a494a7221 */ /* 0x000fe40000000000 */
[----:B0-----:R-:W3:Y:S04]  /*10fb0*/  LDL.LU R68, [R1+0x944] ;  /* 0x0009440001447983 */ /* 0x001ee80000300800 */
[----:B------:R-:W4:Y:S04]  /*10fc0*/  LDL.LU R69, [R1+0x940] ;  /* 0x0009400001457983 */ /* 0x000f280000300800 */
[----:B------:R0:W-:Y:S01]  /*10fd0*/  STL [R1+0x420], R70 ;  /* 0x0004204601007387 */ /* 0x0001e20000100800 */
[----:B------:R-:W-:-:S01]  /*10fe0*/  FADD R76, R75, R76 ;  /* 0x0000004c4b4c7221 */ /* 0x000fc20000000000 */
[----:B------:R-:W-:-:S02]  /*10ff0*/  FADD R78, R77, R78 ;  /* 0x0000004e4d4e7221 */ /* 0x000fc40000000000 */
[----:B0-----:R-:W4:Y:S04]  /*11000*/  LDL.LU R70, [R1+0x93c] ;  /* 0x00093c0001467983 */ /* 0x001f280000300800 */
[----:B------:R-:W4:Y:S04]  /*11010*/  LDL.LU R71, [R1+0x938] ;  /* 0x0009380001477983 */ /* 0x000f280000300800 */
[----:B------:R0:W-:Y:S01]  /*11020*/  STL [R1+0x424], R72 ;  /* 0x0004244801007387 */ /* 0x0001e20000100800 */
[----:B------:R-:W-:-:S03]  /*11030*/  FADD R80, R79, R80 ;  /* 0x000000504f507221 */ /* 0x000fc60000000000 */
[----:B0-----:R-:W4:Y:S04]  /*11040*/  LDL.LU R72, [R1+0x934] ;  /* 0x0009340001487983 */ /* 0x001f280000300800 */
[----:B------:R-:W4:Y:S04]  /*11050*/  LDL.LU R73, [R1+0x930] ;  /* 0x0009300001497983 */ /* 0x000f280000300800 */
[----:B------:R0:W-:Y:S01]  /*11060*/  STL [R1+0x428], R74 ;  /* 0x0004284a01007387 */ /* 0x0001e20000100800 */
[----:B------:R-:W-:-:S03]  /*11070*/  FADD R82, R81, R82 ;  /* 0x0000005251527221 */ /* 0x000fc60000000000 */
[----:B0-----:R-:W4:Y:S04]  /*11080*/  LDL.LU R74, [R1+0x92c] ;  /* 0x00092c00014a7983 */ /* 0x001f280000300800 */
[----:B------:R-:W4:Y:S04]  /*11090*/  LDL.LU R75, [R1+0x928] ;  /* 0x00092800014b7983 */ /* 0x000f280000300800 */
[----:B------:R0:W-:Y:S01]  /*110a0*/  STL [R1+0x42c], R76 ;  /* 0x00042c4c01007387 */ /* 0x0001e20000100800 */
[----:B------:R-:W-:-:S01]  /*110b0*/  FADD R119, R83, R119 ;  /* 0x0000007753777221 */ /* 0x000fc20000000000 */
[----:B------:R-:W-:-:S02]  /*110c0*/  FADD R117, R118, R117 ;  /* 0x0000007576757221 */ /* 0x000fc40000000000 */
[----:B0-----:R-:W4:Y:S04]  /*110d0*/  LDL.LU R76, [R1+0x924] ;  /* 0x00092400014c7983 */ /* 0x001f280000300800 */
[----:B------:R-:W4:Y:S04]  /*110e0*/  LDL.LU R77, [R1+0x920] ;  /* 0x00092000014d7983 */ /* 0x000f280000300800 */
[----:B------:R0:W-:Y:S01]  /*110f0*/  STL [R1+0x430], R78 ;  /* 0x0004304e01007387 */ /* 0x0001e20000100800 */
[----:B------:R-:W-:-:S01]  /*11100*/  FADD R115, R116, R115 ;  /* 0x0000007374737221 */ /* 0x000fc20000000000 */
[----:B------:R-:W-:Y:S01]  /*11110*/  FADD R113, R114, R113 ;  /* 0x0000007172717221 */ /* 0x000fe20000000000 */
[----:B------:R-:W-:-:S01]  /*11120*/  FADD R111, R112, R111 ;  /* 0x0000006f706f7221 */ /* 0x000fc20000000000 */
        /* <DEDUP_REMOVED lines=10> */
[----:B------:R-:W-:-:S02]  /*111d0*/  FADD R101, R102, R101 ;  /* 0x0000006566657221 */ /* 0x000fc40000000000 */
[----:B0-----:R-:W4:Y:S04]  /*111e0*/  LDL.LU R82, [R1+0x90c] ;  /* 0x00090c0001527983 */ /* 0x001f280000300800 */
[----:B------:R-:W4:Y:S04]  /*111f0*/  LDL.LU R83, [R1+0x908] ;  /* 0x0009080001537983 */ /* 0x000f280000300800 */
[----:B------:R0:W-:Y:S04]  /*11200*/  STL [R1+0x43c], R119 ;  /* 0x00043c7701007387 */ /* 0x0001e80000100800 */
[----:B------:R-:W-:Y:S04]  /*11210*/  STL [R1+0x440], R117 ;  /* 0x0004407501007387 */ /* 0x000fe80000100800 */
[----:B------:R-:W-:Y:S04]  /*11220*/  STL [R1+0x444], R115 ;  /* 0x0004447301007387 */ /* 0x000fe80000100800 */
[----:B------:R-:W-:Y:S04]  /*11230*/  STL [R1+0x448], R113 ;  /* 0x0004487101007387 */ /* 0x000fe80000100800 */
[----:B------:R-:W-:Y:S04]  /*11240*/  STL [R1+0x44c], R111 ;  /* 0x00044c6f01007387 */ /* 0x000fe80000100800 */
[----:B------:R-:W-:Y:S04]  /*11250*/  STL [R1+0x450], R109 ;  /* 0x0004506d01007387 */ /* 0x000fe80000100800 */
[----:B------:R-:W-:Y:S04]  /*11260*/  STL [R1+0x454], R107 ;  /* 0x0004546b01007387 */ /* 0x000fe80000100800 */
[----:B------:R1:W-:Y:S04]  /*11270*/  STL [R1+0x458], R105 ;  /* 0x0004586901007387 */ /* 0x0003e80000100800 */
[----:B------:R-:W-:Y:S04]  /*11280*/  STL [R1+0x45c], R103 ;  /* 0x00045c6701007387 */ /* 0x000fe80000100800 */
[----:B------:R-:W-:Y:S04]  /*11290*/  STL [R1+0x460], R101 ;  /* 0x0004606501007387 */ /* 0x000fe80000100800 */
[----:B------:R-:W-:Y:S04]  /*112a0*/  STL [R1+0x464], R99 ;  /* 0x0004646301007387 */ /* 0x000fe80000100800 */
[----:B------:R1:W-:Y:S04]  /*112b0*/  STL [R1+0x468], R97 ;  /* 0x0004686101007387 */ /* 0x0003e80000100800 */
[----:B------:R1:W-:Y:S04]  /*112c0*/  STL [R1+0x46c], R95 ;  /* 0x00046c5f01007387 */ /* 0x0003e80000100800 */
[----:B------:R1:W-:Y:S04]  /*112d0*/  STL [R1+0x470], R93 ;  /* 0x0004705d01007387 */ /* 0x0003e80000100800 */
[----:B------:R1:W-:Y:S04]  /*112e0*/  STL [R1+0x474], R91 ;  /* 0x0004745b01007387 */ /* 0x0003e80000100800 */
[----:B------:R1:W-:Y:S04]  /*112f0*/  STL [R1+0x478], R89 ;  /* 0x0004785901007387 */ /* 0x0003e80000100800 */
[----:B0-----:R-:W2:Y:S04]  /*11300*/  LDL R119, [R1+0xb4] ;  /* 0x0000b40001777983 */ /* 0x001ea80000100800 */
[----:B------:R0:W-:Y:S04]  /*11310*/  STL [R1+0x47c], R87 ;  /* 0x00047c5701007387 */ /* 0x0001e80000100800 */
[----:B-1----:R-:W2:Y:S04]  /*11320*/  LDL.LU R105, [R1+0x488] ;  /* 0x0004880001697983 */ /* 0x002ea80000300800 */
[----:B------:R1:W-:Y:S04]  /*11330*/  STL [R1+0x480], R85 ;  /* 0x0004805501007387 */ /* 0x0003e80000100800 */
        /* <DEDUP_REMOVED lines=16> */
[----:B0-----:R-:W4:Y:S04]  /*11440*/  LDL.LU R87, [R1+0x4a8] ;  /* 0x0004a80001577983 */ /* 0x001f280000300800 */
[----:B-1----:R-:W4:Y:S04]  /*11450*/  LDL R85, [R1+0xd8] ;  /* 0x0000d80001557983 */ /* 0x002f280000100800 */
[----:B------:R-:W4:Y:S04]  /*11460*/  LDL.LU R0, [R1+0x4ac] ;  /* 0x0004ac0001007983 */ /* 0x000f280000300800 */
[----:B------:R-:W4:Y:S04]  /*11470*/  LDL R114, [R1+0xdc] ;  /* 0x0000dc0001727983 */ /* 0x000f280000100800 */
[----:B------:R-:W4:Y:S04]  /*11480*/  LDL R112, [R1+0xe0] ;  /* 0x0000e00001707983 */ /* 0x000f280000100800 */
[----:B------:R-:W4:Y:S04]  /*11490*/  LDL R110, [R1+0xe4] ;  /* 0x0000e400016e7983 */ /* 0x000f280000100800 */
[----:B------:R-:W4:Y:S04]  /*114a0*/  LDL R108, [R1+0xe8] ;  /* 0x0000e800016c7983 */ /* 0x000f280000100800 */
[----:B------:R-:W4:Y:S04]  /*114b0*/  LDL R106, [R1+0xec] ;  /* 0x0000ec00016a7983 */ /* 0x000f280000100800 */
        /* <DEDUP_REMOVED lines=11> */
[----:B------:R-:W4:Y:S01]  /*11570*/  LDL.LU R84, [R1+0x4d8] ;  /* 0x0004d80001547983 */ /* 0x000f220000300800 */
[----:B--2---:R-:W-:-:S05]  /*11580*/  FADD R105, R119, R105 ;  /* 0x0000006977697221 */ /* 0x004fca0000000000 */
[----:B------:R0:W-:Y:S04]  /*11590*/  STL [R1+0x488], R105 ;  /* 0x0004886901007387 */ /* 0x0001e80000100800 */
[----:B0-----:R-:W2:Y:S01]  /*115a0*/  LDL.LU R105, [R1+0x4c0] ;  /* 0x0004c00001697983 */ /* 0x001ea20000300800 */
[----:B---3--:R-:W-:-:S05]  /*115b0*/  FADD R107, R118, R107 ;  /* 0x0000006b766b7221 */ /* 0x008fca0000000000 */
[----:B------:R0:W-:Y:S01]  /*115c0*/  STL [R1+0x48c], R107 ;  /* 0x00048c6b01007387 */ /* 0x0001e20000100800 */
[----:B----4-:R-:W-:-:S03]  /*115d0*/  FADD R109, R117, R109 ;  /* 0x0000006d756d7221 */ /* 0x010fc60000000000 */
[----:B0-----:R-:W3:Y:S01]  /*115e0*/  LDL.LU R107, [R1+0x4bc] ;  /* 0x0004bc00016b7983 */ /* 0x001ee20000300800 */
[----:B------:R-:W-:-:S03]  /*115f0*/  FADD R111, R113, R111 ;  /* 0x0000006f716f7221 */ /* 0x000fc60000000000 */
[----:B------:R0:W-:Y:S01]  /*11600*/  STL [R1+0x490], R109 ;  /* 0x0004906d01007387 */ /* 0x0001e20000100800 */
[----:B------:R-:W-:-:S03]  /*11610*/  FADD R115, R116, R115 ;  /* 0x0000007374737221 */ /* 0x000fc60000000000 */
[----:B0-----:R-:W4:Y:S01]  /*11620*/  LDL.LU R109, [R1+0x4b8] ;  /* 0x0004b800016d7983 */ /* 0x001f220000300800 */
[----:B------:R-:W-:-:S03]  /*11630*/  FADD R97, R98, R97 ;  /* 0x0000006162617221 */ /* 0x000fc60000000000 */
[----:B------:R-:W4:Y:S04]  /*11640*/  LDL.LU R113, [R1+0x4b0] ;  /* 0x0004b00001717983 */ /* 0x000f280000300800 */
[----:B------:R0:W-:Y:S01]  /*11650*/  STL [R1+0x494], R111 ;  /* 0x0004946f01007387 */ /* 0x0001e20000100800 */
[----:B------:R-:W-:-:S03]  /*11660*/  FADD R94, R95, R94 ;  /* 0x0000005e5f5e7221 */ /* 0x000fc60000000000 */
[----:B0-----:R-:W4:Y:S01]  /*11670*/  LDL.LU R111, [R1+0x4b4] ;  /* 0x0004b400016f7983 */ /* 0x001f220000300800 */
[----:B------:R-:W-:-:S03]  /*11680*/  FADD R91, R93, R91 ;  /* 0x0000005b5d5b7221 */ /* 0x000fc60000000000 */
[----:B------:R-:W-:Y:S04]  /*11690*/  STL [R1+0x498], R115 ;  /* 0x0004987301007387 */ /* 0x000fe80000100800 */
[----:B------:R0:W-:Y:S01]  /*116a0*/  STL [R1+0x49c], R97 ;  /* 0x00049c6101007387 */ /* 0x0001e20000100800 */
[----:B------:R-:W-:-:S03]  /*116b0*/  FADD R87, R89, R87 ;  /* 0x0000005759577221 */ /* 0x000fc60000000000 */
[----:B------:R-:W-:Y:S04]  /*116c0*/  STL [R1+0x4a0], R94 ;  /* 0x0004a05e01007387 */ /* 0x000fe80000100800 */
[----:B------:R-:W4:Y:S01]  /*116d0*/  LDL R98, [R1+0x108] ;  /* 0x0001080001627983 */ /* 0x000f220000100800 */
[----:B------:R-:W-:-:S03]  /*116e0*/  FADD R0, R85, R0 ;  /* 0x0000000055007221 */ /* 0x000fc60000000000 */
[----:B------:R-:W-:Y:S04]  /*116f0*/  STL [R1+0x4a4], R91 ;  /* 0x0004a45b01007387 */ /* 0x000fe80000100800 */
[----:B0-----:R-:W4:Y:S04]  /*11700*/  LDL.LU R97, [R1+0x4dc] ;  /* 0x0004dc0001617983 */ /* 0x001f280000300800 */
[----:B------:R-:W-:Y:S04]  /*11710*/  STL [R1+0x4a8], R87 ;  /* 0x0004a85701007387 */ /* 0x000fe80000100800 */
[----:B------:R-:W4:Y:S04]  /*11720*/  LDL R95, [R1+0x10c] ;  /* 0x00010c00015f7983 */ /* 0x000f280000100800 */
[----:B------:R0:W-:Y:S04]  /*11730*/  STL [R1+0x4ac], R0 ;  /* 0x0004ac0001007387 */ /* 0x0001e80000100800 */
[----:B0-----:R-:W4:Y:S04]  /*11740*/  LDL.LU R0, [R1+0x4e0] ;  /* 0x0004e00001007983 */ /* 0x001f280000300800 */
[----:B------:R-:W4:Y:S04]  /*11750*/  LDL R94, [R1+0x110] ;  /* 0x00011000015e7983 */ /* 0x000f280000100800 */
[----:B------:R-:W4:Y:S04]  /*11760*/  LDL.LU R93, [R1+0x4e4] ;  /* 0x0004e400015d7983 */ /* 0x000f280000300800 */
[----:B------:R-:W4:Y:S04]  /*11770*/  LDL R91, [R1+0x114] ;  /* 0x00011400015b7983 */ /* 0x000f280000100800 */
        /* <DEDUP_REMOVED lines=9> */
[----:B--2---:R-:W-:-:S01]  /*11810*/  FADD R105, R106, R105 ;  /* 0x000000696a697221 */ /* 0x004fc20000000000 */
[----:B---3--:R-:W-:Y:S01]  /*11820*/  FADD R107, R108, R107 ;  /* 0x0000006b6c6b7221 */ /* 0x008fe20000000000 */
[----:B----4-:R-:W-:-:S01]  /*11830*/  FADD R109, R110, R109 ;  /* 0x0000006d6e6d7221 */ /* 0x010fc20000000000 */
[----:B------:R-:W-:-:S05]  /*11840*/  FADD R113, R114, R113 ;  /* 0x0000007172717221 */ /* 0x000fca0000000000 */
[----:B------:R-:W-:Y:S01]  /*11850*/  STL [R1+0x4b0], R113 ;  /* 0x0004b07101007387 */ /* 0x000fe20000100800 */
[----:B------:R-:W-:-:S05]  /*11860*/  FADD R111, R112, R111 ;  /* 0x0000006f706f7221 */ /* 0x000fca0000000000 */
[----:B------:R-:W-:Y:S04]  /*11870*/  STL [R1+0x4b4], R111 ;  /* 0x0004b46f01007387 */ /* 0x000fe80000100800 */
[----:B------:R-:W-:Y:S04]  /*11880*/  STL [R1+0x4b8], R109 ;  /* 0x0004b86d01007387 */ /* 0x000fe80000100800 */
[----:B------:R-:W-:Y:S04]  /*11890*/  STL [R1+0x4bc], R107 ;  /* 0x0004bc6b01007387 */ /* 0x000fe80000100800 */
[----:B------:R-:W-:Y:S04]  /*118a0*/  STL [R1+0x4c0], R105 ;  /* 0x0004c06901007387 */ /* 0x000fe80000100800 */
[----:B------:R-:W-:Y:S04]  /*118b0*/  STL [R1+0x4c4], R103 ;  /* 0x0004c46701007387 */ /* 0x000fe80000100800 */
[----:B------:R-:W-:Y:S01]  /*118c0*/  STL [R1+0x4c8], R101 ;  /* 0x0004c86501007387 */ /* 0x000fe20000100800 */
[----:B------:R-:W-:-:S03]  /*118d0*/  FADD R97, R98, R97 ;  /* 0x0000006162617221 */ /* 0x000fc60000000000 */
[----:B------:R-:W-:Y:S04]  /*118e0*/  STL [R1+0x4cc], R99 ;  /* 0x0004cc6301007387 */ /* 0x000fe80000100800 */
[----:B------:R0:W-:Y:S04]  /*118f0*/  STL [R1+0x4d8], R84 ;  /* 0x0004d85401007387 */ /* 0x0001e80000100800 */
[----:B------:R-:W-:Y:S04]  /*11900*/  STL [R1+0x4d0], R92 ;  /* 0x0004d05c01007387 */ /* 0x000fe80000100800 */
[----:B0-----:R-:W2:Y:S01]  /*11910*/  LDL R84, [R1+0x11c] ;  /* 0x00011c0001547983 */ /* 0x001ea20000100800 */
[----:B------:R-:W-:-:S03]  /*11920*/  FADD R0, R95, R0 ;  /* 0x000000005f007221 */ /* 0x000fc60000000000 */
[----:B------:R0:W-:Y:S04]  /*11930*/  STL [R1+0x4d4], R88 ;  /* 0x0004d45801007387 */ /* 0x0001e80000100800 */
[----:B------:R-:W3:Y:S01]  /*11940*/  LDL R86, [R1+0x120] ;  /* 0x0001200001567983 */ /* 0x000ee20000100800 */
[----:B------:R-:W-:-:S03]  /*11950*/  FADD R93, R94, R93 ;  /* 0x0000005d5e5d7221 */ /* 0x000fc60000000000 */
[----:B------:R-:W4:Y:S04]  /*11960*/  LDL R90, [R1+0x128] ;  /* 0x00012800015a7983 */ /* 0x000f280000100800 */
[----:B0-----:R-:W4:Y:S04]  /*11970*/  LDL R88, [R1+0x124] ;  /* 0x0001240001587983 */ /* 0x001f280000100800 */
[----:B------:R-:W4:Y:S01]  /*11980*/  LDL R92, [R1+0x12c] ;  /* 0x00012c00015c7983 */ /* 0x000f220000100800 */
[----:B------:R-:W-:-:S03]  /*11990*/  FADD R89, R91, R89 ;  /* 0x000000595b597221 */ /* 0x000fc60000000000 */
[----:B------:R-:W4:Y:S04]  /*119a0*/  LDL R116, [R1+0x130] ;  /* 0x0001300001747983 */ /* 0x000f280000100800 */
[----:B------:R-:W4:Y:S01]  /*119b0*/  LDL R112, [R1+0x134] ;  /* 0x0001340001707983 */ /* 0x000f220000100800 */
[----:B------:R-:W-:-:S03]  /*119c0*/  FADD R85, R87, R85 ;  /* 0x0000005557557221 */ /* 0x000fc60000000000 */
[----:B------:R-:W4:Y:S04]  /*119d0*/  LDL R108, [R1+0x138] ;  /* 0x00013800016c7983 */ /* 0x000f280000100800 */
[----:B------:R-:W4:Y:S04]  /*119e0*/  LDL R106, [R1+0x13c] ;  /* 0x00013c00016a7983 */ /* 0x000f280000100800 */
[----:B------:R-:W4:Y:S04]  /*119f0*/  LDL R104, [R1+0x140] ;  /* 0x0001400001687983 */ /* 0x000f280000100800 */
[----:B------:R-:W4:Y:S04]  /*11a00*/  LDL R100, [R1+0x144] ;  /* 0x0001440001647983 */ /* 0x000f280000100800 */
[----:B------:R-:W2:Y:S04]  /*11a10*/  LDL R96, [R1+0x148] ;  /* 0x0001480001607983 */ /* 0x000ea80000100800 */
[----:B------:R0:W-:Y:S04]  /*11a20*/  STL [R1+0x4e0], R0 ;  /* 0x0004e00001007387 */ /* 0x0001e80000100800 */
[----:B0-----:R-:W4:Y:S04]  /*11a30*/  LDL.LU R0, [R1+0x520] ;  /* 0x0005200001007983 */ /* 0x001f280000300800 */
[----:B------:R-:W-:Y:S04]  /*11a40*/  STL [R1+0x4dc], R97 ;  /* 0x0004dc6101007387 */ /* 0x000fe80000100800 */
[----:B------:R-:W2:Y:S04]  /*11a50*/  LDL.LU R94, [R1+0x51c] ;  /* 0x00051c00015e7983 */ /* 0x000ea80000300800 */
[----:B------:R-:W4:Y:S04]  /*11a60*/  LDL.LU R98, [R1+0x518] ;  /* 0x0005180001627983 */ /* 0x000f280000300800 */
[----:B------:R-:W-:Y:S04]  /*11a70*/  STL [R1+0x4e4], R93 ;  /* 0x0004e45d01007387 */ /* 0x000fe80000100800 */
[----:B------:R0:W-:Y:S04]  /*11a80*/  STL [R1+0x4ec], R85 ;  /* 0x0004ec5501007387 */ /* 0x0001e80000100800 */
[----:B------:R1:W-:Y:S04]  /*11a90*/  STL [R1+0x4e8], R89 ;  /* 0x0004e85901007387 */ /* 0x0003e80000100800 */
[----:B0-----:R-:W3:Y:S04]  /*11aa0*/  LDL.LU R85, [R1+0x4f0] ;  /* 0x0004f00001557983 */ /* 0x001ee80000300800 */
[----:B------:R-:W4:Y:S04]  /*11ab0*/  LDL.LU R87, [R1+0x4f4] ;  /* 0x0004f40001577983 */ /* 0x000f280000300800 */
[----:B-1----:R-:W4:Y:S04]  /*11ac0*/  LDL.LU R89, [R1+0x4f8] ;  /* 0x0004f80001597983 */ /* 0x002f280000300800 */
[----:B------:R-:W4:Y:S04]  /*11ad0*/  LDL.LU R91, [R1+0x4fc] ;  /* 0x0004fc00015b7983 */ /* 0x000f280000300800 */
[----:B------:R-:W4:Y:S04]  /*11ae0*/  LDL.LU R118, [R1+0x500] ;  /* 0x0005000001767983 */ /* 0x000f280000300800 */
[----:B------:R-:W4:Y:S04]  /*11af0*/  LDL.LU R114, [R1+0x504] ;  /* 0x0005040001727983 */ /* 0x000f280000300800 */
[----:B------:R-:W4:Y:S04]  /*11b00*/  LDL.LU R110, [R1+0x508] ;  /* 0x00050800016e7983 */ /* 0x000f280000300800 */
[----:B------:R-:W4:Y:S04]  /*11b10*/  LDL.LU R107, [R1+0x50c] ;  /* 0x00050c00016b7983 */ /* 0x000f280000300800 */
[----:B------:R-:W4:Y:S04]  /*11b20*/  LDL.LU R105, [R1+0x510] ;  /* 0x0005100001697983 */ /* 0x000f280000300800 */
[----:B------:R-:W4:Y:S04]  /*11b30*/  LDL.LU R102, [R1+0x514] ;  /* 0x0005140001667983 */ /* 0x000f280000300800 */
        /* <DEDUP_REMOVED lines=12> */
[----:B--2---:R-:W-:-:S01]  /*11c00*/  FADD R94, R96, R94 ;  /* 0x0000005e605e7221 */ /* 0x004fc20000000000 */
[----:B---3--:R-:W-:-:S02]  /*11c10*/  FADD R85, R84, R85 ;  /* 0x0000005554557221 */ /* 0x008fc40000000000 */
[----:B------:R-:W2:Y:S01]  /*11c20*/  LDL.LU R84, [R1+0x904] ;  /* 0x0009040001547983 */ /* 0x000ea20000300800 */
[----:B----4-:R-:W-:-:S03]  /*11c30*/  FADD R87, R86, R87 ;  /* 0x0000005756577221 */ /* 0x010fc60000000000 */
[----:B------:R0:W-:Y:S01]  /*11c40*/  STL [R1+0x4f0], R85 ;  /* 0x0004f05501007387 */ /* 0x0001e20000100800 */
[----:B------:R-:W-:-:S01]  /*11c50*/  FADD R89, R88, R89 ;  /* 0x0000005958597221 */ /* 0x000fc20000000000 */
[----:B------:R-:W-:Y:S02]  /*11c60*/  FADD R91, R90, R91 ;  /* 0x0000005b5a5b7221 */ /* 0x000fe40000000000 */
[----:B0-----:R-:W3:Y:S04]  /*11c70*/  LDL.LU R85, [R1+0x900] ;  /* 0x0009000001557983 */ /* 0x001ee80000300800 */
[----:B------:R-:W4:Y:S04]  /*11c80*/  LDL.LU R86, [R1+0x8fc] ;  /* 0x0008fc0001567983 */ /* 0x000f280000300800 */
[----:B------:R0:W-:Y:S01]  /*11c90*/  STL [R1+0x4f4], R87 ;  /* 0x0004f45701007387 */ /* 0x0001e20000100800 */
[----:B------:R-:W-:-:S01]  /*11ca0*/  FADD R118, R92, R118 ;  /* 0x000000765c767221 */ /* 0x000fc20000000000 */
[----:B------:R-:W-:Y:S01]  /*11cb0*/  FADD R114, R116, R114 ;  /* 0x0000007274727221 */ /* 0x000fe20000000000 */
[----:B------:R-:W-:-:S01]  /*11cc0*/  FADD R110, R112, R110 ;  /* 0x0000006e706e7221 */ /* 0x000fc20000000000 */
[----:B------:R-:W-:Y:S01]  /*11cd0*/  FADD R107, R108, R107 ;  /* 0x0000006b6c6b7221 */ /* 0x000fe20000000000 */
        /* <DEDUP_REMOVED lines=8> */
[----:B------:R0:W-:Y:S04]  /*11d60*/  STL [R1+0x4fc], R91 ;  /* 0x0004fc5b01007387 */ /* 0x0001e80000100800 */
[----:B0-----:R-:W4:Y:S04]  /*11d70*/  LDL.LU R91, [R1+0x8e8] ;  /* 0x0008e800015b7983 */ /* 0x001f280000300800 */
[----:B------:R-:W4:Y:S04]  /*11d80*/  LDL.LU R92, [R1+0x8e4] ;  /* 0x0008e400015c7983 */ /* 0x000f280000300800 */
[----:B------:R-:W-:Y:S04]  /*11d90*/  STL [R1+0x500], R118 ;  /* 0x0005007601007387 */ /* 0x000fe80000100800 */
[----:B------:R-:W-:Y:S04]  /*11da0*/  STL [R1+0x504], R114 ;  /* 0x0005047201007387 */ /* 0x000fe80000100800 */
[----:B------:R-:W-:Y:S04]  /*11db0*/  STL [R1+0x508], R110 ;  /* 0x0005086e01007387 */ /* 0x000fe80000100800 */
[----:B------:R-:W-:Y:S04]  /*11dc0*/  STL [R1+0x50c], R107 ;  /* 0x00050c6b01007387 */ /* 0x000fe80000100800 */
[----:B------:R-:W-:Y:S04]  /*11dd0*/  STL [R1+0x510], R105 ;  /* 0x0005106901007387 */ /* 0x000fe80000100800 */
[----:B------:R-:W-:Y:S04]  /*11de0*/  STL [R1+0x514], R102 ;  /* 0x0005146601007387 */ /* 0x000fe80000100800 */
[----:B------:R0:W-:Y:S04]  /*11df0*/  STL [R1+0x51c], R94 ;  /* 0x00051c5e01007387 */ /* 0x0001e80000100800 */
[----:B------:R1:W-:Y:S01]  /*11e00*/  STL [R1+0x518], R98 ;  /* 0x0005186201007387 */ /* 0x0003e20000100800 */
[----:B------:R-:W-:-:S03]  /*11e10*/  FADD R0, R2, R0 ;  /* 0x0000000002007221 */ /* 0x000fc60000000000 */
[----:B0-----:R-:W2:Y:S04]  /*11e20*/  LDL.LU R94, [R1+0x524] ;  /* 0x00052400015e7983 */ /* 0x001ea80000300800 */
[----:B------:R-:W3:Y:S04]  /*11e30*/  LDL.LU R96, [R1+0x528] ;  /* 0x0005280001607983 */ /* 0x000ee80000300800 */
[----:B-1----:R-:W4:Y:S04]  /*11e40*/  LDL.LU R98, [R1+0x52c] ;  /* 0x00052c0001627983 */ /* 0x002f280000300800 */
[----:B------:R0:W-:Y:S04]  /*11e50*/  STL [R1+0x520], R0 ;  /* 0x0005200001007387 */ /* 0x0001e80000100800 */
[----:B------:R-:W4:Y:S04]  /*11e60*/  LDL.LU R100, [R1+0x530] ;  /* 0x0005300001647983 */ /* 0x000f280000300800 */
        /* <DEDUP_REMOVED lines=12> */
[----:B0-----:R-:W4:Y:S01]  /*11f30*/  LDL.LU R0, [R1+0x564] ;  /* 0x0005640001007983 */ /* 0x001f220000300800 */
[----:B--2---:R-:W-:-:S03]  /*11f40*/  FADD R94, R93, R94 ;  /* 0x0000005e5d5e7221 */ /* 0x004fc60000000000 */
[----:B------:R-:W2:Y:S01]  /*11f50*/  LDL.LU R93, [R1+0x8e0] ;  /* 0x0008e000015d7983 */ /* 0x000ea20000300800 */
[----:B---3--:R-:W-:-:S03]  /*11f60*/  FADD R96, R95, R96 ;  /* 0x000000605f607221 */ /* 0x008fc60000000000 */
[----:B------:R0:W-:Y:S01]  /*11f70*/  STL [R1+0x524], R94 ;  /* 0x0005245e01007387 */ /* 0x0001e20000100800 */
[----:B----4-:R-:W-:-:S03]  /*11f80*/  FADD R98, R97, R98 ;  /* 0x0000006261627221 */ /* 0x010fc60000000000 */
[----:B0-----:R-:W3:Y:S01]  /*11f90*/  LDL.LU R94, [R1+0x8dc] ;  /* 0x0008dc00015e7983 */ /* 0x001ee20000300800 */
[----:B------:R-:W-:-:S03]  /*11fa0*/  FADD R100, R99, R100 ;  /* 0x0000006463647221 */ /* 0x000fc60000000000 */
[----:B------:R-:W4:Y:S04]  /*11fb0*/  LDL.LU R95, [R1+0x8d8] ;  /* 0x0008d800015f7983 */ /* 0x000f280000300800 */
[----:B------:R0:W-:Y:S01]  /*11fc0*/  STL [R1+0x528], R96 ;  /* 0x0005286001007387 */ /* 0x0001e20000100800 */
[----:B------:R-:W-:-:S01]  /*11fd0*/  FADD R102, R101, R102 ;  /* 0x0000006665667221 */ /* 0x000fc20000000000 */
[----:B------:R-:W-:Y:S02]  /*11fe0*/  FADD R104, R103, R104 ;  /* 0x0000006867687221 */ /* 0x000fe40000000000 */
        /* <DEDUP_REMOVED lines=21> */
[----:B------:R-:W-:-:S02]  /*12140*/  FADD R2, R123, R2 ;  /* 0x000000027b027221 */ /* 0x000fc40000000000 */
[----:B0-----:R-:W4:Y:S04]  /*12150*/  LDL.LU R104, [R1+0x8b4] ;  /* 0x0008b40001687983 */ /* 0x001f280000300800 */
[----:B------:R0:W-:Y:S04]  /*12160*/  STL [R1+0x53c], R118 ;  /* 0x00053c7601007387 */ /* 0x0001e80000100800 */
[----:B------:R1:W-:Y:S04]  /*12170*/  STL [R1+0x540], R116 ;  /* 0x0005407401007387 */ /* 0x0003e80000100800 */
[----:B------:R1:W-:Y:S04]  /*12180*/  STL [R1+0x544], R114 ;  /* 0x0005447201007387 */ /* 0x0003e80000100800 */
[----:B------:R1:W-:Y:S04]  /*12190*/  STL [R1+0x548], R112 ;  /* 0x0005487001007387 */ /* 0x0003e80000100800 */
[----:B------:R1:W-:Y:S01]  /*121a0*/  STL [R1+0x54c], R110 ;  /* 0x00054c6e01007387 */ /* 0x0003e20000100800 */
[----:B------:R-:W-:-:S03]  /*121b0*/  FADD R0, R124, R0 ;  /* 0x000000007c007221 */ /* 0x000fc60000000000 */
[----:B------:R1:W-:Y:S04]  /*121c0*/  STL [R1+0x550], R108 ;  /* 0x0005506c01007387 */ /* 0x0003e80000100800 */
[----:B------:R1:W-:Y:S04]  /*121d0*/  STL [R1+0x554], R107 ;  /* 0x0005546b01007387 */ /* 0x0003e80000100800 */
[----:B------:R1:W-:Y:S04]  /*121e0*/  STL [R1+0x558], R106 ;  /* 0x0005586a01007387 */ /* 0x0003e80000100800 */
[----:B------:R-:W2:Y:S04]  /*121f0*/  LDL.LU R119, [R1+0x568] ;  /* 0x0005680001777983 */ /* 0x000ea80000300800 */
[----:B------:R1:W-:Y:S04]  /*12200*/  STL [R1+0x55c], R105 ;  /* 0x00055c6901007387 */ /* 0x0003e80000100800 */
[----:B0-----:R-:W3:Y:S04]  /*12210*/  LDL.LU R118, [R1+0x56c] ;  /* 0x00056c0001767983 */ /* 0x001ee80000300800 */
[----:B------:R0:W-:Y:S04]  /*12220*/  STL [R1+0x560], R2 ;  /* 0x0005600201007387 */ /* 0x0001e80000100800 */
[----:B------:R-:W4:Y:S04]  /*12230*/  LDL.LU R117, [R1+0x570] ;  /* 0x0005700001757983 */ /* 0x000f280000300800 */
[----:B------:R0:W-:Y:S04]  /*12240*/  STL [R1+0x564], R0 ;  /* 0x0005640001007387 */ /* 0x0001e80000100800 */
        /* <DEDUP_REMOVED lines=12> */
[----:B0-----:R-:W4:Y:S04]  /*12310*/  LDL.LU R2, [R1+0x5a4] ;  /* 0x0005a40001027983 */ /* 0x001f280000300800 */
[----:B------:R-:W4:Y:S01]  /*12320*/  LDL.LU R0, [R1+0x5a8] ;  /* 0x0005a80001007983 */ /* 0x000f220000300800 */
[----:B--2---:R-:W-:-:S01]  /*12330*/  FADD R119, R125, R119 ;  /* 0x000000777d777221 */ /* 0x004fc20000000000 */
[----:B---3--:R-:W-:-:S04]  /*12340*/  FADD R118, R126, R118 ;  /* 0x000000767e767221 */ /* 0x008fc80000000000 */
[----:B------:R0:W-:Y:S01]  /*12350*/  STL [R1+0x568], R119 ;  /* 0x0005687701007387 */ /* 0x0001e20000100800 */
[----:B----4-:R-:W-:-:S03]  /*12360*/  FADD R117, R127, R117 ;  /* 0x000000757f757221 */ /* 0x010fc60000000000 */
        /* <DEDUP_REMOVED lines=26> */
[----:B0-----:R-:W4:Y:S01]  /*12510*/  LDL.LU R119, [R1+0x5ac] ;  /* 0x0005ac0001777983 */ /* 0x001f220000300800 */
[----:B------:R-:W-:-:S03]  /*12520*/  FADD R0, R141, R0 ;  /* 0x000000008d007221 */ /* 0x000fc60000000000 */
[----:B------:R0:W-:Y:S04]  /*12530*/  STL [R1+0x5a0], R105 ;  /* 0x0005a06901007387 */ /* 0x0001e80000100800 */
[----:B-1----:R-:W4:Y:S04]  /*12540*/  LDL.LU R118, [R1+0x5b0] ;  /* 0x0005b00001767983 */ /* 0x002f280000300800 */
[----:B------:R1:W-:Y:S04]  /*12550*/  STL [R1+0x5a4], R2 ;  /* 0x0005a40201007387 */ /* 0x0003e80000100800 */
[----:B--2---:R-:W2:Y:S04]  /*12560*/  LDL.LU R117, [R1+0x5b4] ;  /* 0x0005b40001757983 */ /* 0x004ea80000300800 */
[----:B------:R1:W-:Y:S04]  /*12570*/  STL [R1+0x5a8], R0 ;  /* 0x0005a80001007387 */ /* 0x0003e80000100800 */
[----:B---3--:R-:W3:Y:S04]  /*12580*/  LDL.LU R116, [R1+0x5b8] ;  /* 0x0005b80001747983 */ /* 0x008ee80000300800 */
[----:B----4-:R-:W4:Y:S04]  /*12590*/  LDL.LU R115, [R1+0x5bc] ;  /* 0x0005bc0001737983 */ /* 0x010f280000300800 */
        /* <DEDUP_REMOVED lines=10> */
[----:B-1----:R-:W4:Y:S04]  /*12640*/  LDL.LU R2, [R1+0x5e8] ;  /* 0x0005e80001027983 */ /* 0x002f280000300800 */
[----:B------:R-:W4:Y:S01]  /*12650*/  LDL.LU R0, [R1+0x5ec] ;  /* 0x0005ec0001007983 */ /* 0x000f220000300800 */
[----:B------:R-:W-:-:S01]  /*12660*/  FADD R119, R142, R119 ;  /* 0x000000778e777221 */ /* 0x000fc20000000000 */
[----:B------:R-:W-:-:S04]  /*12670*/  FADD R118, R143, R118 ;  /* 0x000000768f767221 */ /* 0x000fc80000000000 */
[----:B------:R0:W-:Y:S01]  /*12680*/  STL [R1+0x5ac], R119 ;  /* 0x0005ac7701007387 */ /* 0x0001e20000100800 */
[----:B--2---:R-:W-:-:S03]  /*12690*/  FADD R117, R144, R117 ;  /* 0x0000007590757221 */ /* 0x004fc60000000000 */
[----:B------:R1:W-:Y:S01]  /*126a0*/  STL [R1+0x5b0], R118 ;  /* 0x0005b07601007387 */ /* 0x0003e20000100800 */
[----:B---3--:R-:W-:-:S03]  /*126b0*/  FADD R116, R145, R116 ;  /* 0x0000007491747221 */ /* 0x008fc60000000000 */
        /* <DEDUP_REMOVED lines=404> */
[----:B------:R-:W-:Y:S01]  /*14000*/  STL [R1+0x7cc], R119 ;  /* 0x0007cc7701007387 */ /* 0x000fe20000100800 */
[----:B--2---:R-:W-:-:S03]  /*14010*/  FADD R117, R88, R117 ;  /* 0x0000007558757221 */ /* 0x004fc60000000000 */
[----:B------:R-:W-:Y:S01]  /*14020*/  STL [R1+0x7d0], R118 ;  /* 0x0007d07601007387 */ /* 0x000fe20000100800 */
[----:B---3--:R-:W-:-:S03]  /*14030*/  FADD R116, R89, R116 ;  /* 0x0000007459747221 */ /* 0x008fc60000000000 */
[----:B------:R-:W-:Y:S01]  /*14040*/  STL [R1+0x7d4], R117 ;  /* 0x0007d47501007387 */ /* 0x000fe20000100800 */
[----:B----4-:R-:W-:-:S03]  /*14050*/  FADD R115, R90, R115 ;  /* 0x000000735a737221 */ /* 0x010fc60000000000 */
        /* <DEDUP_REMOVED lines=20> */
[----:B------:R-:W-:Y:S04]  /*141a0*/  STL [R1+0x800], R106 ;  /* 0x0008006a01007387 */ /* 0x000fe80000100800 */
[----:B------:R0:W-:Y:S04]  /*141b0*/  STL [R1+0x804], R105 ;  /* 0x0008046901007387 */ /* 0x0001e80000100800 */
[----:B0-----:R-:W2:Y:S01]  /*141c0*/  LDL.LU R105, [R1+0x810] ;  /* 0x0008100001697983 */ /* 0x001ea20000300800 */
[----:B------:R-:W-:-:S01]  /*141d0*/  FADD R2, R101, R2 ;  /* 0x0000000265027221 */ /* 0x000fc20000000000 */
[----:B------:R-:W-:-:S02]  /*141e0*/  FADD R0, R102, R0 ;  /* 0x0000000066007221 */ /* 0x000fc40000000000 */
[----:B------:R-:W3:Y:S04]  /*141f0*/  LDL.LU R106, [R1+0x814] ;  /* 0x00081400016a7983 */ /* 0x000ee80000300800 */
[----:B------:R-:W-:Y:S04]  /*14200*/  STL [R1+0x808], R2 ;  /* 0x0008080201007387 */ /* 0x000fe80000100800 */
[----:B------:R-:W4:Y:S04]  /*14210*/  LDL.LU R107, [R1+0x818] ;  /* 0x00081800016b7983 */ /* 0x000f280000300800 */
        /* <DEDUP_REMOVED lines=15> */
[----:B--2---:R-:W-:-:S05]  /*14310*/  FADD R105, R103, R105 ;  /* 0x0000006967697221 */ /* 0x004fca0000000000 */
[----:B------:R0:W-:Y:S04]  /*14320*/  STL [R1+0x810], R105 ;  /* 0x0008106901007387 */ /* 0x0001e80000100800 */
[----:B0-----:R-:W4:Y:S01]  /*14330*/  LDL.LU R105, [R1+0x8b0] ;  /* 0x0008b00001697983 */ /* 0x001f220000300800 */
[----:B---3--:R-:W-:-:S05]  /*14340*/  FADD R106, R104, R106 ;  /* 0x0000006a686a7221 */ /* 0x008fca0000000000 */
[----:B------:R0:W-:Y:S04]  /*14350*/  STL [R1+0x814], R106 ;  /* 0x0008146a01007387 */ /* 0x0001e80000100800 */
[----:B0-----:R-:W2:Y:S01]  /*14360*/  LDL.LU R106, [R1+0x8ac] ;  /* 0x0008ac00016a7983 */ /* 0x001ea20000300800 */
[----:B----4-:R-:W-:-:S05]  /*14370*/  FADD R107, R105, R107 ;  /* 0x0000006b696b7221 */ /* 0x010fca0000000000 */
[----:B------:R0:W-:Y:S04]  /*14380*/  STL [R1+0x818], R107 ;  /* 0x0008186b01007387 */ /* 0x0001e80000100800 */
[----:B0-----:R-:W3:Y:S01]  /*14390*/  LDL.LU R107, [R1+0x8a8] ;  /* 0x0008a800016b7983 */ /* 0x001ee20000300800 */
[----:B--2---:R-:W-:-:S05]  /*143a0*/  FADD R108, R106, R108 ;  /* 0x0000006c6a6c7221 */ /* 0x004fca0000000000 */
[----:B------:R0:W-:Y:S04]  /*143b0*/  STL [R1+0x81c], R108 ;  /* 0x00081c6c01007387 */ /* 0x0001e80000100800 */
[----:B0-----:R-:W2:Y:S01]  /*143c0*/  LDL.LU R108, [R1+0x8a4] ;  /* 0x0008a400016c7983 */ /* 0x001ea20000300800 */
[----:B---3--:R-:W-:-:S05]  /*143d0*/  FADD R109, R107, R109 ;  /* 0x0000006d6b6d7221 */ /* 0x008fca0000000000 */
        /* <DEDUP_REMOVED lines=34> */
[----:B0-----:R2:W5:Y:S01]  /*14600*/  LDL.LU R0, [R1+0x874] ;  /* 0x0008740001007983 */ /* 0x0015620000300800 */
[----:B------:R-:W-:Y:S01]  /*14610*/  UMOV UR6, URZ ;  /* 0x0000003f00067c82 */ /* 0x000fe20008000000 */
[----:B---3--:R-:W-:-:S05]  /*14620*/  FADD R2, R2, R119 ;  /* 0x0000007702027221 */ /* 0x008fca0000000000 */
[----:B------:R2:W-:Y:S02]  /*14630*/  STL [R1+0x850], R2 ;  /* 0x0008500201007387 */ /* 0x0005e40000100800 */
.L_x_28:
[----:B------:R-:W-:Y:S05]  /*14640*/  @!P1 BRA `(.L_x_29) ;  /* 0x0000000000049947 */ /* 0x000fea0003800000 */
[----:B------:R-:W-:Y:S01]  /*14650*/  BPT.TRAP 0x1 ;  /* 0x000000040000795c */ /* 0x000fe20000300000 */
.L_x_29:
[----:B--2---:R-:W2:Y:S04]  /*14660*/  LDL R2, [R1+0x854] ;  /* 0x0008540001027983 */ /* 0x004ea80000100800 */
[----:B-----5:R3:W-:Y:S04]  /*14670*/  STL [R1+0x874], R0 ;  /* 0x0008740001007387 */ /* 0x0207e80000100800 */
[----:B---3--:R-:W3:Y:S01]  /*14680*/  LDL R0, [R1+0x858] ;  /* 0x0008580001007983 */ /* 0x008ee20000100800 */
[----:B--2---:R-:W-:Y:S01]  /*14690*/  ISETP.NE.AND P0, PT, R2, RZ, PT ;  /* 0x000000ff0200720c */ /* 0x004fe20003f05270 */
[----:B------:R-:W-:-:S12]  /*146a0*/  IMAD.U32 R2, RZ, RZ, UR27 ;  /* 0x0000001bff027e24 */ /* 0x000fd8000f8e00ff */
[----:B------:R-:W-:-:S05]  /*146b0*/  @P0 LEA R2, R2, UR16, 0x3 ;  /* 0x0000001002020c11 */ /* 0x000fca000f8e18ff */
[----:B------:R-:W-:-:S05]  /*146c0*/  @P0 VIADD R2, R2, 0x28 ;  /* 0x0000002802020836 */ /* 0x000fca0000000000 */
[----:B---3--:R-:W-:Y:S02]  /*146d0*/  @P0 PRMT R2, R0, 0x654, R2 ;  /* 0x0000065400020816 */ /* 0x008fe40000000002 */
[----:B------:R2:W5:Y:S01]  /*146e0*/  LDL.LU R0, [R1+0x874] ;  /* 0x0008740001007983 */ /* 0x0005620000300800 */
[----:B------:R-:W-:Y:S01]  /*146f0*/  UISETP.GT.U32.AND UP0, UPT, UR13, 0x1, UPT ;  /* 0x000000010d00788c */ /* 0x000fe2000bf04070 */
[----:B------:R2:W-:Y:S05]  /*14700*/  @P0 SYNCS.ARRIVE.TRANS64.RED.A1T0 RZ, [R2+URZ], RZ ;  /* 0x000000ff02ff09a7 */ /* 0x0005ea000810043f */
[----:B------:R-:W-:-:S13]  /*14710*/  PLOP3.LUT P0, PT, PT, PT, UP0, 0x80, 0x0 ;  /* 0x000000000000781c */ /* 0x000fda0003f0f008 */
[----:B--2---:R-:W-:Y:S05]  /*14720*/  @P0 BRA `(.L_x_30) ;  /* 0x0000000000040947 */ /* 0x004fea0003800000 */
[----:B------:R-:W-:Y:S01]  /*14730*/  BPT.TRAP 0x1 ;  /* 0x000000040000795c */ /* 0x000fe20000300000 */
.L_x_30:
[----:B------:R-:W-:Y:S02]  /*14740*/  UISETP.GT.AND UP2, UPT, UR28, 0x1, UPT ;  /* 0x000000011c00788c */ /* 0x000fe4000bf44270 */
[----:B------:R-:W-:Y:S02]  /*14750*/  UIADD3 UR26, UR26, 0x1, URZ ;  /* 0x000000011a1a7890 */ /* 0x000fe4000fffe03f */
[----:B------:R-:W-:Y:S02]  /*14760*/  UIADD3 UR27, UR27, 0x1, URZ ;  /* 0x000000011b1b7890 */ /* 0x000fe4000fffe03f */
[----:B------:R-:W-:Y:S01]  /*14770*/  PLOP3.LUT P0, PT, PT, PT, UP2, 0x80, 0x0 ;  /* 0x000000000000781c */ /* 0x000fe20003f0f028 */
[----:B------:R-:W-:Y:S02]  /*14780*/  UISETP.NE.AND UP0, UPT, UR26, 0x5, UPT ;  /* 0x000000051a00788c */ /* 0x000fe4000bf05270 */
[----:B------:R-:W-:Y:S02]  /*14790*/  UISETP.NE.AND UP1, UPT, UR27, 0x5, UPT ;  /* 0x000000051b00788c */ /* 0x000fe4000bf25270 */
[----:B------:R-:W-:-:S02]  /*147a0*/  USEL UR8, URZ, 0x1, UP0 ;  /* 0x000000013f087887 */ /* 0x000fc40008000000 */
[----:B------:R-:W-:Y:S02]  /*147b0*/  UIADD3 UR28, UR28, -0x1, URZ ;  /* 0xffffffff1c1c7890 */ /* 0x000fe4000fffe03f */
[----:B------:R-:W-:Y:S02]  /*147c0*/  USEL UR26, UR26, URZ, UP0 ;  /* 0x0000003f1a1a7287 */ /* 0x000fe40008000000 */
[----:B-----5:R-:W-:Y:S01]  /*147d0*/  LOP3.LUT R0, R0, UR8, RZ, 0x3c, !PT ;  /* 0x0000000800007c12 */ /* 0x020fe2000f8e3cff */
[----:B------:R-:W-:Y:S01]  /*147e0*/  USEL UR27, UR27, URZ, UP1 ;  /* 0x0000003f1b1b7287 */ /* 0x000fe20008800000 */
[----:B------:R-:W-:Y:S01]  /*147f0*/  UMOV UR8, 0x1 ;  /* 0x0000000100087882 */ /* 0x000fe20000000000 */
[----:B------:R-:W-:Y:S10]  /*14800*/  @P0 BRA `(.L_x_31) ;  /* 0xffffff6c00f40947 */ /* 0x000ff4000383ffff */
.L_x_23:
[----:B------:R-:W-:-:S04]  /*14810*/  UISETP.NE.AND UP0, UPT, UR6, URZ, UPT ;  /* 0x0000003f0600728c */ /* 0x000fc8000bf05270 */
[----:B------:R-:W-:-:S06]  /*14820*/  USEL UR6, URZ, 0x1, !UP0 ;  /* 0x000000013f067887 */ /* 0x000fcc000c000000 */
[----:B------:R-:W-:-:S13]  /*14830*/  ISETP.NE.AND P0, PT, RZ, UR6, PT ;  /* 0x00000006ff007c0c */ /* 0x000fda000bf05270 */
[----:B------:R-:W-:Y:S05]  /*14840*/  @!P0 BRA `(.L_x_32) ;  /* 0x0000005400888947 */ /* 0x000fea0003800000 */
[----:B------:R-:W2:Y:S04]  /*14850*/  LDL.LU R0, [R1+0x23c] ;  /* 0x00023c0001007983 */ /* 0x000ea80000300800 */
[----:B------:R-:W2:Y:S04]  /*14860*/  LDL.LU R2, [R1+0x310] ;  /* 0x0003100001027983 */ /* 0x000ea80000300800 */
[----:B------:R3:W-:Y:S04]  /*14870*/  STL [R1+0x960], R60 ;  /* 0x0009603c01007387 */ /* 0x0007e80000100800 */
[----:B---3--:R-:W3:Y:S04]  /*14880*/  LDL.LU R60, [R1+0x30c] ;  /* 0x00030c00013c7983 */ /* 0x008ee80000300800 */
[----:B------:R4:W-:Y:S04]  /*14890*/  STL [R1+0x95c], R61 ;  /* 0x00095c3d01007387 */ /* 0x0009e80000100800 */
[----:B----4-:R-:W3:Y:S04]  /*148a0*/  LDL.LU R61, [R1+0x238] ;  /* 0x00023800013d7983 */ /* 0x010ee80000300800 */
[----:B------:R4:W-:Y:S04]  /*148b0*/  STL [R1+0x958], R62 ;  /* 0x0009583e01007387 */ /* 0x0009e80000100800 */
[----:B----4-:R-:W4:Y:S04]  /*148c0*/  LDL.LU R62, [R1+0x308] ;  /* 0x00030800013e7983 */ /* 0x010f280000300800 */
[----:B------:R0:W-:Y:S04]  /*148d0*/  STL [R1+0x954], R63 ;  /* 0x0009543f01007387 */ /* 0x0001e80000100800 */
[----:B0-----:R-:W4:Y:S04]  /*148e0*/  LDL.LU R63, [R1+0x234] ;  /* 0x00023400013f7983 */ /* 0x001f280000300800 */
[----:B------:R0:W-:Y:S04]  /*148f0*/  STL [R1+0x950], R64 ;  /* 0x0009504001007387 */ /* 0x0001e80000100800 */
[----:B0-----:R-:W2:Y:S04]  /*14900*/  LDL.LU R64, [R1+0x304] ;  /* 0x0003040001407983 */ /* 0x001ea80000300800 */
[----:B------:R0:W-:Y:S04]  /*14910*/  STL [R1+0x94c], R65 ;  /* 0x00094c4101007387 */ /* 0x0001e80000100800 */
[----:B0-----:R-:W2:Y:S04]  /*14920*/  LDL.LU R65, [R1+0x230] ;  /* 0x0002300001417983 */ /* 0x001ea80000300800 */
[----:B------:R0:W-:Y:S04]  /*14930*/  STL [R1+0x948], R66 ;  /* 0x0009484201007387 */ /* 0x0001e80000100800 */
[----:B0-----:R-:W3:Y:S04]  /*14940*/  LDL.LU R66, [R1+0x300] ;  /* 0x0003000001427983 */ /* 0x001ee80000300800 */
[----:B------:R0:W-:Y:S04]  /*14950*/  STL [R1+0x944], R67 ;  /* 0x0009444301007387 */ /* 0x0001e80000100800 */
[----:B0-----:R-:W3:Y:S04]  /*14960*/  LDL.LU R67, [R1+0x22c] ;  /* 0x00022c0001437983 */ /* 0x001ee80000300800 */
        /* <DEDUP_REMOVED lines=85> */
[----:B0-----:R-:W4:Y:S01]  /*14ec0*/  LDL.LU R110, [R1+0x180] ;  /* 0x00018000016e7983 */ /* 0x001f220000300800 */
[----:B---3--:R-:W-:Y:S01]  /*14ed0*/  FADD R66, R67, R66 ;  /* 0x0000004243427221 */ /* 0x008fe20000000000 */
[----:B--2---:R-:W-:Y:S01]  /*14ee0*/  FADD R64, R65, R64 ;  /* 0x0000004041407221 */ /* 0x004fe20000000000 */
[----:B----4-:R-:W-:Y:S01]  /*14ef0*/  FADD R62, R63, R62 ;  /* 0x0000003e3f3e7221 */ /* 0x010fe20000000000 */
[----:B------:R-:W-:Y:S01]  /*14f00*/  STL [R1+0x894], R111 ;  /* 0x0008946f01007387 */ /* 0x000fe20000100800 */
[----:B------:R-:W-:Y:S01]  /*14f10*/  FADD R60, R61, R60 ;  /* 0x0000003c3d3c7221 */ /* 0x000fe20000000000 */
[----:B------:R-:W-:Y:S01]  /*14f20*/  FADD R2, R0, R2 ;  /* 0x0000000200027221 */ /* 0x000fe20000000000 */
[----:B------:R-:W-:Y:S01]  /*14f30*/  FADD R216, R89, R216 ;  /* 0x000000d859d87221 */ /* 0x000fe20000000000 */
        /* <DEDUP_REMOVED lines=28> */
[----:B------:R0:W-:Y:S01]  /*15100*/  STL [R1+0x874], R119 ;  /* 0x0008747701007387 */ /* 0x0001e20000100800 */
[----:B------:R-:W-:Y:S01]  /*15110*/  FADD R236, R69, R236 ;  /* 0x000000ec45ec7221 */ /* 0x000fe20000000000 */
[----:B------:R-:W-:-:S02]  /*15120*/  FADD R237, R68, R237 ;  /* 0x000000ed44ed7221 */ /* 0x000fc40000000000 */
[----:B------:R2:W-:Y:S04]  /*15130*/  STL [R1+0x300], R66 ;  /* 0x0003004201007387 */ /* 0x0005e80000100800 */
[----:B------:R3:W-:Y:S04]  /*15140*/  STL [R1+0x304], R64 ;  /* 0x0003044001007387 */ /* 0x0007e80000100800 */
[----:B0-----:R-:W4:Y:S01]  /*15150*/  LDL.LU R119, [R1+0x240] ;  /* 0x0002400001777983 */ /* 0x001f220000300800 */
[----:B------:R-:W-:-:S03]  /*15160*/  FADD R21, R92, R21 ;  /* 0x000000155c157221 */ /* 0x000fc60000000000 */
[----:B------:R0:W-:Y:S04]  /*15170*/  STL [R1+0x308], R62 ;  /* 0x0003083e01007387 */ /* 0x0001e80000100800 */
[----:B------:R-:W4:Y:S04]  /*15180*/  LDL.LU R118, [R1+0x314] ;  /* 0x0003140001767983 */ /* 0x000f280000300800 */
[----:B------:R1:W-:Y:S01]  /*15190*/  STL [R1+0x30c], R60 ;  /* 0x00030c3c01007387 */ /* 0x0003e20000100800 */
[----:B------:R-:W-:-:S03]  /*151a0*/  FADD R20, R93, R20 ;  /* 0x000000145d147221 */ /* 0x000fc60000000000 */
[----:B------:R-:W4:Y:S04]  /*151b0*/  LDL.LU R117, [R1+0x244] ;  /* 0x0002440001757983 */ /* 0x000f280000300800 */
[----:B------:R1:W-:Y:S04]  /*151c0*/  STL [R1+0x310], R2 ;  /* 0x0003100201007387 */ /* 0x0003e80000100800 */
[----:B------:R-:W4:Y:S04]  /*151d0*/  LDL.LU R116, [R1+0x318] ;  /* 0x0003180001747983 */ /* 0x000f280000300800 */
[----:B------:R-:W4:Y:S01]  /*151e0*/  LDL.LU R115, [R1+0x248] ;  /* 0x0002480001737983 */ /* 0x000f220000300800 */
[----:B------:R-:W-:-:S03]  /*151f0*/  FADD R19, R94, R19 ;  /* 0x000000135e137221 */ /* 0x000fc60000000000 */
[----:B------:R-:W4:Y:S04]  /*15200*/  LDL.LU R114, [R1+0x31c] ;  /* 0x00031c0001727983 */ /* 0x000f280000300800 */
[----:B------:R-:W4:Y:S04]  /*15210*/  LDL.LU R113, [R1+0x24c] ;  /* 0x00024c0001717983 */ /* 0x000f280000300800 */
[----:B------:R-:W4:Y:S01]  /*15220*/  LDL.LU R112, [R1+0x320] ;  /* 0x0003200001707983 */ /* 0x000f220000300800 */
[----:B------:R-:W-:-:S03]  /*15230*/  FADD R18, R95, R18 ;  /* 0x000000125f127221 */ /* 0x000fc60000000000 */
[----:B------:R-:W4:Y:S01]  /*15240*/  LDL.LU R111, [R1+0x250] ;  /* 0x00025000016f7983 */ /* 0x000f220000300800 */
[----:B------:R-:W-:Y:S01]  /*15250*/  FADD R17, R96, R17 ;  /* 0x0000001160117221 */ /* 0x000fe20000000000 */
        /* <DEDUP_REMOVED lines=13> */
[----:B------:R-:W-:-:S02]  /*15330*/  FADD R3, R110, R3 ;  /* 0x000000036e037221 */ /* 0x000fc40000000000 */
        /* <DEDUP_REMOVED lines=44> */
[----:B--2---:R-:W2:Y:S04]  /*15600*/  LDL.LU R66, [R1+0x37c] ;  /* 0x00037c0001427983 */ /* 0x004ea80000300800 */
[----:B------:R-:W2:Y:S04]  /*15610*/  LDL.LU R65, [R1+0x2ac] ;  /* 0x0002ac0001417983 */ /* 0x000ea80000300800 */
[----:B---3--:R-:W3:Y:S04]  /*15620*/  LDL.LU R64, [R1+0x380] ;  /* 0x0003800001407983 */ /* 0x008ee80000300800 */
[----:B------:R-:W3:Y:S04]  /*15630*/  LDL.LU R63, [R1+0x2b0] ;  /* 0x0002b000013f7983 */ /* 0x000ee80000300800 */
[----:B0-----:R-:W3:Y:S04]  /*15640*/  LDL.LU R62, [R1+0x384] ;  /* 0x00038400013e7983 */ /* 0x001ee80000300800 */
[----:B------:R-:W3:Y:S04]  /*15650*/  LDL.LU R61, [R1+0x2b4] ;  /* 0x0002b400013d7983 */ /* 0x000ee80000300800 */
[----:B-1----:R-:W3:Y:S04]  /*15660*/  LDL.LU R60, [R1+0x388] ;  /* 0x00038800013c7983 */ /* 0x002ee80000300800 */
[----:B------:R-:W3:Y:S04]  /*15670*/  LDL.LU R0, [R1+0x2b8] ;  /* 0x0002b80001007983 */ /* 0x000ee80000300800 */
[----:B------:R-:W3:Y:S01]  /*15680*/  LDL.LU R2, [R1+0x38c] ;  /* 0x00038c0001027983 */ /* 0x000ee20000300800 */
[----:B----4-:R-:W-:Y:S01]  /*15690*/  FADD R118, R119, R118 ;  /* 0x0000007677767221 */ /* 0x010fe20000000000 */
[----:B------:R-:W-:Y:S01]  /*156a0*/  FADD R116, R117, R116 ;  /* 0x0000007475747221 */ /* 0x000fe20000000000 */
[----:B------:R-:W-:Y:S01]  /*156b0*/  FADD R114, R115, R114 ;  /* 0x0000007273727221 */ /* 0x000fe20000000000 */
[----:B------:R-:W-:-:S02]  /*156c0*/  FADD R112, R113, R112 ;  /* 0x0000007071707221 */ /* 0x000fc40000000000 */
[----:B------:R0:W-:Y:S04]  /*156d0*/  STL [R1+0x314], R118 ;  /* 0x0003147601007387 */ /* 0x0001e80000100800 */
[----:B------:R1:W-:Y:S04]  /*156e0*/  STL [R1+0x318], R116 ;  /* 0x0003187401007387 */ /* 0x0003e80000100800 */
[----:B------:R4:W-:Y:S04]  /*156f0*/  STL [R1+0x31c], R114 ;  /* 0x00031c7201007387 */ /* 0x0009e80000100800 */
[----:B------:R4:W-:Y:S01]  /*15700*/  STL [R1+0x320], R112 ;  /* 0x0003207001007387 */ /* 0x0009e20000100800 */
[----:B------:R-:W-:Y:S01]  /*15710*/  FADD R110, R111, R110 ;  /* 0x0000006e6f6e7221 */ /* 0x000fe20000000000 */
[----:B------:R-:W-:-:S04]  /*15720*/  FADD R108, R109, R108 ;  /* 0x0000006c6d6c7221 */ /* 0x000fc80000000000 */
        /* <DEDUP_REMOVED lines=41> */
[----:B--2---:R-:W-:-:S03]  /*159c0*/  FADD R66, R67, R66 ;  /* 0x0000004243427221 */ /* 0x004fc60000000000 */
[----:B------:R2:W-:Y:S01]  /*159d0*/  STL [R1+0x378], R68 ;  /* 0x0003784401007387 */ /* 0x0005e20000100800 */
[----:B---3--:R-:W-:-:S03]  /*159e0*/  FADD R64, R65, R64 ;  /* 0x0000004041407221 */ /* 0x008fc60000000000 */
[----:B------:R3:W-:Y:S04]  /*159f0*/  STL [R1+0x37c], R66 ;  /* 0x00037c4201007387 */ /* 0x0007e80000100800 */
[----:B------:R3:W-:Y:S01]  /*15a00*/  STL [R1+0x380], R64 ;  /* 0x0003804001007387 */ /* 0x0007e20000100800 */
[----:B------:R-:W-:-:S03]  /*15a10*/  FADD R62, R63, R62 ;  /* 0x0000003e3f3e7221 */ /* 0x000fc60000000000 */
[----:B------:R-:W3:Y:S04]  /*15a20*/  LDL.LU R119, [R1+0x2bc] ;  /* 0x0002bc0001777983 */ /* 0x000ee80000300800 */
[----:B------:R3:W-:Y:S01]  /*15a30*/  STL [R1+0x384], R62 ;  /* 0x0003843e01007387 */ /* 0x0007e20000100800 */
[----:B------:R-:W-:-:S03]  /*15a40*/  FADD R60, R61, R60 ;  /* 0x0000003c3d3c7221 */ /* 0x000fc60000000000 */
[----:B0-----:R-:W3:Y:S04]  /*15a50*/  LDL.LU R118, [R1+0x390] ;  /* 0x0003900001767983 */ /* 0x001ee80000300800 */
[----:B------:R0:W-:Y:S01]  /*15a60*/  STL [R1+0x388], R60 ;  /* 0x0003883c01007387 */ /* 0x0001e20000100800 */
[----:B------:R-:W-:-:S03]  /*15a70*/  FADD R2, R0, R2 ;  /* 0x0000000200027221 */ /* 0x000fc60000000000 */
[----:B------:R-:W3:Y:S04]  /*15a80*/  LDL.LU R117, [R1+0x2c0] ;  /* 0x0002c00001757983 */ /* 0x000ee80000300800 */
[----:B------:R0:W-:Y:S04]  /*15a90*/  STL [R1+0x38c], R2 ;  /* 0x00038c0201007387 */ /* 0x0001e80000100800 */
[----:B-1----:R-:W3:Y:S04]  /*15aa0*/  LDL.LU R116, [R1+0x394] ;  /* 0x0003940001747983 */ /* 0x002ee80000300800 */
[----:B------:R-:W3:Y:S04]  /*15ab0*/  LDL.LU R115, [R1+0x2c4] ;  /* 0x0002c40001737983 */ /* 0x000ee80000300800 */
        /* <DEDUP_REMOVED lines=29> */
[----:B------:R-:W4:Y:S04]  /*15c90*/  LDL.LU R85, [R1] ;  /* 0x0000000001557983 */ /* 0x000f280000300800 */
        /* <DEDUP_REMOVED lines=20> */
[----:B------:R-:W3:Y:S04]  /*15de0*/  LDL.LU R64, [R1+0x3fc] ;  /* 0x0003fc0001407983 */ /* 0x000ee80000300800 */
[----:B------:R-:W3:Y:S04]  /*15df0*/  LDL.LU R63, [R1+0x2c] ;  /* 0x00002c00013f7983 */ /* 0x000ee80000300800 */
[----:B------:R-:W3:Y:S04]  /*15e00*/  LDL.LU R62, [R1+0x400] ;  /* 0x00040000013e7983 */ /* 0x000ee80000300800 */
[----:B------:R-:W3:Y:S04]  /*15e10*/  LDL.LU R61, [R1+0x30] ;  /* 0x00003000013d7983 */ /* 0x000ee80000300800 */
[----:B0-----:R-:W3:Y:S04]  /*15e20*/  LDL.LU R60, [R1+0x404] ;  /* 0x00040400013c7983 */ /* 0x001ee80000300800 */
[----:B------:R-:W3:Y:S04]  /*15e30*/  LDL.LU R0, [R1+0x34] ;  /* 0x0000340001007983 */ /* 0x000ee80000300800 */
[----:B------:R-:W3:Y:S01]  /*15e40*/  LDL.LU R2, [R1+0x408] ;  /* 0x0004080001027983 */ /* 0x000ee20000300800 */
[----:B------:R-:W-:-:S05]  /*15e50*/  FADD R118, R119, R118 ;  /* 0x0000007677767221 */ /* 0x000fca0000000000 */
[----:B------:R0:W-:Y:S01]  /*15e60*/  STL [R1+0x390], R118 ;  /* 0x0003907601007387 */ /* 0x0001e20000100800 */
[----:B------:R-:W-:Y:S01]  /*15e70*/  FADD R116, R117, R116 ;  /* 0x0000007475747221 */ /* 0x000fe20000000000 */
[----:B----4-:R-:W-:-:S04]  /*15e80*/  FADD R114, R115, R114 ;  /* 0x0000007273727221 */ /* 0x010fc80000000000 */
        /* <DEDUP_REMOVED lines=48> */
[----:B------:R3:W-:Y:S01]  /*16190*/  STL [R1+0x3f4], R68 ;  /* 0x0003f44401007387 */ /* 0x0007e20000100800 */
[----:B------:R-:W-:-:S03]  /*161a0*/  FADD R64, R65, R64 ;  /* 0x0000004041407221 */ /* 0x000fc60000000000 */
        /* <DEDUP_REMOVED lines=71> */
[----:B------:R-:W-:Y:S01]  /*16620*/  STL [R1+0x40c], R118 ;  /* 0x00040c7601007387 */ /* 0x000fe20000100800 */
[----:B------:R-:W-:Y:S01]  /*16630*/  FADD R116, R117, R116 ;  /* 0x0000007475747221 */ /* 0x000fe20000000000 */
[----:B----4-:R-:W-:-:S04]  /*16640*/  FADD R114, R115, R114 ;  /* 0x0000007273727221 */ /* 0x010fc80000000000 */
        /* <DEDUP_REMOVED lines=46> */
[----:B------:R-:W-:Y:S01]  /*16930*/  STL [R1+0x46c], R70 ;  /* 0x00046c4601007387 */ /* 0x000fe20000100800 */
[----:B------:R-:W-:-:S03]  /*16940*/  FADD R66, R67, R66 ;  /* 0x0000004243427221 */ /* 0x000fc60000000000 */
[----:B------:R-:W-:Y:S01]  /*16950*/  STL [R1+0x470], R68 ;  /* 0x0004704401007387 */ /* 0x000fe20000100800 */
[----:B------:R-:W-:-:S03]  /*16960*/  FADD R64, R65, R64 ;  /* 0x0000004041407221 */ /* 0x000fc60000000000 */
[----:B------:R-:W-:Y:S04]  /*16970*/  STL [R1+0x474], R66 ;  /* 0x0004744201007387 */ /* 0x000fe80000100800 */
[----:B------:R-:W-:Y:S01]  /*16980*/  STL [R1+0x478], R64 ;  /* 0x0004784001007387 */ /* 0x000fe20000100800 */
[----:B------:R-:W-:Y:S01]  /*16990*/  FADD R62, R63, R62 ;  /* 0x0000003e3f3e7221 */ /* 0x000fe20000000000 */
[----:B------:R-:W-:-:S05]  /*169a0*/  FADD R60, R61, R60 ;  /* 0x0000003c3d3c7221 */ /* 0x000fca0000000000 */
[----:B------:R0:W-:Y:S01]  /*169b0*/  STL [R1+0x480], R60 ;  /* 0x0004803c01007387 */ /* 0x0001e20000100800 */
[----:B------:R-:W-:-:S03]  /*169c0*/  FADD R2, R0, R2 ;  /* 0x0000000200027221 */ /* 0x000fc60000000000 */
[----:B------:R1:W-:Y:S04]  /*169d0*/  STL [R1+0x47c], R62 ;  /* 0x00047c3e01007387 */ /* 0x0003e80000100800 */
[----:B0-----:R-:W2:Y:S04]  /*169e0*/  LDL.LU R60, [R1+0xb4] ;  /* 0x0000b400013c7983 */ /* 0x001ea80000300800 */
[----:B------:R-:W2:Y:S04]  /*169f0*/  LDL.LU R61, [R1+0x488] ;  /* 0x00048800013d7983 */ /* 0x000ea80000300800 */
[----:B-1----:R-:W3:Y:S04]  /*16a00*/  LDL.LU R62, [R1+0xb8] ;  /* 0x0000b800013e7983 */ /* 0x002ee80000300800 */
[----:B------:R0:W-:Y:S04]  /*16a10*/  STL [R1+0x484], R2 ;  /* 0x0004840201007387 */ /* 0x0001e80000100800 */
[----:B------:R-:W3:Y:S04]  /*16a20*/  LDL.LU R63, [R1+0x48c] ;  /* 0x00048c00013f7983 */ /* 0x000ee80000300800 */
        /* <DEDUP_REMOVED lines=71> */
[----:B------:R-:W-:-:S03]  /*16ea0*/  FADD R71, R70, R71 ;  /* 0x0000004746477221 */ /* 0x000fc60000000000 */
[----:B0-----:R-:W4:Y:S04]  /*16eb0*/  LDL.LU R65, [R1+0x94c] ;  /* 0x00094c0001417983 */ /* 0x001f280000300800 */
[----:B------:R-:W4:Y:S04]  /*16ec0*/  LDL.LU R66, [R1+0x948] ;  /* 0x0009480001427983 */ /* 0x000f280000300800 */
[----:B------:R0:W-:Y:S01]  /*16ed0*/  STL [R1+0x494], R67 ;  /* 0x0004944301007387 */ /* 0x0001e20000100800 */
[----:B------:R-:W-:Y:S01]  /*16ee0*/  FADD R73, R72, R73 ;  /* 0x0000004948497221 */ /* 0x000fe20000000000 */
        /* <DEDUP_REMOVED lines=23> */
[----:B------:R-:W-:Y:S01]  /*17060*/  FADD R110, R111, R110 ;  /* 0x0000006e6f6e7221 */ /* 0x000fe20000000000 */
[----:B------:R-:W-:Y:S01]  /*17070*/  FADD R108, R109, R108 ;  /* 0x0000006c6d6c7221 */ /* 0x000fe20000000000 */
        /* <DEDUP_REMOVED lines=13> */
[----:B------:R-:W-:Y:S04]  /*17150*/  STL [R1+0x4b4], R118 ;  /* 0x0004b47601007387 */ /* 0x000fe80000100800 */
[----:B------:R-:W-:Y:S04]  /*17160*/  STL [R1+0x4b8], R116 ;  /* 0x0004b87401007387 */ /* 0x000fe80000100800 */
        /* <DEDUP_REMOVED lines=17> */
[----:B------:R-:W-:Y:S04]  /*17280*/  STL [R1+0x4e4], R94 ;  /* 0x0004e45e01007387 */ /* 0x000fe80000100800 */
[----:B------:R-:W-:Y:S01]  /*17290*/  STL [R1+0x4e8], R92 ;  /* 0x0004e85c01007387 */ /* 0x000fe20000100800 */
[----:B------:R-:W-:-:S03]  /*172a0*/  FADD R2, R0, R2 ;  /* 0x0000000200027221 */ /* 0x000fc60000000000 */
[----:B------:R-:W-:Y:S04]  /*172b0*/  STL [R1+0x4ec], R90 ;  /* 0x0004ec5a01007387 */ /* 0x000fe80000100800 */
[----:B------:R-:W-:Y:S04]  /*172c0*/  STL [R1+0x4f0], R88 ;  /* 0x0004f05801007387 */ /* 0x000fe80000100800 */
[----:B------:R-:W-:Y:S04]  /*172d0*/  STL [R1+0x4f4], R86 ;  /* 0x0004f45601007387 */ /* 0x000fe80000100800 */
[----:B------:R0:W-:Y:S04]  /*172e0*/  STL [R1+0x4fc], R82 ;  /* 0x0004fc5201007387 */ /* 0x0001e80000100800 */
[----:B------:R1:W-:Y:S04]  /*172f0*/  STL [R1+0x4f8], R84 ;  /* 0x0004f85401007387 */ /* 0x0003e80000100800 */
[----:B0-----:R-:W2:Y:S04]  /*17300*/  LDL.LU R82, [R1+0x130] ;  /* 0x0001300001527983 */ /* 0x001ea80000300800 */
[----:B------:R-:W2:Y:S04]  /*17310*/  LDL.LU R114, [R1+0x504] ;  /* 0x0005040001727983 */ /* 0x000ea80000300800 */
[----:B------:R-:W3:Y:S04]  /*17320*/  LDL.LU R83, [R1+0x134] ;  /* 0x0001340001537983 */ /* 0x000ee80000300800 */
[----:B------:R0:W-:Y:S04]  /*17330*/  STL [R1+0x500], R2 ;  /* 0x0005000201007387 */ /* 0x0001e80000100800 */
[----:B------:R-:W3:Y:S04]  /*17340*/  LDL.LU R115, [R1+0x508] ;  /* 0x0005080001737983 */ /* 0x000ee80000300800 */
[----:B-1----:R-:W4:Y:S04]  /*17350*/  LDL.LU R84, [R1+0x138] ;  /* 0x0001380001547983 */ /* 0x002f280000300800 */
[----:B------:R-:W4:Y:S04]  /*17360*/  LDL.LU R116, [R1+0x50c] ;  /* 0x00050c0001747983 */ /* 0x000f280000300800 */
[----:B------:R-:W4:Y:S04]  /*17370*/  LDL.LU R85, [R1+0x13c] ;  /* 0x00013c0001557983 */ /* 0x000f280000300800 */
[----:B------:R-:W4:Y:S04]  /*17380*/  LDL.LU R117, [R1+0x510] ;  /* 0x0005100001757983 */ /* 0x000f280000300800 */
[----:B------:R-:W4:Y:S04]  /*17390*/  LDL.LU R86, [R1+0x140] ;  /* 0x0001400001567983 */ /* 0x000f280000300800 */
[----:B------:R-:W4:Y:S04]  /*173a0*/  LDL.LU R0, [R1+0x514] ;  /* 0x0005140001007983 */ /* 0x000f280000300800 */
[----:B------:R-:W4:Y:S04]  /*173b0*/  LDL.LU R87, [R1+0x144] ;  /* 0x0001440001577983 */ /* 0x000f280000300800 */
[----:B0-----:R-:W4:Y:S04]  /*173c0*/  LDL.LU R2, [R1+0x518] ;  /* 0x0005180001027983 */ /* 0x001f280000300800 */
        /* <DEDUP_REMOVED lines=27> */
[----:B------:R-:W4:Y:S01]  /*17580*/  LDL.LU R113, [R1+0x550] ;  /* 0x0005500001717983 */ /* 0x000f220000300800 */
        /* <DEDUP_REMOVED lines=9> */
[----:B0-----:R-:W2:Y:S04]  /*17620*/  LDL.LU R115, [R1+0x558] ;  /* 0x0005580001737983 */ /* 0x001ea80000300800 */
[----:B------:R-:W4:Y:S04]  /*17630*/  LDL.LU R84, [R1+0x900] ;  /* 0x0009000001547983 */ /* 0x000f280000300800 */
[----:B------:R0:W-:Y:S04]  /*17640*/  STL [R1+0x50c], R116 ;  /* 0x00050c7401007387 */ /* 0x0001e80000100800 */
[----:B0-----:R-:W4:Y:S04]  /*17650*/  LDL.LU R116, [R1+0x55c] ;  /* 0x00055c0001747983 */ /* 0x001f280000300800 */
[----:B------:R-:W4:Y:S04]  /*17660*/  LDL.LU R85, [R1+0x8fc] ;  /* 0x0008fc0001557983 */ /* 0x000f280000300800 */
[----:B------:R0:W-:Y:S04]  /*17670*/  STL [R1+0x510], R117 ;  /* 0x0005107501007387 */ /* 0x0001e80000100800 */
[----:B0-----:R-:W4:Y:S01]  /*17680*/  LDL.LU R117, [R1+0x560] ;  /* 0x0005600001757983 */ /* 0x001f220000300800 */
[----:B------:R-:W-:Y:S01]  /*17690*/  FADD R0, R86, R0 ;  /* 0x0000000056007221 */ /* 0x000fe20000000000 */
[----:B------:R-:W-:-:S02]  /*176a0*/  FADD R2, R87, R2 ;  /* 0x0000000257027221 */ /* 0x000fc40000000000 */
[----:B------:R-:W4:Y:S01]  /*176b0*/  LDL.LU R86, [R1+0x8f8] ;  /* 0x0008f80001567983 */ /* 0x000f220000300800 */
[----:B------:R-:W-:-:S03]  /*176c0*/  FADD R89, R88, R89 ;  /* 0x0000005958597221 */ /* 0x000fc60000000000 */
[----:B------:R0:W-:Y:S01]  /*176d0*/  STL [R1+0x514], R0 ;  /* 0x0005140001007387 */ /* 0x0001e20000100800 */
[----:B------:R-:W-:Y:S01]  /*176e0*/  FADD R91, R90, R91 ;  /* 0x0000005b5a5b7221 */ /* 0x000fe20000000000 */
[----:B------:R-:W-:Y:S02]  /*176f0*/  FADD R93, R92, R93 ;  /* 0x0000005d5c5d7221 */ /* 0x000fe40000000000 */
        /* <DEDUP_REMOVED lines=46> */
[----:B------:R0:W-:Y:S04]  /*179e0*/  STL [R1+0x544], R110 ;  /* 0x0005446e01007387 */ /* 0x0001e80000100800 */
[----:B0-----:R-:W4:Y:S04]  /*179f0*/  LDL.LU R110, [R1+0x574] ;  /* 0x00057400016e7983 */ /* 0x001f280000300800 */
[----:B------:R-:W4:Y:S04]  /*17a00*/  LDL.LU R107, [R1+0x8a4] ;  /* 0x0008a400016b7983 */ /* 0x000f280000300800 */
[----:B------:R0:W-:Y:S01]  /*17a10*/  STL [R1+0x548], R111 ;  /* 0x0005486f01007387 */ /* 0x0001e20000100800 */
[----:B---3--:R-:W-:-:S03]  /*17a20*/  FADD R114, R120, R114 ;  /* 0x0000007278727221 */ /* 0x008fc60000000000 */
[----:B0-----:R-:W3:Y:S04]  /*17a30*/  LDL.LU R111, [R1+0x578] ;  /* 0x00057800016f7983 */ /* 0x001ee80000300800 */
[----:B------:R0:W-:Y:S04]  /*17a40*/  STL [R1+0x54c], R112 ;  /* 0x00054c7001007387 */ /* 0x0001e80000100800 */
[----:B0-----:R-:W3:Y:S01]  /*17a50*/  LDL.LU R112, [R1+0x57c] ;  /* 0x00057c0001707983 */ /* 0x001ee20000300800 */
[----:B--2---:R-:W-:-:S03]  /*17a60*/  FADD R115, R121, R115 ;  /* 0x0000007379737221 */ /* 0x004fc60000000000 */
[----:B------:R0:W-:Y:S04]  /*17a70*/  STL [R1+0x550], R113 ;  /* 0x0005507101007387 */ /* 0x0001e80000100800 */
[----:B0-----:R-:W2:Y:S01]  /*17a80*/  LDL.LU R113, [R1+0x580] ;  /* 0x0005800001717983 */ /* 0x001ea20000300800 */
[----:B----4-:R-:W-:-:S03]  /*17a90*/  FADD R116, R122, R116 ;  /* 0x000000747a747221 */ /* 0x010fc60000000000 */
[----:B------:R0:W-:Y:S04]  /*17aa0*/  STL [R1+0x554], R114 ;  /* 0x0005547201007387 */ /* 0x0001e80000100800 */
[----:B0-----:R-:W4:Y:S04]  /*17ab0*/  LDL.LU R114, [R1+0x584] ;  /* 0x0005840001727983 */ /* 0x001f280000300800 */
[----:B------:R0:W-:Y:S01]  /*17ac0*/  STL [R1+0x558], R115 ;  /* 0x0005587301007387 */ /* 0x0001e20000100800 */
[----:B------:R-:W-:-:S03]  /*17ad0*/  FADD R117, R123, R117 ;  /* 0x000000757b757221 */ /* 0x000fc60000000000 */
[----:B0-----:R-:W4:Y:S04]  /*17ae0*/  LDL.LU R115, [R1+0x588] ;  /* 0x0005880001737983 */ /* 0x001f280000300800 */
[----:B------:R0:W-:Y:S04]  /*17af0*/  STL [R1+0x55c], R116 ;  /* 0x00055c7401007387 */ /* 0x0001e80000100800 */
[----:B0-----:R-:W4:Y:S04]  /*17b00*/  LDL.LU R116, [R1+0x58c] ;  /* 0x00058c0001747983 */ /* 0x001f280000300800 */
[----:B------:R0:W-:Y:S04]  /*17b10*/  STL [R1+0x560], R117 ;  /* 0x0005607501007387 */ /* 0x0001e80000100800 */
[----:B0-----:R-:W4:Y:S04]  /*17b20*/  LDL.LU R117, [R1+0x590] ;  /* 0x0005900001757983 */ /* 0x001f280000300800 */
[----:B------:R-:W4:Y:S01]  /*17b30*/  LDL.LU R118, [R1+0x594] ;  /* 0x0005940001767983 */ /* 0x000f220000300800 */
[----:B------:R-:W-:Y:S01]  /*17b40*/  FADD R0, R124, R0 ;  /* 0x000000007c007221 */ /* 0x000fe20000000000 */
[----:B------:R-:W-:-:S02]  /*17b50*/  FADD R2, R125, R2 ;  /* 0x000000027d027221 */ /* 0x000fc40000000000 */
[----:B------:R-:W4:Y:S04]  /*17b60*/  LDL.LU R119, [R1+0x598] ;  /* 0x0005980001777983 */ /* 0x000f280000300800 */
[----:B------:R0:W-:Y:S04]  /*17b70*/  STL [R1+0x564], R0 ;  /* 0x0005640001007387 */ /* 0x0001e80000100800 */
[----:B------:R-:W4:Y:S04]  /*17b80*/  LDL.LU R125, [R1+0x5c8] ;  /* 0x0005c800017d7983 */ /* 0x000f280000300800 */
[----:B------:R-:W4:Y:S04]  /*17b90*/  LDL.LU R124, [R1+0x5cc] ;  /* 0x0005cc00017c7983 */ /* 0x000f280000300800 */
[----:B------:R1:W-:Y:S04]  /*17ba0*/  STL [R1+0x568], R2 ;  /* 0x0005680201007387 */ /* 0x0003e80000100800 */
[----:B------:R-:W4:Y:S04]  /*17bb0*/  LDL.LU R123, [R1+0x5d0] ;  /* 0x0005d000017b7983 */ /* 0x000f280000300800 */
[----:B------:R-:W4:Y:S04]  /*17bc0*/  LDL.LU R122, [R1+0x5d4] ;  /* 0x0005d400017a7983 */ /* 0x000f280000300800 */
[----:B------:R-:W4:Y:S04]  /*17bd0*/  LDL.LU R121, [R1+0x5d8] ;  /* 0x0005d80001797983 */ /* 0x000f280000300800 */
[----:B------:R-:W4:Y:S04]  /*17be0*/  LDL.LU R120, [R1+0x5dc] ;  /* 0x0005dc0001787983 */ /* 0x000f280000300800 */
[----:B0-----:R-:W4:Y:S04]  /*17bf0*/  LDL.LU R0, [R1+0x5e0] ;  /* 0x0005e00001007983 */ /* 0x001f280000300800 */
[----:B-1----:R-:W4:Y:S01]  /*17c00*/  LDL.LU R2, [R1+0x5e4] ;  /* 0x0005e40001027983 */ /* 0x002f220000300800 */
[----:B------:R-:W-:-:S05]  /*17c10*/  FADD R108, R126, R108 ;  /* 0x0000006c7e6c7221 */ /* 0x000fca0000000000 */
[----:B------:R0:W-:Y:S04]  /*17c20*/  STL [R1+0x56c], R108 ;  /* 0x00056c6c01007387 */ /* 0x0001e80000100800 */
[----:B0-----:R-:W4:Y:S01]  /*17c30*/  LDL.LU R108, [R1+0x8a0] ;  /* 0x0008a000016c7983 */ /* 0x001f220000300800 */
[----:B------:R-:W-:-:S03]  /*17c40*/  FADD R109, R127, R109 ;  /* 0x0000006d7f6d7221 */ /* 0x000fc60000000000 */
[----:B------:R-:W4:Y:S04]  /*17c50*/  LDL.LU R126, [R1+0x5c4] ;  /* 0x0005c400017e7983 */ /* 0x000f280000300800 */
[----:B------:R0:W-:Y:S04]  /*17c60*/  STL [R1+0x570], R109 ;  /* 0x0005706d01007387 */ /* 0x0001e80000100800 */
[----:B0-----:R-:W4:Y:S01]  /*17c70*/  LDL.LU R109, [R1+0x89c] ;  /* 0x00089c00016d7983 */ /* 0x001f220000300800 */
[----:B------:R-:W-:-:S03]  /*17c80*/  FADD R110, R128, R110 ;  /* 0x0000006e806e7221 */ /* 0x000fc60000000000 */
[----:B------:R-:W4:Y:S04]  /*17c90*/  LDL.LU R127, [R1+0x5c0] ;  /* 0x0005c000017f7983 */ /* 0x000f280000300800 */
[----:B------:R0:W-:Y:S04]  /*17ca0*/  STL [R1+0x574], R110 ;  /* 0x0005746e01007387 */ /* 0x0001e80000100800 */
[----:B0-----:R-:W4:Y:S01]  /*17cb0*/  LDL.LU R110, [R1+0x898] ;  /* 0x00089800016e7983 */ /* 0x001f220000300800 */
[----:B---3--:R-:W-:-:S03]  /*17cc0*/  FADD R111, R129, R111 ;  /* 0x0000006f816f7221 */ /* 0x008fc60000000000 */
[----:B------:R-:W3:Y:S04]  /*17cd0*/  LDL.LU R128, [R1+0x5bc] ;  /* 0x0005bc0001807983 */ /* 0x000ee80000300800 */
[----:B------:R0:W-:Y:S01]  /*17ce0*/  STL [R1+0x578], R111 ;  /* 0x0005786f01007387 */ /* 0x0001e20000100800 */
[----:B------:R-:W-:-:S03]  /*17cf0*/  FADD R112, R130, R112 ;  /* 0x0000007082707221 */ /* 0x000fc60000000000 */
[----:B0-----:R-:W3:Y:S04]  /*17d00*/  LDL.LU R111, [R1+0x894] ;  /* 0x00089400016f7983 */ /* 0x001ee80000300800 */
[----:B------:R-:W3:Y:S04]  /*17d10*/  LDL.LU R129, [R1+0x5b8] ;  /* 0x0005b80001817983 */ /* 0x000ee80000300800 */
[----:B------:R0:W-:Y:S01]  /*17d20*/  STL [R1+0x57c], R112 ;  /* 0x00057c7001007387 */ /* 0x0001e20000100800 */
[----:B--2---:R-:W-:-:S03]  /*17d30*/  FADD R113, R131, R113 ;  /* 0x0000007183717221 */ /* 0x004fc60000000000 */
[----:B0-----:R-:W2:Y:S04]  /*17d40*/  LDL.LU R112, [R1+0x890] ;  /* 0x0008900001707983 */ /* 0x001ea80000300800 */
[----:B------:R-:W2:Y:S01]  /*17d50*/  LDL.LU R130, [R1+0x5b4] ;  /* 0x0005b40001827983 */ /* 0x000ea20000300800 */
[----:B----4-:R-:W-:-:S03]  /*17d60*/  FADD R114, R132, R114 ;  /* 0x0000007284727221 */ /* 0x010fc60000000000 */
[----:B------:R0:W-:Y:S04]  /*17d70*/  STL [R1+0x580], R113 ;  /* 0x0005807101007387 */ /* 0x0001e80000100800 */
        /* <DEDUP_REMOVED lines=8> */
[----:B------:R-:W-:-:S03]  /*17e00*/  FADD R117, R135, R117 ;  /* 0x0000007587757221 */ /* 0x000fc60000000000 */
[----:B0-----:R-:W4:Y:S01]  /*17e10*/  LDL.LU R115, [R1+0x884] ;  /* 0x0008840001737983 */ /* 0x001f220000300800 */
[----:B------:R-:W-:-:S03]  /*17e20*/  FADD R118, R136, R118 ;  /* 0x0000007688767221 */ /* 0x000fc60000000000 */
[----:B------:R-:W4:Y:S04]  /*17e30*/  LDL.LU R133, [R1+0x5a8] ;  /* 0x0005a80001857983 */ /* 0x000f280000300800 */
[----:B------:R0:W-:Y:S04]  /*17e40*/  STL [R1+0x58c], R116 ;  /* 0x00058c7401007387 */ /* 0x0001e80000100800 */
[----:B0-----:R-:W4:Y:S04]  /*17e50*/  LDL.LU R116, [R1+0x880] ;  /* 0x0008800001747983 */ /* 0x001f280000300800 */
[----:B------:R-:W4:Y:S04]  /*17e60*/  LDL.LU R134, [R1+0x5a4] ;  /* 0x0005a40001867983 */ /* 0x000f280000300800 */
[----:B------:R0:W-:Y:S04]  /*17e70*/  STL [R1+0x590], R117 ;  /* 0x0005907501007387 */ /* 0x0001e80000100800 */
[----:B0-----:R-:W4:Y:S04]  /*17e80*/  LDL.LU R117, [R1+0x87c] ;  /* 0x00087c0001757983 */ /* 0x001f280000300800 */
[----:B------:R-:W4:Y:S04]  /*17e90*/  LDL.LU R135, [R1+0x5a0] ;  /* 0x0005a00001877983 */ /* 0x000f280000300800 */
[----:B------:R0:W-:Y:S04]  /*17ea0*/  STL [R1+0x594], R118 ;  /* 0x0005947601007387 */ /* 0x0001e80000100800 */
[----:B0-----:R-:W4:Y:S04]  /*17eb0*/  LDL.LU R118, [R1+0x878] ;  /* 0x0008780001767983 */ /* 0x001f280000300800 */
[----:B------:R-:W4:Y:S01]  /*17ec0*/  LDL.LU R136, [R1+0x59c] ;  /* 0x00059c0001887983 */ /* 0x000f220000300800 */
[----:B------:R-:W-:-:S05]  /*17ed0*/  FADD R119, R137, R119 ;  /* 0x0000007789777221 */ /* 0x000fca0000000000 */
[----:B------:R0:W-:Y:S01]  /*17ee0*/  STL [R1+0x598], R119 ;  /* 0x0005987701007387 */ /* 0x0001e20000100800 */
[----:B-----5:R-:W-:Y:S01]  /*17ef0*/  FADD R125, R149, R125 ;  /* 0x0000007d957d7221 */ /* 0x020fe20000000000 */
[----:B------:R-:W-:Y:S02]  /*17f00*/  FADD R124, R150, R124 ;  /* 0x0000007c967c7221 */ /* 0x000fe40000000000 */
[----:B0-----:R-:W4:Y:S01]  /*17f10*/  LDL.LU R119, [R1+0x874] ;  /* 0x0008740001777983 */ /* 0x001f220000300800 */
        /* <DEDUP_REMOVED lines=8> */
[----:B---3--:R-:W-:Y:S01]  /*17fa0*/  FADD R128, R146, R128 ;  /* 0x0000008092807221 */ /* 0x008fe20000000000 */
[----:B------:R-:W-:Y:S01]  /*17fb0*/  FADD R129, R145, R129 ;  /* 0x0000008191817221 */ /* 0x000fe20000000000 */
[----:B--2---:R-:W-:Y:S01]  /*17fc0*/  FADD R130, R144, R130 ;  /* 0x0000008290827221 */ /* 0x004fe20000000000 */
[----:B----4-:R-:W-:Y:S01]  /*17fd0*/  FADD R131, R143, R131 ;  /* 0x000000838f837221 */ /* 0x010fe20000000000 */
[----:B------:R-:W-:Y:S01]  /*17fe0*/  FADD R132, R142, R132 ;  /* 0x000000848e847221 */ /* 0x000fe20000000000 */
[----:B------:R-:W-:Y:S01]  /*17ff0*/  FADD R133, R141, R133 ;  /* 0x000000858d857221 */ /* 0x000fe20000000000 */
[----:B------:R-:W-:Y:S01]  /*18000*/  FADD R134, R140, R134 ;  /* 0x000000868c867221 */ /* 0x000fe20000000000 */
[----:B------:R-:W-:Y:S01]  /*18010*/  FADD R135, R139, R135 ;  /* 0x000000878b877221 */ /* 0x000fe20000000000 */
[----:B------:R-:W-:-:S05]  /*18020*/  FADD R136, R138, R136 ;  /* 0x000000888a887221 */ /* 0x000fca0000000000 */
        /* <DEDUP_REMOVED lines=16> */
[----:B------:R-:W4:Y:S04]  /*18130*/  LDL.LU R148, [R1+0x5e8] ;  /* 0x0005e80001947983 */ /* 0x000f280000300800 */
[----:B------:R4:W-:Y:S04]  /*18140*/  STL [R1+0x5dc], R120 ;  /* 0x0005dc7801007387 */ /* 0x0009e80000100800 */
[----:B------:R-:W4:Y:S04]  /*18150*/  LDL.LU R147, [R1+0x5ec] ;  /* 0x0005ec0001937983 */ /* 0x000f280000300800 */
[----:B------:R4:W-:Y:S04]  /*18160*/  STL [R1+0x5e0], R0 ;  /* 0x0005e00001007387 */ /* 0x0009e80000100800 */
        /* <DEDUP_REMOVED lines=13> */
[----:B--2---:R-:W2:Y:S04]  /*18240*/  LDL.LU R134, [R1+0x620] ;  /* 0x0006200001867983 */ /* 0x004ea80000300800 */
        /* <DEDUP_REMOVED lines=445> */
[----:B------:R-:W-:Y:S01]  /*19e20*/  FADD R0, R118, R0 ;  /* 0x0000000076007221 */ /* 0x000fe20000000000 */
[----:B------:R-:W-:-:S05]  /*19e30*/  FADD R2, R2, R119 ;  /* 0x0000007702027221 */ /* 0x000fca0000000000 */
[----:B------:R0:W-:Y:S04]  /*19e40*/  STL [R1+0x850], R2 ;  /* 0x0008500201007387 */ /* 0x0001e80000100800 */
[----:B------:R0:W-:Y:S04]  /*19e50*/  STL [R1+0x848], R120 ;  /* 0x0008487801007387 */ /* 0x0001e80000100800 */
[----:B------:R0:W-:Y:S02]  /*19e60*/  STL [R1+0x84c], R0 ;  /* 0x00084c0001007387 */ /* 0x0001e40000100800 */
.L_x_32:
[----:B0-----:R-:W0:Y:S02]  /*19e70*/  LDC R0, c[0x0][0x28c] ;  /* 0x0000a300ff007b82 */ /* 0x001e240000000800 */
[----:B0-----:R-:W-:-:S13]  /*19e80*/  ISETP.GE.AND P0, PT, R0, 0x1, PT ;  /* 0x000000010000780c */ /* 0x001fda0003f06270 */
[----:B------:R-:W-:Y:S05]  /*19e90*/  @!P0 BRA `(.L_x_33) ;  /* 0x0000000000648947 */ /* 0x000fea0003800000 */
[----:B------:R-:W-:-:S06]  /*19ea0*/  UISETP.NE.AND UP0, UPT, UR25, 0x3, UPT ;  /* 0x000000031900788c */ /* 0x000fcc000bf05270 */
[----:B------:R-:W-:-:S13]  /*19eb0*/  PLOP3.LUT P0, PT, PT, PT, UP0, 0x80, 0x0 ;  /* 0x000000000000781c */ /* 0x000fda0003f0f008 */
[----:B------:R-:W-:Y:S05]  /*19ec0*/  @!P0 BRA `(.L_x_34) ;  /* 0x0000000000048947 */ /* 0x000fea0003800000 */
[----:B------:R-:W-:Y:S01]  /*19ed0*/  BPT.TRAP 0x1 ;  /* 0x000000040000795c */ /* 0x000fe20000300000 */
.L_x_34:
[----:B------:R-:W2:Y:S01]  /*19ee0*/  LDL R0, [R1+0x854] ;  /* 0x0008540001007983 */ /* 0x000ea20000100800 */
[----:B------:R-:W-:Y:S01]  /*19ef0*/  BSSY B0, `(.L_x_35) ;  /* 0x000000f000007945 */ /* 0x000fe20003800000 */
[----:B--2---:R-:W-:-:S13]  /*19f00*/  ISETP.NE.AND P0, PT, R0, RZ, PT ;  /* 0x000000ff0000720c */ /* 0x004fda0003f05270 */
[----:B------:R-:W-:Y:S05]  /*19f10*/  @!P0 BRA `(.L_x_36) ;  /* 0x0000000000308947 */ /* 0x000fea0003800000 */
[----:B------:R-:W2:Y:S01]  /*19f20*/  LDL R2, [R1+0x858] ;  /* 0x0008580001027983 */ /* 0x000ea20000100800 */
[----:B------:R-:W-:-:S04]  /*19f30*/  UISETP.LT.AND UP0, UPT, UR14, 0x1, UPT ;  /* 0x000000010e00788c */ /* 0x000fc8000bf01270 */
[----:B------:R-:W-:-:S04]  /*19f40*/  USEL UR8, UR14, 0x1, UP0 ;  /* 0x000000010e087887 */ /* 0x000fc80008000000 */
[----:B------:R-:W-:-:S04]  /*19f50*/  UIADD3 UR8, UR5, UR14, -UR8 ;  /* 0x0000000e05087290 */ /* 0x000fc8000fffe808 */
[----:B------:R-:W-:-:S04]  /*19f60*/  UIMAD.WIDE.U32 UR6, UR8, -0x33333333, URZ ;  /* 0xcccccccd080678a5 */ /* 0x000fc8000f8e003f */
[----:B------:R-:W-:-:S04]  /*19f70*/  USHF.R.U32.HI UR6, URZ, 0x2, UR7 ;  /* 0x000000023f067899 */ /* 0x000fc80008011607 */
[----:B------:R-:W-:-:S04]  /*19f80*/  UIMAD UR8, UR6, -0x5, UR8 ;  /* 0xfffffffb060878a4 */ /* 0x000fc8000f8e0208 */
[----:B------:R-:W-:-:S04]  /*19f90*/  ULEA UR8, UR8, UR16, 0x3 ;  /* 0x0000001008087291 */ /* 0x000fc8000f8e183f */
[----:B------:R-:W-:-:S06]  /*19fa0*/  UIADD3 UR8, UR8, 0x28, URZ ;  /* 0x0000002808087890 */ /* 0x000fcc000fffe03f */
[----:B------:R-:W-:-:S05]  /*19fb0*/  IMAD.U32 R0, RZ, RZ, UR8 ;  /* 0x00000008ff007e24 */ /* 0x000fca000f8e00ff */
[----:B--2---:R-:W-:-:S04]  /*19fc0*/  PRMT R0, R2, 0x654, R0 ;  /* 0x0000065402007816 */ /* 0x004fc80000000000 */
[----:B------:R0:W-:Y:S03]  /*19fd0*/  SYNCS.ARRIVE.TRANS64.RED.A1T0 RZ, [R0+URZ], RZ ;  /* 0x000000ff00ff79a7 */ /* 0x0001e6000810043f */
.L_x_36:
[----:B------:R-:W-:Y:S05]  /*19fe0*/  BSYNC B0 ;  /* 0x0000000000007941 */ /* 0x000fea0003800000 */
.L_x_35:
[----:B------:R-:W-:-:S06]  /*19ff0*/  UISETP.GT.U32.AND UP0, UPT, UR13, 0x1, UPT ;  /* 0x000000010d00788c */ /* 0x000fcc000bf04070 */
[----:B------:R-:W-:-:S13]  /*1a000*/  PLOP3.LUT P0, PT, PT, PT, UP0, 0x80, 0x0 ;  /* 0x000000000000781c */ /* 0x000fda0003f0f008 */
[----:B------:R-:W-:Y:S05]  /*1a010*/  @P0 BRA `(.L_x_33) ;  /* 0x0000000000040947 */ /* 0x000fea0003800000 */
[----:B------:R-:W-:Y:S01]  /*1a020*/  BPT.TRAP 0x1 ;  /* 0x000000040000795c */ /* 0x000fe20000300000 */
.L_x_33:
[----:B0-----:R-:W2:Y:S01]  /*1a030*/  LDL.LU R0, [R1+0x868] ;  /* 0x0008680001007983 */ /* 0x001ea20000300800 */
[----:B------:R-:W0:Y:S01]  /*1a040*/  LDC R26, c[0x0][0x288] ;  /* 0x0000a200ff1a7b82 */ /* 0x000e220000000800 */
[----:B------:R-:W-:Y:S01]  /*1a050*/  ULDC UR6, c[0x0][0x284] ;  /* 0x0000a10000067ab9 */ /* 0x000fe20000000800 */
[----:B------:R-:W3:Y:S01]  /*1a060*/  S2R R28, SR_TID.X ;  /* 0x00000000001c7919 */ /* 0x000ee20000002100 */
[----:B------:R-:W-:Y:S02]  /*1a070*/  UIADD3 UR9, UR14, UR5, URZ ;  /* 0x000000050e097290 */ /* 0x000fe4000fffe03f */
[----:B------:R-:W-:Y:S01]  /*1a080*/  USHF.R.S32.HI UR10, URZ, 0x1f, UR12 ;  /* 0x0000001f3f0a7899 */ /* 0x000fe2000801140c */
[----:B------:R-:W4:Y:S01]  /*1a090*/  LDL.LU R27, [R1+0x864] ;  /* 0x00086400011b7983 */ /* 0x000f220000300800 */
[----:B------:R-:W-:Y:S01]  /*1a0a0*/  UISETP.GT.U32.AND UP0, UPT, UR9, 0x4, UPT ;  /* 0x000000040900788c */ /* 0x000fe2000bf04070 */
[----:B------:R-:W-:Y:S01]  /*1a0b0*/  IMAD.MOV.U32 R40, RZ, RZ, -0x1 ;  /* 0xffffffffff287424 */ /* 0x000fe200078e00ff */
[----:B------:R-:W-:Y:S01]  /*1a0c0*/  ULDC.64 UR20, c[0x0][0x5d0] ;  /* 0x0001740000147ab9 */ /* 0x000fe20000000a00 */
[----:B------:R-:W-:-:S02]  /*1a0d0*/  UISETP.GE.U32.AND UP1, UPT, UR14, 0x5, UPT ;  /* 0x000000050e00788c */ /* 0x000fc4000bf26070 */
[----:B------:R-:W-:Y:S02]  /*1a0e0*/  UIMAD UR5, UR10, UR20, URZ ;  /* 0x000000140a0572a4 */ /* 0x000fe4000f8e023f */
[----:B------:R-:W-:Y:S02]  /*1a0f0*/  UISETP.LT.U32.AND UP0, UPT, UR14, 0x5, UP0 ;  /* 0x000000050e00788c */ /* 0x000fe40008701070 */
[----:B------:R-:W-:Y:S02]  /*1a100*/  UIMAD UR8, UR12, UR21, UR5 ;  /* 0x000000150c0872a4 */ /* 0x000fe4000f8e0205 */
[----:B------:R-:W-:-:S04]  /*1a110*/  USEL UR5, URZ, 0x1, !UP0 ;  /* 0x000000013f057887 */ /* 0x000fc8000c000000 */
[----:B------:R-:W-:Y:S01]  /*1a120*/  ULOP3.LUT UR4, UR4, UR5, URZ, 0x3c, !UPT ;  /* 0x0000000504047292 */ /* 0x000fe2000f8e3c3f */
[--C-:B---3--:R-:W-:Y:S01]  /*1a130*/  SHF.R.U32.HI R24, RZ, 0x2, R28.reuse ;  /* 0x00000002ff187819 */ /* 0x108fe2000001161c */
[C---:B------:R-:W-:Y:S01]  /*1a140*/  IMAD.SHL.U32 R33, R28.reuse, 0x2, RZ ;  /* 0x000000021c217824 */ /* 0x040fe200078e00ff */
[----:B------:R-:W-:Y:S02]  /*1a150*/  LOP3.LUT R25, R28, 0x60, RZ, 0xc0, !PT ;  /* 0x000000601c197812 */ /* 0x000fe400078ec0ff */
[----:B------:R-:W-:Y:S02]  /*1a160*/  SHF.R.U32.HI R2, RZ, 0x7, R28 ;  /* 0x00000007ff027819 */ /* 0x000fe4000001161c */
[----:B------:R-:W-:Y:S02]  /*1a170*/  LOP3.LUT R24, R24, 0x7, RZ, 0xc0, !PT ;  /* 0x0000000718187812 */ /* 0x000fe400078ec0ff */
[----:B------:R-:W-:Y:S02]  /*1a180*/  SHF.R.U32.HI R25, RZ, 0x1, R25 ;  /* 0x00000001ff197819 */ /* 0x000fe40000011619 */
[----:B------:R-:W-:-:S05]  /*1a190*/  LOP3.LUT R2, R2, 0x1, RZ, 0xc0, !PT ;  /* 0x0000000102027812 */ /* 0x000fca00078ec0ff */
[----:B------:R-:W-:-:S05]  /*1a1a0*/  IMAD.SHL.U32 R35, R2, 0x40, RZ ;  /* 0x0000004002237824 */ /* 0x000fca00078e00ff */
[--C-:B------:R-:W-:Y:S01]  /*1a1b0*/  LOP3.LUT R35, R35, 0x40, R24.reuse, 0xe2, !PT ;  /* 0x0000004023237812 */ /* 0x100fe200078ee218 */
[----:B--2---:R-:W-:Y:S01]  /*1a1c0*/  IMAD R32, R0, 0x180, RZ ;  /* 0x0000018000207824 */ /* 0x004fe200078e02ff */
[----:B------:R-:W-:-:S04]  /*1a1d0*/  IADD3 R0, RZ, -R25, -R24 ;  /* 0x80000019ff007210 */ /* 0x000fc80007ffe818 */
[----:B0-----:R-:W-:Y:S01]  /*1a1e0*/  ISETP.GE.AND P0, PT, R32, R26, PT ;  /* 0x0000001a2000720c */ /* 0x001fe20003f06270 */
[----:B------:R-:W-:Y:S02]  /*1a1f0*/  IMAD R0, R2, -0x40, R0 ;  /* 0xffffffc002007824 */ /* 0x000fe400078e0200 */
[C---:B----4-:R-:W-:Y:S02]  /*1a200*/  IMAD.SHL.U32 R34, R27.reuse, 0x100, RZ ;  /* 0x000001001b227824 */ /* 0x050fe400078e00ff */
[----:B------:R-:W-:-:S03]  /*1a210*/  IMAD.WIDE R36, R27, 0x100, RZ ;  /* 0x000001001b247825 */ /* 0x000fc600078e02ff */
[C---:B------:R-:W-:Y:S02]  /*1a220*/  ISETP.GE.OR P0, PT, R34.reuse, UR6, P0 ;  /* 0x0000000622007c0c */ /* 0x040fe40008706670 */
[----:B------:R-:W-:Y:S01]  /*1a230*/  IADD3 R34, -R34, UR6, R0 ;  /* 0x0000000622227c10 */ /* 0x000fe2000fffe100 */
[----:B------:R-:W-:Y:S01]  /*1a240*/  UIMAD.WIDE.U32 UR6, UR9, -0x33333333, URZ ;  /* 0xcccccccd090678a5 */ /* 0x000fe2000f8e003f */
[----:B------:R-:W-:Y:S02]  /*1a250*/  LOP3.LUT R0, R28, 0x3, RZ, 0xc0, !PT ;  /* 0x000000031c007812 */ /* 0x000fe400078ec0ff */
[----:B------:R-:W-:Y:S01]  /*1a260*/  LOP3.LUT R35, R36, R35, R25, 0xfe, !PT ;  /* 0x0000002324237212 */ /* 0x000fe200078efe19 */
[----:B------:R-:W-:Y:S02]  /*1a270*/  USHF.R.U32.HI UR6, URZ, 0x2, UR7 ;  /* 0x000000023f067899 */ /* 0x000fe40008011607 */
[----:B------:R-:W-:Y:S02]  /*1a280*/  IMAD R0, R0, -0x2, R26 ;  /* 0xfffffffe00007824 */ /* 0x000fe400078e021a */
[----:B------:R-:W-:Y:S01]  /*1a290*/  IMAD.U32 R26, RZ, RZ, UR20 ;  /* 0x00000014ff1a7e24 */ /* 0x000fe2000f8e00ff */
[----:B------:R-:W-:Y:S01]  /*1a2a0*/  UIMAD UR5, UR6, -0x5, UR9 ;  /* 0xfffffffb060578a4 */ /* 0x000fe2000f8e0209 */
[----:B------:R-:W-:Y:S01]  /*1a2b0*/  IMAD.IADD R0, R0, 0x1, -R32 ;  /* 0x0000000100007824 */ /* 0x000fe200078e0a20 */
[----:B------:R-:W-:Y:S01]  /*1a2c0*/  LOP3.LUT R32, R32, 0x6, R33, 0xf8, !PT ;  /* 0x0000000620207812 */ /* 0x000fe200078ef821 */
[----:B------:R-:W-:-:S03]  /*1a2d0*/  @UP1 ULOP3.LUT UR4, UR4, 0x1, UR6, 0x78, !UPT ;  /* 0x0000000104041892 */ /* 0x000fc6000f8e7806 */
[----:B------:R-:W-:-:S03]  /*1a2e0*/  SHF.R.S32.HI R33, RZ, 0x1f, R32 ;  /* 0x0000001fff217819 */ /* 0x000fc60000011420 */
[----:B------:R-:W-:-:S04]  /*1a2f0*/  IMAD.WIDE.U32 R26, R26, UR12, R32 ;  /* 0x0000000c1a1a7c25 */ /* 0x000fc8000f8e0020 */
[----:B------:R-:W-:Y:S01]  /*1a300*/  VIADD R27, R27, UR8 ;  /* 0x000000081b1b7c36 */ /* 0x000fe20008000000 */
[----:B------:R-:W-:Y:S06]  /*1a310*/  @P0 BRA `(.L_x_37) ;  /* 0x000001c400b40947 */ /* 0x000fec0003800000 */
[----:B------:R-:W0:Y:S01]  /*1a320*/  LDC.64 R28, c[0x0][0x5c8] ;  /* 0x00017200ff1c7b82 */ /* 0x000e220000000a00 */
[----:B------:R-:W-:Y:S01]  /*1a330*/  ULDC.64 UR6, c[0x0][0x5c0] ;  /* 0x0001700000067ab9 */ /* 0x000fe20000000a00 */
[----:B------:R-:W-:Y:S01]  /*1a340*/  BSSY B0, `(.L_x_37) ;  /* 0x0001c6a000007945 */ /* 0x000fe20003800000 */
[-C--:B0-----:R-:W-:Y:S01]  /*1a350*/  IMAD R2, R37, R28.reuse, RZ ;  /* 0x0000001c25027224 */ /* 0x081fe200078e02ff */
[----:B------:R-:W-:Y:S01]  /*1a360*/  SHF.L.U64.HI R38, R28, 0x3, R29 ;  /* 0x000000031c267819 */ /* 0x000fe2000001021d */
[----:B------:R-:W-:-:S04]  /*1a370*/  IMAD.WIDE.U32 R26, R35, R28, R26 ;  /* 0x0000001c231a7225 */ /* 0x000fc800078e001a */
[----:B------:R-:W-:Y:S01]  /*1a380*/  IMAD R2, R35, R29, R2 ;  /* 0x0000001d23027224 */ /* 0x000fe200078e0202 */
[C---:B------:R-:W-:Y:S01]  /*1a390*/  LEA R30, P2, R28.reuse, R26, 0x7 ;  /* 0x0000001a1c1e7211 */ /* 0x040fe200078438ff */
[----:B------:R-:W-:Y:S01]  /*1a3a0*/  IMAD.SHL.U32 R25, R28, 0x8, RZ ;  /* 0x000000081c197824 */ /* 0x000fe200078e00ff */
[----:B------:R-:W-:Y:S01]  /*1a3b0*/  IADD3 R24, P5, R26, UR6, RZ ;  /* 0x000000061a187c10 */ /* 0x000fe2000ffbe0ff */
[----:B------:R-:W-:-:S03]  /*1a3c0*/  IMAD.IADD R2, R27, 0x1, R2 ;  /* 0x000000011b027824 */ /* 0x000fc600078e0202 */
[----:B------:R-:W-:Y:S02]  /*1a3d0*/  IADD3 R26, P0, P1, R26, UR6, R25 ;  /* 0x000000061a1a7c10 */ /* 0x000fe4000f91e019 */
[----:B------:R-:W-:Y:S02]  /*1a3e0*/  LEA.HI.X R31, R28, R2, R29, 0x7, P2 ;  /* 0x000000021c1f7211 */ /* 0x000fe400010f3c1d */
[----:B------:R-:W-:Y:S02]  /*1a3f0*/  IADD3 R28, P2, P3, R30, UR6, R25 ;  /* 0x000000061e1c7c10 */ /* 0x000fe4000fb5e019 */
[----:B------:R-:W-:Y:S02]  /*1a400*/  IADD3.X R25, R2, UR7, RZ, P5, !PT ;  /* 0x0000000702197c10 */ /* 0x000fe4000affe4ff */
[----:B------:R-:W-:Y:S02]  /*1a410*/  FSETP.NEU.AND P5, PT, RZ, UR24, PT ;  /* 0x00000018ff007c0b */ /* 0x000fe4000bfad000 */
[----:B------:R-:W-:-:S02]  /*1a420*/  IADD3 R30, P6, R30, UR6, RZ ;  /* 0x000000061e1e7c10 */ /* 0x000fc4000ffde0ff */
[C-C-:B------:R-:W-:Y:S02]  /*1a430*/  IADD3.X R29, R31.reuse, UR7, R38.reuse, P2, P3 ;  /* 0x000000071f1d7c10 */ /* 0x140fe400097e6426 */
[----:B------:R-:W-:Y:S02]  /*1a440*/  IADD3.X R27, R2, UR7, R38, P0, P1 ;  /* 0x00000007021b7c10 */ /* 0x000fe400087e2426 */
[----:B------:R-:W-:-:S05]  /*1a450*/  IADD3.X R31, R31, UR7, RZ, P6, !PT ;  /* 0x000000071f1f7c10 */ /* 0x000fca000b7fe4ff */
[----:B------:R-:W-:Y:S05]  /*1a460*/  @!P5 BRA `(.L_x_38) ;  /* 0x0000014c00f8d947 */ /* 0x000fea0003800000 */
[----:B------:R-:W-:Y:S01]  /*1a470*/  ULDC.64 UR6, c[0x0][0x5b8] ;  /* 0x00016e0000067ab9 */ /* 0x000fe20000000a00 */
[----:B------:R-:W-:Y:S01]  /*1a480*/  ULDC.64 UR8, c[0x0][0x5a8] ;  /* 0x00016a0000087ab9 */ /* 0x000fe20000000a00 */
[----:B------:R-:W-:Y:S01]  /*1a490*/  IMAD.U32 R2, RZ, RZ, UR6 ;  /* 0x00000006ff027e24 */ /* 0x000fe2000f8e00ff */
[----:B------:R-:W-:Y:S01]  /*1a4a0*/  UIMAD UR6, UR10, UR6, URZ ;  /* 0x000000060a0672a4 */ /* 0x000fe2000f8e023f */
[----:B------:R-:W-:Y:S01]  /*1a4b0*/  ISETP.GE.AND P3, PT, R34, 0x1, PT ;  /* 0x000000012200780c */ /* 0x000fe20003f66270 */
[----:B------:R-:W-:Y:S01]  /*1a4c0*/  BSSY B1, `(.L_x_39) ;  /* 0x000000f000017945 */ /* 0x000fe20003800000 */
[----:B------:R-:W-:Y:S01]  /*1a4d0*/  IMAD.WIDE.U32 R32, R2, UR12, R32 ;  /* 0x0000000c02207c25 */ /* 0x000fe2000f8e0020 */
[----:B------:R-:W-:-:S03]  /*1a4e0*/  UIMAD UR6, UR12, UR7, UR6 ;  /* 0x000000070c0672a4 */ /* 0x000fc6000f8e0206 */
[----:B------:R-:W-:-:S03]  /*1a4f0*/  IMAD.MOV.U32 R38, RZ, RZ, R32 ;  /* 0x000000ffff267224 */ /* 0x000fc600078e0020 */
[----:B------:R-:W-:Y:S01]  /*1a500*/  VIADD R39, R33, UR6 ;  /* 0x0000000621277c36 */ /* 0x000fe20008000000 */
[----:B------:R-:W-:Y:S02]  /*1a510*/  ULDC.64 UR6, c[0x0][0x5b0] ;  /* 0x00016c0000067ab9 */ /* 0x000fe40000000a00 */
[----:B------:R-:W-:Y:S02]  /*1a520*/  IMAD R2, R37, UR6, RZ ;  /* 0x0000000625027c24 */ /* 0x000fe4000f8e02ff */
[----:B------:R-:W-:-:S04]  /*1a530*/  IMAD.WIDE.U32 R32, R35, UR6, R38 ;  /* 0x0000000623207c25 */ /* 0x000fc8000f8e0026 */
[----:B------:R-:W-:Y:S01]  /*1a540*/  IMAD R2, R35, UR7, R2 ;  /* 0x0000000723027c24 */ /* 0x000fe2000f8e0202 */
[----:B------:R-:W-:-:S04]  /*1a550*/  IADD3 R32, P0, R32, UR8, RZ ;  /* 0x0000000820207c10 */ /* 0x000fc8000ff1e0ff */
[--C-:B------:R-:W-:Y:S02]  /*1a560*/  IADD3.X R33, R33, UR9, R2.reuse, P0, !PT ;  /* 0x0000000921217c10 */ /* 0x100fe400087fe402 */
[----:B------:R-:W-:Y:S02]  /*1a570*/  ISETP.LT.OR P0, PT, R0, 0x1, !P3 ;  /* 0x000000010000780c */ /* 0x000fe40005f01670 */
[----:B------:R-:W-:-:S11]  /*1a580*/  PRMT R2, RZ, 0x7610, R2 ;  /* 0x00007610ff027816 */ /* 0x000fd60000000002 */
[----:B------:R-:W-:Y:S05]  /*1a590*/  @P0 BRA `(.L_x_40) ;  /* 0x0000000000040947 */ /* 0x000fea0003800000 */
[----:B------:R0:W5:Y:S02]  /*1a5a0*/  LDG.E.U8 R2, desc[UR18][R32.64] ;  /* 0x0000001220027981 */ /* 0x000164000c1e1100 */
.L_x_40:
[----:B------:R-:W-:Y:S05]  /*1a5b0*/  BSYNC B1 ;  /* 0x0000000000017941 */ /* 0x000fea0003800000 */
.L_x_39:
[----:B-----5:R-:W-:Y:S01]  /*1a5c0*/  LOP3.LUT R2, R2, 0xff, RZ, 0xc0, !PT ;  /* 0x000000ff02027812 */ /* 0x020fe200078ec0ff */
[----:B------:R-:W-:Y:S01]  /*1a5d0*/  BSSY B1, `(.L_x_41) ;  /* 0x000000b000017945 */ /* 0x000fe20003800000 */
[----:B------:R-:W-:Y:S02]  /*1a5e0*/  ISETP.LT.OR P1, PT, R0, 0x2, !P3 ;  /* 0x000000020000780c */ /* 0x000fe40005f21670 */
[----:B------:R-:W-:-:S05]  /*1a5f0*/  F2FP.F16.E4M3.UNPACK_B R2, R2 ;  /* 0x00000002ff02723e */ /* 0x000fca00020006ff */
[----:B------:R-:W-:-:S05]  /*1a600*/  HADD2.F32 R2, -RZ, R2.H0_H0 ;  /* 0x20000002ff027230 */ /* 0x000fca0000004100 */
[----:B------:R-:W-:-:S04]  /*1a610*/  FMUL R2, R2, UR24 ;  /* 0x0000001802027c20 */ /* 0x000fc80008400000 */
[--C-:B------:R-:W-:Y:S01]  /*1a620*/  FFMA R3, R3, UR17, R2.reuse ;  /* 0x0000001103037c23 */ /* 0x100fe20008000002 */
[----:B------:R-:W-:-:S04]  /*1a630*/  PRMT R2, RZ, 0x7610, R2 ;  /* 0x00007610ff027816 */ /* 0x000fc80000000002 */
[----:B------:R-:W-:-:S05]  /*1a640*/  F2FP.SATFINITE.E4M3.F32.PACK_AB_MERGE_C R3, RZ, R3, RZ ;  /* 0x00000003ff03723e */ /* 0x000fca00048070ff */
[----:B------:R2:W-:Y:S01]  /*1a650*/  @!P0 STG.E.U8 desc[UR18][R24.64], R3 ;  /* 0x0000000318008986 */ /* 0x0005e2000c101112 */
[----:B------:R-:W-:Y:S05]  /*1a660*/  @P1 BRA `(.L_x_42) ;  /* 0x0000000000041947 */ /* 0x000fea0003800000 */
[----:B------:R3:W5:Y:S02]  /*1a670*/  LDG.E.U8 R2, desc[UR18][R32.64+0x1] ;  /* 0x0000011220027981 */ /* 0x000764000c1e1100 */
.L_x_42:
[----:B------:R-:W-:Y:S05]  /*1a680*/  BSYNC B1 ;  /* 0x0000000000017941 */ /* 0x000fea0003800000 */
.L_x_41:
[----:B-----5:R-:W-:Y:S01]  /*1a690*/  LOP3.LUT R2, R2, 0xff, RZ, 0xc0, !PT ;  /* 0x000000ff02027812 */ /* 0x020fe200078ec0ff */
[----:B------:R-:W-:Y:S01]  /*1a6a0*/  BSSY B1, `(.L_x_43) ;  /* 0x0000013000017945 */ /* 0x000fe20003800000 */
[----:B------:R-:W-:Y:S02]  /*1a6b0*/  ISETP.GE.AND P2, PT, R34, 0x9, PT ;  /* 0x000000092200780c */ /* 0x000fe40003f46270 */
[----:B------:R-:W-:-:S05]  /*1a6c0*/  F2FP.F16.E4M3.UNPACK_B R2, R2 ;  /* 0x00000002ff02723e */ /* 0x000fca00020006ff */
[----:B------:R-:W-:-:S05]  /*1a6d0*/  HADD2.F32 R2, -RZ, R2.H0_H0 ;  /* 0x20000002ff027230 */ /* 0x000fca0000004100 */
[----:B------:R-:W-:-:S04]  /*1a6e0*/  FMUL R2, R2, UR24 ;  /* 0x0000001802027c20 */ /* 0x000fc80008400000 */
[----:B------:R-:W-:Y:S01]  /*1a6f0*/  FFMA R4, R4, UR17, R2 ;  /* 0x0000001104047c23 */ /* 0x000fe20008000002 */
[----:B------:R-:W-:-:S04]  /*1a700*/  IADD3 R2, P0, R35, 0x8, RZ ;  /* 0x0000000823027810 */ /* 0x000fc80007f1e0ff */
[----:B------:R-:W-:Y:S01]  /*1a710*/  F2FP.SATFINITE.E4M3.F32.PACK_AB_MERGE_C R4, RZ, R4, RZ ;  /* 0x00000004ff04723e */ /* 0x000fe200048070ff */
[----:B--2---:R-:W-:-:S04]  /*1a720*/  IMAD.X R3, RZ, RZ, R37, P0 ;  /* 0x000000ffff037224 */ /* 0x004fc800000e0625 */
[----:B------:R-:W-:Y:S01]  /*1a730*/  IMAD R3, R3, UR6, RZ ;  /* 0x0000000603037c24 */ /* 0x000fe2000f8e02ff */
[----:B------:R2:W-:Y:S03]  /*1a740*/  @!P1 STG.E.U8 desc[UR18][R24.64+0x1], R4 ;  /* 0x0000010418009986 */ /* 0x0005e6000c101112 */
[C---:B--2---:R-:W-:Y:S02]  /*1a750*/  IMAD R4, R2.reuse, UR7, R3 ;  /* 0x0000000702047c24 */ /* 0x044fe4000f8e0203 */
[----:B------:R-:W-:-:S03]  /*1a760*/  IMAD.WIDE.U32 R2, R2, UR6, R38 ;  /* 0x0000000602027c25 */ /* 0x000fc6000f8e0026 */
[----:B------:R-:W-:-:S04]  /*1a770*/  IADD3 R2, P0, R2, UR8, RZ ;  /* 0x0000000802027c10 */ /* 0x000fc8000ff1e0ff */
[--C-:B------:R-:W-:Y:S02]  /*1a780*/  IADD3.X R3, R3, UR9, R4.reuse, P0, !PT ;  /* 0x0000000903037c10 */ /* 0x100fe400087fe404 */
[----:B------:R-:W-:Y:S02]  /*1a790*/  ISETP.LT.OR P0, PT, R0, 0x1, !P2 ;  /* 0x000000010000780c */ /* 0x000fe40005701670 */
[----:B------:R-:W-:-:S11]  /*1a7a0*/  PRMT R4, RZ, 0x7610, R4 ;  /* 0x00007610ff047816 */ /* 0x000fd60000000004 */
[----:B------:R-:W-:Y:S05]  /*1a7b0*/  @P0 BRA `(.L_x_44) ;  /* 0x0000000000040947 */ /* 0x000fea0003800000 */
[----:B------:R2:W5:Y:S02]  /*1a7c0*/  LDG.E.U8 R4, desc[UR18][R2.64] ;  /* 0x0000001202047981 */ /* 0x000564000c1e1100 */
.L_x_44:
[----:B------:R-:W-:Y:S05]  /*1a7d0*/  BSYNC B1 ;  /* 0x0000000000017941 */ /* 0x000fea0003800000 */
.L_x_43:
        /* <DEDUP_REMOVED lines=12> */
.L_x_46:
[----:B------:R-:W-:Y:S05]  /*1a8a0*/  BSYNC B1 ;  /* 0x0000000000017941 */ /* 0x000fea0003800000 */
.L_x_45:
        /* <DEDUP_REMOVED lines=12> */
.L_x_48:
[----:B------:R-:W-:Y:S05]  /*1a970*/  BSYNC B1 ;  /* 0x0000000000017941 */ /* 0x000fea0003800000 */
.L_x_47:
        /* <DEDUP_REMOVED lines=12> */
.L_x_50:
[----:B------:R-:W-:Y:S05]  /*1aa40*/  BSYNC B1 ;  /* 0x0000000000017941 */ /* 0x000fea0003800000 */
.L_x_49:
        /* <DEDUP_REMOVED lines=12> */
.L_x_52:
[----:B------:R-:W-:Y:S05]  /*1ab10*/  BSYNC B1 ;  /* 0x0000000000017941 */ /* 0x000fea0003800000 */
.L_x_51:
        /* <DEDUP_REMOVED lines=12> */
.L_x_54:
[----:B------:R-:W-:Y:S05]  /*1abe0*/  BSYNC B1 ;  /* 0x0000000000017941 */ /* 0x000fea0003800000 */
.L_x_53:
        /* <DEDUP_REMOVED lines=12> */
.L_x_56:
[----:B------:R-:W-:Y:S05]  /*1acb0*/  BSYNC B1 ;  /* 0x0000000000017941 */ /* 0x000fea0003800000 */
.L_x_55:
        /* <DEDUP_REMOVED lines=12> */
.L_x_58:
[----:B------:R-:W-:Y:S05]  /*1ad80*/  BSYNC B1 ;  /* 0x0000000000017941 */ /* 0x000fea0003800000 */
.L_x_57:
        /* <DEDUP_REMOVED lines=12> */
.L_x_60:
[----:B------:R-:W-:Y:S05]  /*1ae50*/  BSYNC B1 ;  /* 0x0000000000017941 */ /* 0x000fea0003800000 */
.L_x_59:
        /* <DEDUP_REMOVED lines=12> */
.L_x_62:
[----:B------:R-:W-:Y:S05]  /*1af20*/  BSYNC B1 ;  /* 0x0000000000017941 */ /* 0x000fea0003800000 */
.L_x_61:
        /* <DEDUP_REMOVED lines=12> */
.L_x_64:
[----:B------:R-:W-:Y:S05]  /*1aff0*/  BSYNC B1 ;  /* 0x0000000000017941 */ /* 0x000fea0003800000 */
.L_x_63:
        /* <DEDUP_REMOVED lines=12> */
.L_x_66:
[----:B------:R-:W-:Y:S05]  /*1b0c0*/  BSYNC B1 ;  /* 0x0000000000017941 */ /* 0x000fea0003800000 */
.L_x_65:
        /* <DEDUP_REMOVED lines=12> */
.L_x_68:
[----:B------:R-:W-:Y:S05]  /*1b190*/  BSYNC B1 ;  /* 0x0000000000017941 */ /* 0x000fea0003800000 */
.L_x_67:
        /* <DEDUP_REMOVED lines=12> */
.L_x_70:
[----:B------:R-:W-:Y:S05]  /*1b260*/  BSYNC B1 ;  /* 0x0000000000017941 */ /* 0x000fea0003800000 */
.L_x_69:
        /* <DEDUP_REMOVED lines=12> */
.L_x_72:
[----:B------:R-:W-:Y:S05]  /*1b330*/  BSYNC B1 ;  /* 0x0000000000017941 */ /* 0x000fea0003800000 */
.L_x_71:
        /* <DEDUP_REMOVED lines=12> */
.L_x_74:
[----:B------:R-:W-:Y:S05]  /*1b400*/  BSYNC B1 ;  /* 0x0000000000017941 */ /* 0x000fea0003800000 */
.L_x_73:
        /* <DEDUP_REMOVED lines=12> */
.L_x_76:
[----:B------:R-:W-:Y:S05]  /*1b4d0*/  BSYNC B1 ;  /* 0x0000000000017941 */ /* 0x000fea0003800000 */
.L_x_75:
        /* <DEDUP_REMOVED lines=12> */
.L_x_78:
[----:B------:R-:W-:Y:S05]  /*1b5a0*/  BSYNC B1 ;  /* 0x0000000000017941 */ /* 0x000fea0003800000 */
.L_x_77:
        /* <DEDUP_REMOVED lines=12> */
.L_x_80:
[----:B------:R-:W-:Y:S05]  /*1b670*/  BSYNC B1 ;  /* 0x0000000000017941 */ /* 0x000fea0003800000 */
.L_x_79:
        /* <DEDUP_REMOVED lines=12> */
.L_x_82:
[----:B------:R-:W-:Y:S05]  /*1b740*/  BSYNC B1 ;  /* 0x0000000000017941 */ /* 0x000fea0003800000 */
.L_x_81:
        /* <DEDUP_REMOVED lines=12> */
.L_x_84:
[----:B------:R-:W-:Y:S05]  /*1b810*/  BSYNC B1 ;  /* 0x0000000000017941 */ /* 0x000fea0003800000 */
.L_x_83:
        /* <DEDUP_REMOVED lines=12> */
.L_x_86:
[----:B------:R-:W-:Y:S05]  /*1b8e0*/  BSYNC B1 ;  /* 0x0000000000017941 */ /* 0x000fea0003800000 */
.L_x_85:
        /* <DEDUP_REMOVED lines=12> */
.L_x_88:
[----:B------:R-:W-:Y:S05]  /*1b9b0*/  BSYNC B1 ;  /* 0x0000000000017941 */ /* 0x000fea0003800000 */
.L_x_87:
        /* <DEDUP_REMOVED lines=12> */
.L_x_90:
[----:B------:R-:W-:Y:S05]  /*1ba80*/  BSYNC B1 ;  /* 0x0000000000017941 */ /* 0x000fea0003800000 */
.L_x_89:
        /* <DEDUP_REMOVED lines=12> */
.L_x_92:
[----:B------:R-:W-:Y:S05]  /*1bb50*/  BSYNC B1 ;  /* 0x0000000000017941 */ /* 0x000fea0003800000 */
.L_x_91:
        /* <DEDUP_REMOVED lines=12> */
.L_x_94:
[----:B------:R-:W-:Y:S05]  /*1bc20*/  BSYNC B1 ;  /* 0x0000000000017941 */ /* 0x000fea0003800000 */
.L_x_93:
        /* <DEDUP_REMOVED lines=12> */
.L_x_96:
[----:B------:R-:W-:Y:S05]  /*1bcf0*/  BSYNC B1 ;  /* 0x0000000000017941 */ /* 0x000fea0003800000 */
.L_x_95:
        /* <DEDUP_REMOVED lines=12> */
.L_x_98:
[----:B------:R-:W-:Y:S05]  /*1bdc0*/  BSYNC B1 ;  /* 0x0000000000017941 */ /* 0x000fea0003800000 */
.L_x_97:
        /* <DEDUP_REMOVED lines=12> */
.L_x_100:
[----:B------:R-:W-:Y:S05]  /*1be90*/  BSYNC B1 ;  /* 0x0000000000017941 */ /* 0x000fea0003800000 */
.L_x_99:
        /* <DEDUP_REMOVED lines=12> */
.L_x_102:
[----:B------:R-:W-:Y:S05]  /*1bf60*/  BSYNC B1 ;  /* 0x0000000000017941 */ /* 0x000fea0003800000 */
.L_x_101:
        /* <DEDUP_REMOVED lines=12> */
.L_x_104:
[----:B------:R-:W-:Y:S05]  /*1c030*/  BSYNC B1 ;  /* 0x0000000000017941 */ /* 0x000fea0003800000 */
.L_x_103:
        /* <DEDUP_REMOVED lines=12> */
.L_x_106:
[----:B------:R-:W-:Y:S05]  /*1c100*/  BSYNC B1 ;  /* 0x0000000000017941 */ /* 0x000fea0003800000 */
.L_x_105:
        /* <DEDUP_REMOVED lines=12> */
.L_x_108:
[----:B------:R-:W-:Y:S05]  /*1c1d0*/  BSYNC B1 ;  /* 0x0000000000017941 */ /* 0x000fea0003800000 */
.L_x_107:
        /* <DEDUP_REMOVED lines=12> */
.L_x_110:
[----:B------:R-:W-:Y:S05]  /*1c2a0*/  BSYNC B1 ;  /* 0x0000000000017941 */ /* 0x000fea0003800000 */
.L_x_109:
        /* <DEDUP_REMOVED lines=12> */
.L_x_112:
[----:B------:R-:W-:Y:S05]  /*1c370*/  BSYNC B1 ;  /* 0x0000000000017941 */ /* 0x000fea0003800000 */
.L_x_111:
        /* <DEDUP_REMOVED lines=12> */
.L_x_114:
[----:B------:R-:W-:Y:S05]  /*1c440*/  BSYNC B1 ;  /* 0x0000000000017941 */ /* 0x000fea0003800000 */
.L_x_113:
        /* <DEDUP_REMOVED lines=12> */
.L_x_116:
[----:B------:R-:W-:Y:S05]  /*1c510*/  BSYNC B1 ;  /* 0x0000000000017941 */ /* 0x000fea0003800000 */
.L_x_115:
        /* <DEDUP_REMOVED lines=12> */
.L_x_118:
[----:B------:R-:W-:Y:S05]  /*1c5e0*/  BSYNC B1 ;  /* 0x0000000000017941 */ /* 0x000fea0003800000 */
.L_x_117:
        /* <DEDUP_REMOVED lines=12> */
.L_x_120:
[----:B------:R-:W-:Y:S05]  /*1c6b0*/  BSYNC B1 ;  /* 0x0000000000017941 */ /* 0x000fea0003800000 */
.L_x_119:
        /* <DEDUP_REMOVED lines=12> */
.L_x_122:
[----:B------:R-:W-:Y:S05]  /*1c780*/  BSYNC B1 ;  /* 0x0000000000017941 */ /* 0x000fea0003800000 */
.L_x_121:
        /* <DEDUP_REMOVED lines=12> */
.L_x_124:
[----:B------:R-:W-:Y:S05]  /*1c850*/  BSYNC B1 ;  /* 0x0000000000017941 */ /* 0x000fea0003800000 */
.L_x_123:
        /* <DEDUP_REMOVED lines=12> */
.L_x_126:
[----:B------:R-:W-:Y:S05]  /*1c920*/  BSYNC B1 ;  /* 0x0000000000017941 */ /* 0x000fea0003800000 */
.L_x_125:
[----:B----4-:R-:W4:Y:S01]  /*1c930*/  LDL.LU R5, [R1+0x300] ;  /* 0x0003000001057983 */ /* 0x010f220000300800 */
[----:B-----5:R-:W-:Y:S01]  /*1c940*/  LOP3.LUT R4, R4, 0xff, RZ, 0xc0, !PT ;  /* 0x000000ff04047812 */ /* 0x020fe200078ec0ff */
[----:B------:R-:W-:Y:S01]  /*1c950*/  BSSY B1, `(.L_x_127) ;  /* 0x000000b000017945 */ /* 0x000fe20003800000 */
[----:B------:R-:W-:Y:S02]  /*1c960*/  ISETP.LT.OR P0, PT, R0, 0x59, !P3 ;  /* 0x000000590000780c */ /* 0x000fe40005f01670 */
[----:B------:R-:W-:-:S05]  /*1c970*/  F2FP.F16.E4M3.UNPACK_B R4, R4 ;  /* 0x00000004ff04723e */ /* 0x000fca00020006ff */
[----:B------:R-:W-:-:S05]  /*1c980*/  HADD2.F32 R4, -RZ, R4.H0_H0 ;  /* 0x20000004ff047230 */ /* 0x000fca0000004100 */
[----:B------:R-:W-:-:S04]  /*1c990*/  FMUL R4, R4, UR24 ;  /* 0x0000001804047c20 */ /* 0x000fc80008400000 */
[----:B----4-:R-:W-:-:S05]  /*1c9a0*/  FFMA R4, R5, UR17, R4 ;  /* 0x0000001105047c23 */ /* 0x010fca0008000004 */
[----:B------:R-:W-:Y:S02]  /*1c9b0*/  F2FP.SATFINITE.E4M3.F32.PACK_AB_MERGE_C R5, RZ, R4, RZ ;  /* 0x00000004ff05723e */ /* 0x000fe400048070ff */
[----:B------:R-:W-:-:S03]  /*1c9c0*/  PRMT R4, RZ, 0x7610, R4 ;  /* 0x00007610ff047816 */ /* 0x000fc60000000004 */
[----:B------:R4:W-:Y:S01]  /*1c9d0*/  @!P1 STG.E.U8 desc[UR18][R26.64+0x51], R5 ;  /* 0x000051051a009986 */ /* 0x0009e2000c101112 */
[----:B------:R-:W-:Y:S05]  /*1c9e0*/  @P0 BRA `(.L_x_128) ;  /* 0x0000000000040947 */ /* 0x000fea0003800000 */
[----:B------:R0:W5:Y:S02]  /*1c9f0*/  LDG.E.U8 R4, desc[UR18][R32.64+0x58] ;  /* 0x0000581220047981 */ /* 0x000164000c1e1100 */
.L_x_128:
[----:B------:R-:W-:Y:S05]  /*1ca00*/  BSYNC B1 ;  /* 0x0000000000017941 */ /* 0x000fea0003800000 */
.L_x_127:
        /* <DEDUP_REMOVED lines=13> */
.L_x_130:
[----:B------:R-:W-:Y:S05]  /*1cae0*/  BSYNC B1 ;  /* 0x0000000000017941 */ /* 0x000fea0003800000 */
.L_x_129:
        /* <DEDUP_REMOVED lines=13> */
.L_x_132:
[----:B------:R-:W-:Y:S05]  /*1cbc0*/  BSYNC B1 ;  /* 0x0000000000017941 */ /* 0x000fea0003800000 */
.L_x_131:
        /* <DEDUP_REMOVED lines=13> */
.L_x_134:
[----:B------:R-:W-:Y:S05]  /*1cca0*/  BSYNC B1 ;  /* 0x0000000000017941 */ /* 0x000fea0003800000 */
.L_x_133:
        /* <DEDUP_REMOVED lines=13> */
.L_x_136:
[----:B------:R-:W-:Y:S05]  /*1cd80*/  BSYNC B1 ;  /* 0x0000000000017941 */ /* 0x000fea0003800000 */
.L_x_135:
        /* <DEDUP_REMOVED lines=13> */
.L_x_138:
[----:B------:R-:W-:Y:S05]  /*1ce60*/  BSYNC B1 ;  /* 0x0000000000017941 */ /* 0x000fea0003800000 */
.L_x_137:
        /* <DEDUP_REMOVED lines=13> */
.L_x_140:
[----:B------:R-:W-:Y:S05]  /*1cf40*/  BSYNC B1 ;  /* 0x0000000000017941 */ /* 0x000fea0003800000 */
.L_x_139:
        /* <DEDUP_REMOVED lines=13> */
.L_x_142:
[----:B------:R-:W-:Y:S05]  /*1d020*/  BSYNC B1 ;  /* 0x0000000000017941 */ /* 0x000fea0003800000 */
.L_x_141:
        /* <DEDUP_REMOVED lines=13> */
.L_x_144:
[----:B------:R-:W-:Y:S05]  /*1d100*/  BSYNC B1 ;  /* 0x0000000000017941 */ /* 0x000fea0003800000 */
.L_x_143:
        /* <DEDUP_REMOVED lines=13> */
.L_x_146:
[----:B------:R-:W-:Y:S05]  /*1d1e0*/  BSYNC B1 ;  /* 0x0000000000017941 */ /* 0x000fea0003800000 */
.L_x_145:
        /* <DEDUP_REMOVED lines=13> */
.L_x_148:
[----:B------:R-:W-:Y:S05]  /*1d2c0*/  BSYNC B1 ;  /* 0x0000000000017941 */ /* 0x000fea0003800000 */
.L_x_147:
        /* <DEDUP_REMOVED lines=13> */
.L_x_150:
[----:B------:R-:W-:Y:S05]  /*1d3a0*/  BSYNC B1 ;  /* 0x0000000000017941 */ /* 0x000fea0003800000 */
.L_x_149:
        /* <DEDUP_REMOVED lines=13> */
.L_x_152:
[----:B------:R-:W-:Y:S05]  /*1d480*/  BSYNC B1 ;  /* 0x0000000000017941 */ /* 0x000fea0003800000 */
.L_x_151:
        /* <DEDUP_REMOVED lines=13> */
.L_x_154:
[----:B------:R-:W-:Y:S05]  /*1d560*/  BSYNC B1 ;  /* 0x0000000000017941 */ /* 0x000fea0003800000 */
.L_x_153:
        /* <DEDUP_REMOVED lines=13> */
.L_x_156:
[----:B------:R-:W-:Y:S05]  /*1d640*/  BSYNC B1 ;  /* 0x0000000000017941 */ /* 0x000fea0003800000 */
.L_x_155:
        /* <DEDUP_REMOVED lines=13> */
.L_x_158:
[----:B------:R-:W-:Y:S05]  /*1d720*/  BSYNC B1 ;  /* 0x0000000000017941 */ /* 0x000fea0003800000 */
.L_x_157:
        /* <DEDUP_REMOVED lines=13> */
.L_x_160:
[----:B------:R-:W-:Y:S05]  /*1d800*/  BSYNC B1 ;  /* 0x0000000000017941 */ /* 0x000fea0003800000 */
.L_x_159:
        /* <DEDUP_REMOVED lines=13> */
.L_x_162:
[----:B------:R-:W-:Y:S05]  /*1d8e0*/  BSYNC B1 ;  /* 0x0000000000017941 */ /* 0x000fea0003800000 */
.L_x_161:
        /* <DEDUP_REMOVED lines=13> */
.L_x_164:
[----:B------:R-:W-:Y:S05]  /*1d9c0*/  BSYNC B1 ;  /* 0x0000000000017941 */ /* 0x000fea0003800000 */
.L_x_163:
        /* <DEDUP_REMOVED lines=13> */
.L_x_166:
[----:B------:R-:W-:Y:S05]  /*1daa0*/  BSYNC B1 ;  /* 0x0000000000017941 */ /* 0x000fea0003800000 */
.L_x_165:
        /* <DEDUP_REMOVED lines=13> */
.L_x_168:
[----:B------:R-:W-:Y:S05]  /*1db80*/  BSYNC B1 ;  /* 0x0000000000017941 */ /* 0x000fea0003800000 */
.L_x_167:
        /* <DEDUP_REMOVED lines=13> */
.L_x_170:
[----:B------:R-:W-:Y:S05]  /*1dc60*/  BSYNC B1 ;  /* 0x0000000000017941 */ /* 0x000fea0003800000 */
.L_x_169:
        /* <DEDUP_REMOVED lines=13> */
.L_x_172:
[----:B------:R-:W-:Y:S05]  /*1dd40*/  BSYNC B1 ;  /* 0x0000000000017941 */ /* 0x000fea0003800000 */
.L_x_171:
        /* <DEDUP_REMOVED lines=13> */
.L_x_174:
[----:B------:R-:W-:Y:S05]  /*1de20*/  BSYNC B1 ;  /* 0x0000000000017941 */ /* 0x000fea0003800000 */
.L_x_173:
        /* <DEDUP_REMOVED lines=13> */
.L_x_176:
[----:B------:R-:W-:Y:S05]  /*1df00*/  BSYNC B1 ;  /* 0x0000000000017941 */ /* 0x000fea0003800000 */
.L_x_175:
        /* <DEDUP_REMOVED lines=13> */
.L_x_178:
[----:B------:R-:W-:Y:S05]  /*1dfe0*/  BSYNC B1 ;  /* 0x0000000000017941 */ /* 0x000fea0003800000 */
.L_x_177:
        /* <DEDUP_REMOVED lines=13> */
.L_x_180:
[----:B------:R-:W-:Y:S05]  /*1e0c0*/  BSYNC B1 ;  /* 0x0000000000017941 */ /* 0x000fea0003800000 */
.L_x_179:
        /* <DEDUP_REMOVED lines=13> */
.L_x_182:
[----:B------:R-:W-:Y:S05]  /*1e1a0*/  BSYNC B1 ;  /* 0x0000000000017941 */ /* 0x000fea0003800000 */
.L_x_181:
        /* <DEDUP_REMOVED lines=13> */
.L_x_184:
[----:B------:R-:W-:Y:S05]  /*1e280*/  BSYNC B1 ;  /* 0x0000000000017941 */ /* 0x000fea0003800000 */
.L_x_183:
        /* <DEDUP_REMOVED lines=13> */
.L_x_186:
[----:B------:R-:W-:Y:S05]  /*1e360*/  BSYNC B1 ;  /* 0x0000000000017941 */ /* 0x000fea0003800000 */
.L_x_185:
        /* <DEDUP_REMOVED lines=13> */
.L_x_188:
[----:B------:R-:W-:Y:S05]  /*1e440*/  BSYNC B1 ;  /* 0x0000000000017941 */ /* 0x000fea0003800000 */
.L_x_187:
        /* <DEDUP_REMOVED lines=13> */
.L_x_190:
[----:B------:R-:W-:Y:S05]  /*1e520*/  BSYNC B1 ;  /* 0x0000000000017941 */ /* 0x000fea0003800000 */
.L_x_189:
        /* <DEDUP_REMOVED lines=13> */
.L_x_192:
[----:B------:R-:W-:Y:S05]  /*1e600*/  BSYNC B1 ;  /* 0x0000000000017941 */ /* 0x000fea0003800000 */
.L_x_191:
        /* <DEDUP_REMOVED lines=13> */
.L_x_194:
[----:B------:R-:W-:Y:S05]  /*1e6e0*/  BSYNC B1 ;  /* 0x0000000000017941 */ /* 0x000fea0003800000 */
.L_x_193:
        /* <DEDUP_REMOVED lines=13> */
.L_x_196:
[----:B------:R-:W-:Y:S05]  /*1e7c0*/  BSYNC B1 ;  /* 0x0000000000017941 */ /* 0x000fea0003800000 */
.L_x_195:
        /* <DEDUP_REMOVED lines=13> */
.L_x_198:
[----:B------:R-:W-:Y:S05]  /*1e8a0*/  BSYNC B1 ;  /* 0x0000000000017941 */ /* 0x000fea0003800000 */
.L_x_197:
        /* <DEDUP_REMOVED lines=13> */
.L_x_200:
[----:B------:R-:W-:Y:S05]  /*1e980*/  BSYNC B1 ;  /* 0x0000000000017941 */ /* 0x000fea0003800000 */
.L_x_199:
        /* <DEDUP_REMOVED lines=13> */
.L_x_202:
[----:B------:R-:W-:Y:S05]  /*1ea60*/  BSYNC B1 ;  /* 0x0000000000017941 */ /* 0x000fea0003800000 */
.L_x_201:
        /* <DEDUP_REMOVED lines=13> */
.L_x_204:
[----:B------:R-:W-:Y:S05]  /*1eb40*/  BSYNC B1 ;  /* 0x0000000000017941 */ /* 0x000fea0003800000 */
.L_x_203:
        /* <DEDUP_REMOVED lines=13> */
.L_x_206:
[----:B------:R-:W-:Y:S05]  /*1ec20*/  BSYNC B1 ;  /* 0x0000000000017941 */ /* 0x000fea0003800000 */
.L_x_205:
        /* <DEDUP_REMOVED lines=13> */
.L_x_208:
[----:B------:R-:W-:Y:S05]  /*1ed00*/  BSYNC B1 ;  /* 0x0000000000017941 */ /* 0x000fea0003800000 */
.L_x_207:
        /* <DEDUP_REMOVED lines=13> */
.L_x_210:
[----:B------:R-:W-:Y:S05]  /*1ede0*/  BSYNC B1 ;  /* 0x0000000000017941 */ /* 0x000fea0003800000 */
.L_x_209:
        /* <DEDUP_REMOVED lines=13> */
.L_x_212:
[----:B------:R-:W-:Y:S05]  /*1eec0*/  BSYNC B1 ;  /* 0x0000000000017941 */ /* 0x000fea0003800000 */
.L_x_211:
        /* <DEDUP_REMOVED lines=13> */
.L_x_214:
[----:B------:R-:W-:Y:S05]  /*1efa0*/  BSYNC B1 ;  /* 0x0000000000017941 */ /* 0x000fea0003800000 */
.L_x_213:
        /* <DEDUP_REMOVED lines=13> */
.L_x_216:
[----:B------:R-:W-:Y:S05]  /*1f080*/  BSYNC B1 ;  /* 0x0000000000017941 */ /* 0x000fea0003800000 */
.L_x_215:
        /* <DEDUP_REMOVED lines=13> */
.L_x_218:
[----:B------:R-:W-:Y:S05]  /*1f160*/  BSYNC B1 ;  /* 0x0000000000017941 */ /* 0x000fea0003800000 */
.L_x_217:
        /* <DEDUP_REMOVED lines=13> */
.L_x_220:
[----:B------:R-:W-:Y:S05]  /*1f240*/  BSYNC B1 ;  /* 0x0000000000017941 */ /* 0x000fea0003800000 */
.L_x_219:
        /* <DEDUP_REMOVED lines=13> */
.L_x_222:
[----:B------:R-:W-:Y:S05]  /*1f320*/  BSYNC B1 ;  /* 0x0000000000017941 */ /* 0x000fea0003800000 */
.L_x_221:
        /* <DEDUP_REMOVED lines=13> */
.L_x_224:
[----:B------:R-:W-:Y:S05]  /*1f400*/  BSYNC B1 ;  /* 0x0000000000017941 */ /* 0x000fea0003800000 */
.L_x_223:
        /* <DEDUP_REMOVED lines=13> */
.L_x_226:
[----:B------:R-:W-:Y:S05]  /*1f4e0*/  BSYNC B1 ;  /* 0x0000000000017941 */ /* 0x000fea0003800000 */
.L_x_225:
        /* <DEDUP_REMOVED lines=13> */
.L_x_228:
[----:B------:R-:W-:Y:S05]  /*1f5c0*/  BSYNC B1 ;  /* 0x0000000000017941 */ /* 0x000fea0003800000 */
.L_x_227:
        /* <DEDUP_REMOVED lines=13> */
.L_x_230:
[----:B------:R-:W-:Y:S05]  /*1f6a0*/  BSYNC B1 ;  /* 0x0000000000017941 */ /* 0x000fea0003800000 */
.L_x_229:
[----:B0-----:R-:W2:Y:S01]  /*1f6b0*/  LDL.LU R9, [R1+0x3d0] ;  /* 0x0003d00001097983 */ /* 0x001ea20000300800 */
[----:B-----5:R-:W-:Y:S01]  /*1f6c0*/  LOP3.LUT R4, R4, 0xff, RZ, 0xc0, !PT ;  /* 0x000000ff04047812 */ /* 0x020fe200078ec0ff */
[----:B------:R-:W-:Y:S01]  /*1f6d0*/  BSSY B1, `(.L_x_231) ;  /* 0x0000013000017945 */ /* 0x000fe20003800000 */
[----:B------:R-:W-:Y:S02]  /*1f6e0*/  IADD3 R6, P0, R35, 0x80, RZ ;  /* 0x0000008023067810 */ /* 0x000fe40007f1e0ff */
[----:B------:R-:W-:Y:S02]  /*1f6f0*/  F2FP.F16.E4M3.UNPACK_B R4, R4 ;  /* 0x00000004ff04723e */ /* 0x000fe400020006ff */
[----:B------:R-:W-:-:S03]  /*1f700*/  ISETP.GE.AND P1, PT, R34, 0x81, PT ;  /* 0x000000812200780c */ /* 0x000fc60003f26270 */
[----:B------:R-:W-:Y:S02]  /*1f710*/  HADD2.F32 R7, -RZ, R4.H0_H0 ;  /* 0x20000004ff077230 */ /* 0x000fe40000004100 */
[----:B------:R-:W-:Y:S01]  /*1f720*/  IMAD.X R4, RZ, RZ, R37, P0 ;  /* 0x000000ffff047224 */ /* 0x000fe200000e0625 */
[----:B------:R-:W-:Y:S02]  /*1f730*/  ISETP.LT.OR P0, PT, R0, 0x1, !P1 ;  /* 0x000000010000780c */ /* 0x000fe40004f01670 */
[----:B------:R-:W-:Y:S01]  /*1f740*/  FMUL R7, R7, UR24 ;  /* 0x0000001807077c20 */ /* 0x000fe20008400000 */
[----:B------:R-:W-:Y:S02]  /*1f750*/  IMAD R8, R4, UR6, RZ ;  /* 0x0000000604087c24 */ /* 0x000fe4000f8e02ff */
[----:B----4-:R-:W-:-:S04]  /*1f760*/  IMAD.WIDE.U32 R4, R6, UR6, R38 ;  /* 0x0000000606047c25 */ /* 0x010fc8000f8e0026 */
[----:B------:R-:W-:Y:S01]  /*1f770*/  IMAD R6, R6, UR7, R8 ;  /* 0x0000000706067c24 */ /* 0x000fe2000f8e0208 */
[----:B------:R-:W-:-:S04]  /*1f780*/  IADD3 R4, P6, R4, UR8, RZ ;  /* 0x0000000804047c10 */ /* 0x000fc8000ffde0ff */
[--C-:B------:R-:W-:Y:S02]  /*1f790*/  IADD3.X R5, R5, UR9, R6.reuse, P6, !PT ;  /* 0x0000000905057c10 */ /* 0x100fe4000b7fe406 */
[----:B------:R-:W-:Y:S01]  /*1f7a0*/  PRMT R6, RZ, 0x7610, R6 ;  /* 0x00007610ff067816 */ /* 0x000fe20000000006 */
[----:B--2---:R-:W-:-:S05]  /*1f7b0*/  FFMA R7, R9, UR17, R7 ;  /* 0x0000001109077c23 */ /* 0x004fca0008000007 */
[----:B------:R-:W-:-:S05]  /*1f7c0*/  F2FP.SATFINITE.E4M3.F32.PACK_AB_MERGE_C R7, RZ, R7, RZ ;  /* 0x00000007ff07723e */ /* 0x000fca00048070ff */
[----:B------:R0:W-:Y:S01]  /*1f7d0*/  @!P5 STG.E.U8 desc[UR18][R26.64+0xb9], R7 ;  /* 0x0000b9071a00d986 */ /* 0x0001e2000c101112 */
[----:B------:R-:W-:Y:S05]  /*1f7e0*/  @P0 BRA `(.L_x_232) ;  /* 0x0000000000040947 */ /* 0x000fea0003800000 */
[----:B------:R2:W5:Y:S02]  /*1f7f0*/  LDG.E.U8 R6, desc[UR18][R4.64] ;  /* 0x0000001204067981 */ /* 0x000564000c1e1100 */
.L_x_232:
[----:B------:R-:W-:Y:S05]  /*1f800*/  BSYNC B1 ;  /* 0x0000000000017941 */ /* 0x000fea0003800000 */
.L_x_231:
[----:B0-----:R-:W4:Y:S01]  /*1f810*/  LDL.LU R7, [R1+0x3d4] ;  /* 0x0003d40001077983 */ /* 0x001f220000300800 */
        /* <DEDUP_REMOVED lines=12> */
.L_x_234:
[----:B------:R-:W-:Y:S05]  /*1f8e0*/  BSYNC B1 ;  /* 0x0000000000017941 */ /* 0x000fea0003800000 */
.L_x_233:
[----:B0-----:R-:W2:Y:S01]  /*1f8f0*/  LDL.LU R7, [R1+0x3d8] ;  /* 0x0003d80001077983 */ /* 0x001ea20000300800 */
[----:B-----5:R-:W-:Y:S01]  /*1f900*/  LOP3.LUT R6, R6, 0xff, RZ, 0xc0, !PT ;  /* 0x000000ff06067812 */ /* 0x020fe200078ec0ff */
[----:B------:R-:W-:Y:S01]  /*1f910*/  BSSY B1, `(.L_x_235) ;  /* 0x0000013000017945 */ /* 0x000fe20003800000 */
[----:B------:R-:W-:Y:S02]  /*1f920*/  IADD3 R35, P0, R35, 0x88, RZ ;  /* 0x0000008823237810 */ /* 0x000fe40007f1e0ff */
[----:B------:R-:W-:Y:S02]  /*1f930*/  F2FP.F16.E4M3.UNPACK_B R6, R6 ;  /* 0x00000006ff06723e */ /* 0x000fe400020006ff */
[----:B------:R-:W-:Y:S01]  /*1f940*/  PRMT R8, RZ, 0x7610, R8 ;  /* 0x00007610ff087816 */ /* 0x000fe20000000008 */
[----:B------:R-:W-:Y:S01]  /*1f950*/  IMAD.X R36, RZ, RZ, R37, P0 ;  /* 0x000000ffff247224 */ /* 0x000fe200000e0625 */
[----:B------:R-:W-:Y:S01]  /*1f960*/  ISETP.GE.AND P0, PT, R34, 0x89, PT ;  /* 0x000000892200780c */ /* 0x000fe20003f06270 */
[----:B------:R-:W-:-:S02]  /*1f970*/  HADD2.F32 R6, -RZ, R6.H0_H0 ;  /* 0x20000006ff067230 */ /* 0x000fc40000004100 */
[----:B------:R-:W-:Y:S02]  /*1f980*/  IMAD R36, R36, UR6, RZ ;  /* 0x0000000624247c24 */ /* 0x000fe4000f8e02ff */
[----:B------:R-:W-:-:S04]  /*1f990*/  IMAD.WIDE.U32 R38, R35, UR6, R38 ;  /* 0x0000000623267c25 */ /* 0x000fc8000f8e0026 */
[----:B------:R-:W-:Y:S01]  /*1f9a0*/  FMUL R6, R6, UR24 ;  /* 0x0000001806067c20 */ /* 0x000fe20008400000 */
[----:B------:R-:W-:-:S03]  /*1f9b0*/  IMAD R35, R35, UR7, R36 ;  /* 0x0000000723237c24 */ /* 0x000fc6000f8e0224 */
[----:B--2---:R-:W-:-:S05]  /*1f9c0*/  FFMA R6, R7, UR17, R6 ;  /* 0x0000001107067c23 */ /* 0x004fca0008000006 */
[----:B------:R-:W-:-:S05]  /*1f9d0*/  F2FP.SATFINITE.E4M3.F32.PACK_AB_MERGE_C R6, RZ, R6, RZ ;  /* 0x00000006ff06723e */ /* 0x000fca00048070ff */
[----:B------:R0:W-:Y:S01]  /*1f9e0*/  @!P5 STG.E.U8 desc[UR18][R30.64+0x1], R6 ;  /* 0x000001061e00d986 */ /* 0x0001e2000c101112 */
[----:B------:R-:W-:Y:S02]  /*1f9f0*/  ISETP.LT.OR P5, PT, R0, 0x1, !P0 ;  /* 0x000000010000780c */ /* 0x000fe400047a1670 */
[----:B0-----:R-:W-:-:S04]  /*1fa00*/  IADD3 R6, P6, R38, UR8, RZ ;  /* 0x0000000826067c10 */ /* 0x001fc8000ffde0ff */
[----:B------:R-:W-:-:S07]  /*1fa10*/  IADD3.X R7, R39, UR9, R35, P6, !PT ;  /* 0x0000000927077c10 */ /* 0x000fce000b7fe423 */
[----:B------:R-:W-:Y:S05]  /*1fa20*/  @P5 BRA `(.L_x_236) ;  /* 0x0000000000045947 */ /* 0x000fea0003800000 */
[----:B------:R0:W5:Y:S02]  /*1fa30*/  LDG.E.U8 R8, desc[UR18][R6.64] ;  /* 0x0000001206087981 */ /* 0x000164000c1e1100 */
.L_x_236:
[----:B------:R-:W-:Y:S05]  /*1fa40*/  BSYNC B1 ;  /* 0x0000000000017941 */ /* 0x000fea0003800000 */
.L_x_235:
[----:B------:R-:W2:Y:S01]  /*1fa50*/  LDL.LU R9, [R1+0x3dc] ;  /* 0x0003dc0001097983 */ /* 0x000ea20000300800 */
[----:B-----5:R-:W-:Y:S01]  /*1fa60*/  LOP3.LUT R8, R8, 0xff, RZ, 0xc0, !PT ;  /* 0x000000ff08087812 */ /* 0x020fe200078ec0ff */
[----:B------:R-:W-:Y:S01]  /*1fa70*/  BSSY B1, `(.L_x_237) ;  /* 0x000000b000017945 */ /* 0x000fe20003800000 */
[----:B------:R-:W-:Y:S02]  /*1fa80*/  ISETP.LT.OR P6, PT, R0, 0x2, !P0 ;  /* 0x000000020000780c */ /* 0x000fe400047c1670 */
[----:B------:R-:W-:-:S05]  /*1fa90*/  F2FP.F16.E4M3.UNPACK_B R8, R8 ;  /* 0x00000008ff08723e */ /* 0x000fca00020006ff */
[----:B------:R-:W-:-:S05]  /*1faa0*/  HADD2.F32 R8, -RZ, R8.H0_H0 ;  /* 0x20000008ff087230 */ /* 0x000fca0000004100 */
[----:B------:R-:W-:-:S04]  /*1fab0*/  FMUL R8, R8, UR24 ;  /* 0x0000001808087c20 */ /* 0x000fc80008400000 */
[----:B--2---:R-:W-:-:S05]  /*1fac0*/  FFMA R8, R9, UR17, R8 ;  /* 0x0000001109087c23 */ /* 0x004fca0008000008 */
[----:B------:R-:W-:Y:S02]  /*1fad0*/  F2FP.SATFINITE.E4M3.F32.PACK_AB_MERGE_C R9, RZ, R8, RZ ;  /* 0x00000008ff09723e */ /* 0x000fe400048070ff */
[----:B------:R-:W-:-:S03]  /*1fae0*/  PRMT R8, RZ, 0x7610, R8 ;  /* 0x00007610ff087816 */ /* 0x000fc60000000008 */
[----:B------:R2:W-:Y:S01]  /*1faf0*/  @!P5 STG.E.U8 desc[UR18][R28.64], R9 ;  /* 0x000000091c00d986 */ /* 0x0005e2000c101112 */
[----:B------:R-:W-:Y:S05]  /*1fb00*/  @P6 BRA `(.L_x_238) ;  /* 0x0000000000046947 */ /* 0x000fea0003800000 */
[----:B------:R0:W5:Y:S02]  /*1fb10*/  LDG.E.U8 R8, desc[UR18][R6.64+0x1] ;  /* 0x0000011206087981 */ /* 0x000164000c1e1100 */
.L_x_238:
[----:B------:R-:W-:Y:S05]  /*1fb20*/  BSYNC B1 ;  /* 0x0000000000017941 */ /* 0x000fea0003800000 */
.L_x_237:
[----:B--2---:R-:W2:Y:S01]  /*1fb30*/  LDL.LU R9, [R1+0x3e0] ;  /* 0x0003e00001097983 */ /* 0x004ea20000300800 */
        /* <DEDUP_REMOVED lines=12> */
.L_x_240:
[----:B------:R-:W-:Y:S05]  /*1fc00*/  BSYNC B1 ;  /* 0x0000000000017941 */ /* 0x000fea0003800000 */
.L_x_239:
        /* <DEDUP_REMOVED lines=13> */
.L_x_242:
[----:B------:R-:W-:Y:S05]  /*1fce0*/  BSYNC B1 ;  /* 0x0000000000017941 */ /* 0x000fea0003800000 */
.L_x_241:
        /* <DEDUP_REMOVED lines=13> */
.L_x_244:
[----:B------:R-:W-:Y:S05]  /*1fdc0*/  BSYNC B1 ;  /* 0x0000000000017941 */ /* 0x000fea0003800000 */
.L_x_243:
        /* <DEDUP_REMOVED lines=13> */
.L_x_246:
[----:B------:R-:W-:Y:S05]  /*1fea0*/  BSYNC B1 ;  /* 0x0000000000017941 */ /* 0x000fea0003800000 */
.L_x_245:
        /* <DEDUP_REMOVED lines=13> */
.L_x_248:
[----:B------:R-:W-:Y:S05]  /*1ff80*/  BSYNC B1 ;  /* 0x0000000000017941 */ /* 0x000fea0003800000 */
.L_x_247:
        /* <DEDUP_REMOVED lines=13> */
.L_x_250:
[----:B------:R-:W-:Y:S05]  /*20060*/  BSYNC B1 ;  /* 0x0000000000017941 */ /* 0x000fea0003800000 */
.L_x_249:
        /* <DEDUP_REMOVED lines=13> */
.L_x_252:
[----:B------:R-:W-:Y:S05]  /*20140*/  BSYNC B1 ;  /* 0x0000000000017941 */ /* 0x000fea0003800000 */
.L_x_251:
        /* <DEDUP_REMOVED lines=13> */
.L_x_254:
[----:B------:R-:W-:Y:S05]  /*20220*/  BSYNC B1 ;  /* 0x0000000000017941 */ /* 0x000fea0003800000 */
.L_x_253:
        /* <DEDUP_REMOVED lines=13> */
.L_x_256:
[----:B------:R-:W-:Y:S05]  /*20300*/  BSYNC B1 ;  /* 0x0000000000017941 */ /* 0x000fea0003800000 */
.L_x_255:
        /* <DEDUP_REMOVED lines=13> */
.L_x_258:
[----:B------:R-:W-:Y:S05]  /*203e0*/  BSYNC B1 ;  /* 0x0000000000017941 */ /* 0x000fea0003800000 */
.L_x_257:
        /* <DEDUP_REMOVED lines=13> */
.L_x_260:
[----:B------:R-:W-:Y:S05]  /*204c0*/  BSYNC B1 ;  /* 0x0000000000017941 */ /* 0x000fea0003800000 */
.L_x_259:
        /* <DEDUP_REMOVED lines=13> */
.L_x_262:
[----:B------:R-:W-:Y:S05]  /*205a0*/  BSYNC B1 ;  /* 0x0000000000017941 */ /* 0x000fea0003800000 */
.L_x_261:
        /* <DEDUP_REMOVED lines=13> */
.L_x_264:
[----:B------:R-:W-:Y:S05]  /*20680*/  BSYNC B1 ;  /* 0x0000000000017941 */ /* 0x000fea0003800000 */
.L_x_263:
        /* <DEDUP_REMOVED lines=13> */
.L_x_266:
[----:B------:R-:W-:Y:S05]  /*20760*/  BSYNC B1 ;  /* 0x0000000000017941 */ /* 0x000fea0003800000 */
.L_x_265:
        /* <DEDUP_REMOVED lines=13> */
.L_x_268:
[----:B------:R-:W-:Y:S05]  /*20840*/  BSYNC B1 ;  /* 0x0000000000017941 */ /* 0x000fea0003800000 */
.L_x_267:
        /* <DEDUP_REMOVED lines=13> */
.L_x_270:
[----:B------:R-:W-:Y:S05]  /*20920*/  BSYNC B1 ;  /* 0x0000000000017941 */ /* 0x000fea0003800000 */
.L_x_269:
        /* <DEDUP_REMOVED lines=13> */
.L_x_272:
[----:B------:R-:W-:Y:S05]  /*20a00*/  BSYNC B1 ;  /* 0x0000000000017941 */ /* 0x000fea0003800000 */
.L_x_271:
        /* <DEDUP_REMOVED lines=13> */
.L_x_274:
[----:B------:R-:W-:Y:S05]  /*20ae0*/  BSYNC B1 ;  /* 0x0000000000017941 */ /* 0x000fea0003800000 */
.L_x_273:
        /* <DEDUP_REMOVED lines=13> */
.L_x_276:
[----:B------:R-:W-:Y:S05]  /*20bc0*/  BSYNC B1 ;  /* 0x0000000000017941 */ /* 0x000fea0003800000 */
.L_x_275:
        /* <DEDUP_REMOVED lines=13> */
.L_x_278:
[----:B------:R-:W-:Y:S05]  /*20ca0*/  BSYNC B1 ;  /* 0x0000000000017941 */ /* 0x000fea0003800000 */
.L_x_277:
        /* <DEDUP_REMOVED lines=13> */
.L_x_280:
[----:B------:R-:W-:Y:S05]  /*20d80*/  BSYNC B1 ;  /* 0x0000000000017941 */ /* 0x000fea0003800000 */
.L_x_279:
        /* <DEDUP_REMOVED lines=13> */
.L_x_282:
[----:B------:R-:W-:Y:S05]  /*20e60*/  BSYNC B1 ;  /* 0x0000000000017941 */ /* 0x000fea0003800000 */
.L_x_281:
        /* <DEDUP_REMOVED lines=13> */
.L_x_284:
[----:B------:R-:W-:Y:S05]  /*20f40*/  BSYNC B1 ;  /* 0x0000000000017941 */ /* 0x000fea0003800000 */
.L_x_283:
        /* <DEDUP_REMOVED lines=13> */
.L_x_286:
[----:B------:R-:W-:Y:S05]  /*21020*/  BSYNC B1 ;  /* 0x0000000000017941 */ /* 0x000fea0003800000 */
.L_x_285:
        /* <DEDUP_REMOVED lines=13> */
.L_x_288:
[----:B------:R-:W-:Y:S05]  /*21100*/  BSYNC B1 ;  /* 0x0000000000017941 */ /* 0x000fea0003800000 */
.L_x_287:
        /* <DEDUP_REMOVED lines=13> */
.L_x_290:
[----:B------:R-:W-:Y:S05]  /*211e0*/  BSYNC B1 ;  /* 0x0000000000017941 */ /* 0x000fea0003800000 */
.L_x_289:
        /* <DEDUP_REMOVED lines=13> */
.L_x_292:
[----:B------:R-:W-:Y:S05]  /*212c0*/  BSYNC B1 ;  /* 0x0000000000017941 */ /* 0x000fea0003800000 */
.L_x_291:
        /* <DEDUP_REMOVED lines=13> */
.L_x_294:
[----:B------:R-:W-:Y:S05]  /*213a0*/  BSYNC B1 ;  /* 0x0000000000017941 */ /* 0x000fea0003800000 */
.L_x_293:
        /* <DEDUP_REMOVED lines=13> */
.L_x_296:
[----:B------:R-:W-:Y:S05]  /*21480*/  BSYNC B1 ;  /* 0x0000000000017941 */ /* 0x000fea0003800000 */
.L_x_295:
        /* <DEDUP_REMOVED lines=13> */
.L_x_298:
[----:B------:R-:W-:Y:S05]  /*21560*/  BSYNC B1 ;  /* 0x0000000000017941 */ /* 0x000fea0003800000 */
.L_x_297:
        /* <DEDUP_REMOVED lines=13> */
.L_x_300:
[----:B------:R-:W-:Y:S05]  /*21640*/  BSYNC B1 ;  /* 0x0000000000017941 */ /* 0x000fea0003800000 */
.L_x_299:
        /* <DEDUP_REMOVED lines=13> */
.L_x_302:
[----:B------:R-:W-:Y:S05]  /*21720*/  BSYNC B1 ;  /* 0x0000000000017941 */ /* 0x000fea0003800000 */
.L_x_301:
        /* <DEDUP_REMOVED lines=13> */
.L_x_304:
[----:B------:R-:W-:Y:S05]  /*21800*/  BSYNC B1 ;  /* 0x0000000000017941 */ /* 0x000fea0003800000 */
.L_x_303:
        /* <DEDUP_REMOVED lines=13> */
.L_x_306:
[----:B------:R-:W-:Y:S05]  /*218e0*/  BSYNC B1 ;  /* 0x0000000000017941 */ /* 0x000fea0003800000 */
.L_x_305:
        /* <DEDUP_REMOVED lines=13> */
.L_x_308:
[----:B------:R-:W-:Y:S05]  /*219c0*/  BSYNC B1 ;  /* 0x0000000000017941 */ /* 0x000fea0003800000 */
.L_x_307:
        /* <DEDUP_REMOVED lines=13> */
.L_x_310:
[----:B------:R-:W-:Y:S05]  /*21aa0*/  BSYNC B1 ;  /* 0x0000000000017941 */ /* 0x000fea0003800000 */
.L_x_309:
        /* <DEDUP_REMOVED lines=13> */
.L_x_312:
[----:B------:R-:W-:Y:S05]  /*21b80*/  BSYNC B1 ;  /* 0x0000000000017941 */ /* 0x000fea0003800000 */
.L_x_311:
        /* <DEDUP_REMOVED lines=13> */
.L_x_314:
[----:B------:R-:W-:Y:S05]  /*21c60*/  BSYNC B1 ;  /* 0x0000000000017941 */ /* 0x000fea0003800000 */
.L_x_313:
        /* <DEDUP_REMOVED lines=13> */
.L_x_316:
[----:B------:R-:W-:Y:S05]  /*21d40*/  BSYNC B1 ;  /* 0x0000000000017941 */ /* 0x000fea0003800000 */
.L_x_315:
        /* <DEDUP_REMOVED lines=13> */
.L_x_318:
[----:B------:R-:W-:Y:S05]  /*21e20*/  BSYNC B1 ;  /* 0x0000000000017941 */ /* 0x000fea0003800000 */
.L_x_317:
        /* <DEDUP_REMOVED lines=13> */
.L_x_320:
[----:B------:R-:W-:Y:S05]  /*21f00*/  BSYNC B1 ;  /* 0x0000000000017941 */ /* 0x000fea0003800000 */
.L_x_319:
        /* <DEDUP_REMOVED lines=13> */
.L_x_322:
[----:B------:R-:W-:Y:S05]  /*21fe0*/  BSYNC B1 ;  /* 0x0000000000017941 */ /* 0x000fea0003800000 */
.L_x_321:
        /* <DEDUP_REMOVED lines=13> */
.L_x_324:
[----:B------:R-:W-:Y:S05]  /*220c0*/  BSYNC B1 ;  /* 0x0000000000017941 */ /* 0x000fea0003800000 */
.L_x_323:
        /* <DEDUP_REMOVED lines=13> */
.L_x_326:
[----:B------:R-:W-:Y:S05]  /*221a0*/  BSYNC B1 ;  /* 0x0000000000017941 */ /* 0x000fea0003800000 */
.L_x_325:
        /* <DEDUP_REMOVED lines=13> */
.L_x_328:
[----:B------:R-:W-:Y:S05]  /*22280*/  BSYNC B1 ;  /* 0x0000000000017941 */ /* 0x000fea0003800000 */
.L_x_327:
        /* <DEDUP_REMOVED lines=13> */
.L_x_330:
[----:B------:R-:W-:Y:S05]  /*22360*/  BSYNC B1 ;  /* 0x0000000000017941 */ /* 0x000fea0003800000 */
.L_x_329:
        /* <DEDUP_REMOVED lines=13> */
.L_x_332:
[----:B------:R-:W-:Y:S05]  /*22440*/  BSYNC B1 ;  /* 0x0000000000017941 */ /* 0x000fea0003800000 */
.L_x_331:
        /* <DEDUP_REMOVED lines=13> */
.L_x_334:
[----:B------:R-:W-:Y:S05]  /*22520*/  BSYNC B1 ;  /* 0x0000000000017941 */ /* 0x000fea0003800000 */
.L_x_333:
        /* <DEDUP_REMOVED lines=13> */
.L_x_336:
[----:B------:R-:W-:Y:S05]  /*22600*/  BSYNC B1 ;  /* 0x0000000000017941 */ /* 0x000fea0003800000 */
.L_x_335:
        /* <DEDUP_REMOVED lines=13> */
.L_x_338:
[----:B------:R-:W-:Y:S05]  /*226e0*/  BSYNC B1 ;  /* 0x0000000000017941 */ /* 0x000fea0003800000 */
.L_x_337:
        /* <DEDUP_REMOVED lines=13> */
.L_x_340:
[----:B------:R-:W-:Y:S05]  /*227c0*/  BSYNC B1 ;  /* 0x0000000000017941 */ /* 0x000fea0003800000 */
.L_x_339:
        /* <DEDUP_REMOVED lines=13> */
.L_x_342:
[----:B------:R-:W-:Y:S05]  /*228a0*/  BSYNC B1 ;  /* 0x0000000000017941 */ /* 0x000fea0003800000 */
.L_x_341:
        /* <DEDUP_REMOVED lines=13> */
.L_x_344:
[----:B------:R-:W-:Y:S05]  /*22980*/  BSYNC B1 ;  /* 0x0000000000017941 */ /* 0x000fea0003800000 */
.L_x_343:
        /* <DEDUP_REMOVED lines=13> */
.L_x_346:
[----:B------:R-:W-:Y:S05]  /*22a60*/  BSYNC B1 ;  /* 0x0000000000017941 */ /* 0x000fea0003800000 */
.L_x_345:
        /* <DEDUP_REMOVED lines=13> */
.L_x_348:
[----:B------:R-:W-:Y:S05]  /*22b40*/  BSYNC B1 ;  /* 0x0000000000017941 */ /* 0x000fea0003800000 */
.L_x_347:
        /* <DEDUP_REMOVED lines=13> */
.L_x_350:
[----:B------:R-:W-:Y:S05]  /*22c20*/  BSYNC B1 ;  /* 0x0000000000017941 */ /* 0x000fea0003800000 */
.L_x_349:
        /* <DEDUP_REMOVED lines=13> */
.L_x_352:
[----:B------:R-:W-:Y:S05]  /*22d00*/  BSYNC B1 ;  /* 0x0000000000017941 */ /* 0x000fea0003800000 */
.L_x_351:
        /* <DEDUP_REMOVED lines=13> */
.L_x_354:
[----:B------:R-:W-:Y:S05]  /*22de0*/  BSYNC B1 ;  /* 0x0000000000017941 */ /* 0x000fea0003800000 */
.L_x_353:
        /* <DEDUP_REMOVED lines=13> */
.L_x_356:
[----:B------:R-:W-:Y:S05]  /*22ec0*/  BSYNC B1 ;  /* 0x0000000000017941 */ /* 0x000fea0003800000 */
.L_x_355:
        /* <DEDUP_REMOVED lines=13> */
.L_x_358:
[----:B------:R-:W-:Y:S05]  /*22fa0*/  BSYNC B1 ;  /* 0x0000000000017941 */ /* 0x000fea0003800000 */
.L_x_357:
        /* <DEDUP_REMOVED lines=13> */
.L_x_360:
[----:B------:R-:W-:Y:S05]  /*23080*/  BSYNC B1 ;  /* 0x0000000000017941 */ /* 0x000fea0003800000 */
.L_x_359:
        /* <DEDUP_REMOVED lines=13> */
.L_x_362:
[----:B------:R-:W-:Y:S05]  /*23160*/  BSYNC B1 ;  /* 0x0000000000017941 */ /* 0x000fea0003800000 */
.L_x_361:
        /* <DEDUP_REMOVED lines=13> */
.L_x_364:
[----:B------:R-:W-:Y:S05]  /*23240*/  BSYNC B1 ;  /* 0x0000000000017941 */ /* 0x000fea0003800000 */
.L_x_363:
        /* <DEDUP_REMOVED lines=13> */
.L_x_366:
[----:B------:R-:W-:Y:S05]  /*23320*/  BSYNC B1 ;  /* 0x0000000000017941 */ /* 0x000fea0003800000 */
.L_x_365:
        /* <DEDUP_REMOVED lines=13> */
.L_x_368:
[----:B------:R-:W-:Y:S05]  /*23400*/  BSYNC B1 ;  /* 0x0000000000017941 */ /* 0x000fea0003800000 */
.L_x_367:
        /* <DEDUP_REMOVED lines=13> */
.L_x_370:
[----:B------:R-:W-:Y:S05]  /*234e0*/  BSYNC B1 ;  /* 0x0000000000017941 */ /* 0x000fea0003800000 */
.L_x_369:
        /* <DEDUP_REMOVED lines=13> */
.L_x_372:
[----:B------:R-:W-:Y:S05]  /*235c0*/  BSYNC B1 ;  /* 0x0000000000017941 */ /* 0x000fea0003800000 */
.L_x_371:
        /* <DEDUP_REMOVED lines=13> */
.L_x_374:
[----:B------:R-:W-:Y:S05]  /*236a0*/  BSYNC B1 ;  /* 0x0000000000017941 */ /* 0x000fea0003800000 */
.L_x_373:
        /* <DEDUP_REMOVED lines=13> */
.L_x_376:
[----:B------:R-:W-:Y:S05]  /*23780*/  BSYNC B1 ;  /* 0x0000000000017941 */ /* 0x000fea0003800000 */
.L_x_375:
        /* <DEDUP_REMOVED lines=13> */
.L_x_378:
[----:B------:R-:W-:Y:S05]  /*23860*/  BSYNC B1 ;  /* 0x0000000000017941 */ /* 0x000fea0003800000 */
.L_x_377:
        /* <DEDUP_REMOVED lines=13> */
.L_x_380:
[----:B------:R-:W-:Y:S05]  /*23940*/  BSYNC B1 ;  /* 0x0000000000017941 */ /* 0x000fea0003800000 */
.L_x_379:
        /* <DEDUP_REMOVED lines=13> */
.L_x_382:
[----:B------:R-:W-:Y:S05]  /*23a20*/  BSYNC B1 ;  /* 0x0000000000017941 */ /* 0x000fea0003800000 */
.L_x_381:
        /* <DEDUP_REMOVED lines=13> */
.L_x_384:
[----:B------:R-:W-:Y:S05]  /*23b00*/  BSYNC B1 ;  /* 0x0000000000017941 */ /* 0x000fea0003800000 */
.L_x_383:
        /* <DEDUP_REMOVED lines=13> */
.L_x_386:
[----:B------:R-:W-:Y:S05]  /*23be0*/  BSYNC B1 ;  /* 0x0000000000017941 */ /* 0x000fea0003800000 */
.L_x_385:
        /* <DEDUP_REMOVED lines=13> */
.L_x_388:
[----:B------:R-:W-:Y:S05]  /*23cc0*/  BSYNC B1 ;  /* 0x0000000000017941 */ /* 0x000fea0003800000 */
.L_x_387:
        /* <DEDUP_REMOVED lines=13> */
.L_x_390:
[----:B------:R-:W-:Y:S05]  /*23da0*/  BSYNC B1 ;  /* 0x0000000000017941 */ /* 0x000fea0003800000 */
.L_x_389:
        /* <DEDUP_REMOVED lines=13> */
.L_x_392:
[----:B------:R-:W-:Y:S05]  /*23e80*/  BSYNC B1 ;  /* 0x0000000000017941 */ /* 0x000fea0003800000 */
.L_x_391:
        /* <DEDUP_REMOVED lines=13> */
.L_x_394:
[----:B------:R-:W-:Y:S05]  /*23f60*/  BSYNC B1 ;  /* 0x0000000000017941 */ /* 0x000fea0003800000 */
.L_x_393:
        /* <DEDUP_REMOVED lines=13> */
.L_x_396:
[----:B------:R-:W-:Y:S05]  /*24040*/  BSYNC B1 ;  /* 0x0000000000017941 */ /* 0x000fea0003800000 */
.L_x_395:
        /* <DEDUP_REMOVED lines=13> */
.L_x_398:
[----:B------:R-:W-:Y:S05]  /*24120*/  BSYNC B1 ;  /* 0x0000000000017941 */ /* 0x000fea0003800000 */
.L_x_397:
        /* <DEDUP_REMOVED lines=13> */
.L_x_400:
[----:B------:R-:W-:Y:S05]  /*24200*/  BSYNC B1 ;  /* 0x0000000000017941 */ /* 0x000fea0003800000 */
.L_x_399:
        /* <DEDUP_REMOVED lines=13> */
.L_x_402:
[----:B------:R-:W-:Y:S05]  /*242e0*/  BSYNC B1 ;  /* 0x0000000000017941 */ /* 0x000fea0003800000 */
.L_x_401:
        /* <DEDUP_REMOVED lines=13> */
.L_x_404:
[----:B------:R-:W-:Y:S05]  /*243c0*/  BSYNC B1 ;  /* 0x0000000000017941 */ /* 0x000fea0003800000 */
.L_x_403:
        /* <DEDUP_REMOVED lines=13> */
.L_x_406:
[----:B------:R-:W-:Y:S05]  /*244a0*/  BSYNC B1 ;  /* 0x0000000000017941 */ /* 0x000fea0003800000 */
.L_x_405:
        /* <DEDUP_REMOVED lines=13> */
.L_x_408:
[----:B------:R-:W-:Y:S05]  /*24580*/  BSYNC B1 ;  /* 0x0000000000017941 */ /* 0x000fea0003800000 */
.L_x_407:
        /* <DEDUP_REMOVED lines=13> */
.L_x_410:
[----:B------:R-:W-:Y:S05]  /*24660*/  BSYNC B1 ;  /* 0x0000000000017941 */ /* 0x000fea0003800000 */
.L_x_409:
        /* <DEDUP_REMOVED lines=13> */
.L_x_412:
[----:B------:R-:W-:Y:S05]  /*24740*/  BSYNC B1 ;  /* 0x0000000000017941 */ /* 0x000fea0003800000 */
.L_x_411:
        /* <DEDUP_REMOVED lines=13> */
.L_x_414:
[----:B------:R-:W-:Y:S05]  /*24820*/  BSYNC B1 ;  /* 0x0000000000017941 */ /* 0x000fea0003800000 */
.L_x_413:
        /* <DEDUP_REMOVED lines=13> */
.L_x_416:
[----:B------:R-:W-:Y:S05]  /*24900*/  BSYNC B1 ;  /* 0x0000000000017941 */ /* 0x000fea0003800000 */
.L_x_415:
        /* <DEDUP_REMOVED lines=13> */
.L_x_418:
[----:B------:R-:W-:Y:S05]  /*249e0*/  BSYNC B1 ;  /* 0x0000000000017941 */ /* 0x000fea0003800000 */
.L_x_417:
        /* <DEDUP_REMOVED lines=13> */
.L_x_420:
[----:B------:R-:W-:Y:S05]  /*24ac0*/  BSYNC B1 ;  /* 0x0000000000017941 */ /* 0x000fea0003800000 */
.L_x_419:
        /* <DEDUP_REMOVED lines=13> */
.L_x_422:
[----:B------:R-:W-:Y:S05]  /*24ba0*/  BSYNC B1 ;  /* 0x0000000000017941 */ /* 0x000fea0003800000 */
.L_x_421:
        /* <DEDUP_REMOVED lines=13> */
.L_x_424:
[----:B------:R-:W-:Y:S05]  /*24c80*/  BSYNC B1 ;  /* 0x0000000000017941 */ /* 0x000fea0003800000 */
.L_x_423:
        /* <DEDUP_REMOVED lines=13> */
.L_x_426:
[----:B------:R-:W-:Y:S05]  /*24d60*/  BSYNC B1 ;  /* 0x0000000000017941 */ /* 0x000fea0003800000 */
.L_x_425:
        /* <DEDUP_REMOVED lines=13> */
.L_x_428:
[----:B------:R-:W-:Y:S05]  /*24e40*/  BSYNC B1 ;  /* 0x0000000000017941 */ /* 0x000fea0003800000 */
.L_x_427:
        /* <DEDUP_REMOVED lines=13> */
.L_x_430:
[----:B------:R-:W-:Y:S05]  /*24f20*/  BSYNC B1 ;  /* 0x0000000000017941 */ /* 0x000fea0003800000 */
.L_x_429:
        /* <DEDUP_REMOVED lines=13> */
.L_x_432:
[----:B------:R-:W-:Y:S05]  /*25000*/  BSYNC B1 ;  /* 0x0000000000017941 */ /* 0x000fea0003800000 */
.L_x_431:
        /* <DEDUP_REMOVED lines=13> */
.L_x_434:
[----:B------:R-:W-:Y:S05]  /*250e0*/  BSYNC B1 ;  /* 0x0000000000017941 */ /* 0x000fea0003800000 */
.L_x_433:
        /* <DEDUP_REMOVED lines=13> */
.L_x_436:
[----:B------:R-:W-:Y:S05]  /*251c0*/  BSYNC B1 ;  /* 0x0000000000017941 */ /* 0x000fea0003800000 */
.L_x_435:
        /* <DEDUP_REMOVED lines=13> */
.L_x_438:
[----:B------:R-:W-:Y:S05]  /*252a0*/  BSYNC B1 ;  /* 0x0000000000017941 */ /* 0x000fea0003800000 */
.L_x_437:
        /* <DEDUP_REMOVED lines=13> */
.L_x_440:
[----:B------:R-:W-:Y:S05]  /*25380*/  BSYNC B1 ;  /* 0x0000000000017941 */ /* 0x000fea0003800000 */
.L_x_439:
        /* <DEDUP_REMOVED lines=13> */
.L_x_442:
[----:B------:R-:W-:Y:S05]  /*25460*/  BSYNC B1 ;  /* 0x0000000000017941 */ /* 0x000fea0003800000 */
.L_x_441:
        /* <DEDUP_REMOVED lines=13> */
.L_x_444:
[----:B------:R-:W-:Y:S05]  /*25540*/  BSYNC B1 ;  /* 0x0000000000017941 */ /* 0x000fea0003800000 */
.L_x_443:
        /* <DEDUP_REMOVED lines=13> */
.L_x_446:
[----:B------:R-:W-:Y:S05]  /*25620*/  BSYNC B1 ;  /* 0x0000000000017941 */ /* 0x000fea0003800000 */
.L_x_445:
        /* <DEDUP_REMOVED lines=13> */
.L_x_448:
[----:B------:R-:W-:Y:S05]  /*25700*/  BSYNC B1 ;  /* 0x0000000000017941 */ /* 0x000fea0003800000 */
.L_x_447:
        /* <DEDUP_REMOVED lines=13> */
.L_x_450:
[----:B------:R-:W-:Y:S05]  /*257e0*/  BSYNC B1 ;  /* 0x0000000000017941 */ /* 0x000fea0003800000 */
.L_x_449:
        /* <DEDUP_REMOVED lines=13> */
.L_x_452:
[----:B------:R-:W-:Y:S05]  /*258c0*/  BSYNC B1 ;  /* 0x0000000000017941 */ /* 0x000fea0003800000 */
.L_x_451:
        /* <DEDUP_REMOVED lines=13> */
.L_x_454:
[----:B------:R-:W-:Y:S05]  /*259a0*/  BSYNC B1 ;  /* 0x0000000000017941 */ /* 0x000fea0003800000 */
.L_x_453:
        /* <DEDUP_REMOVED lines=13> */
.L_x_456:
[----:B------:R-:W-:Y:S05]  /*25a80*/  BSYNC B1 ;  /* 0x0000000000017941 */ /* 0x000fea0003800000 */
.L_x_455:
        /* <DEDUP_REMOVED lines=13> */
.L_x_458:
[----:B------:R-:W-:Y:S05]  /*25b60*/  BSYNC B1 ;  /* 0x0000000000017941 */ /* 0x000fea0003800000 */
.L_x_457:
        /* <DEDUP_REMOVED lines=13> */
.L_x_460:
[----:B------:R-:W-:Y:S05]  /*25c40*/  BSYNC B1 ;  /* 0x0000000000017941 */ /* 0x000fea0003800000 */
.L_x_459:
        /* <DEDUP_REMOVED lines=13> */
.L_x_462:
[----:B------:R-:W-:Y:S05]  /*25d20*/  BSYNC B1 ;  /* 0x0000000000017941 */ /* 0x000fea0003800000 */
.L_x_461:
        /* <DEDUP_REMOVED lines=13> */
.L_x_464:
[----:B------:R-:W-:Y:S05]  /*25e00*/  BSYNC B1 ;  /* 0x0000000000017941 */ /* 0x000fea0003800000 */
.L_x_463:
        /* <DEDUP_REMOVED lines=13> */
.L_x_466:
[----:B------:R-:W-:Y:S05]  /*25ee0*/  BSYNC B1 ;  /* 0x0000000000017941 */ /* 0x000fea0003800000 */
.L_x_465:
        /* <DEDUP_REMOVED lines=13> */
.L_x_468:
[----:B------:R-:W-:Y:S05]  /*25fc0*/  BSYNC B1 ;  /* 0x0000000000017941 */ /* 0x000fea0003800000 */
.L_x_467:
        /* <DEDUP_REMOVED lines=13> */
.L_x_470:
[----:B------:R-:W-:Y:S05]  /*260a0*/  BSYNC B1 ;  /* 0x0000000000017941 */ /* 0x000fea0003800000 */
.L_x_469:
        /* <DEDUP_REMOVED lines=13> */
.L_x_472:
[----:B------:R-:W-:Y:S05]  /*26180*/  BSYNC B1 ;  /* 0x0000000000017941 */ /* 0x000fea0003800000 */
.L_x_471:
        /* <DEDUP_REMOVED lines=13> */
.L_x_474:
[----:B------:R-:W-:Y:S05]  /*26260*/  BSYNC B1 ;  /* 0x0000000000017941 */ /* 0x000fea0003800000 */
.L_x_473:
        /* <DEDUP_REMOVED lines=13> */
.L_x_476:
[----:B------:R-:W-:Y:S05]  /*26340*/  BSYNC B1 ;  /* 0x0000000000017941 */ /* 0x000fea0003800000 */
.L_x_475:
        /* <DEDUP_REMOVED lines=13> */
.L_x_478:
[----:B------:R-:W-:Y:S05]  /*26420*/  BSYNC B1 ;  /* 0x0000000000017941 */ /* 0x000fea0003800000 */
.L_x_477:
        /* <DEDUP_REMOVED lines=13> */
.L_x_480:
[----:B------:R-:W-:Y:S05]  /*26500*/  BSYNC B1 ;  /* 0x0000000000017941 */ /* 0x000fea0003800000 */
.L_x_479:
        /* <DEDUP_REMOVED lines=13> */
.L_x_482:
[----:B------:R-:W-:Y:S05]  /*265e0*/  BSYNC B1 ;  /* 0x0000000000017941 */ /* 0x000fea0003800000 */
.L_x_481:
        /* <DEDUP_REMOVED lines=13> */
.L_x_484:
[----:B------:R-:W-:Y:S05]  /*266c0*/  BSYNC B1 ;  /* 0x0000000000017941 */ /* 0x000fea0003800000 */
.L_x_483:
        /* <DEDUP_REMOVED lines=13> */
.L_x_486:
[----:B------:R-:W-:Y:S05]  /*267a0*/  BSYNC B1 ;  /* 0x0000000000017941 */ /* 0x000fea0003800000 */
.L_x_485:
        /* <DEDUP_REMOVED lines=13> */
.L_x_488:
[----:B------:R-:W-:Y:S05]  /*26880*/  BSYNC B1 ;  /* 0x0000000000017941 */ /* 0x000fea0003800000 */
.L_x_487:
        /* <DEDUP_REMOVED lines=13> */
.L_x_490:
[----:B------:R-:W-:Y:S05]  /*26960*/  BSYNC B1 ;  /* 0x0000000000017941 */ /* 0x000fea0003800000 */
.L_x_489:
        /* <DEDUP_REMOVED lines=13> */
.L_x_492:
[----:B------:R-:W-:Y:S05]  /*26a40*/  BSYNC B1 ;  /* 0x0000000000017941 */ /* 0x000fea0003800000 */
.L_x_491:
        /* <DEDUP_REMOVED lines=13> */
.L_x_494:
[----:B------:R-:W-:Y:S05]  /*26b20*/  BSYNC B1 ;  /* 0x0000000000017941 */ /* 0x000fea0003800000 */
.L_x_493:
        /* <DEDUP_REMOVED lines=13> */
.L_x_496:
[----:B------:R-:W-:Y:S05]  /*26c00*/  BSYNC B1 ;  /* 0x0000000000017941 */ /* 0x000fea0003800000 */
.L_x_495:
        /* <DEDUP_REMOVED lines=13> */
.L_x_498:
[----:B------:R-:W-:Y:S05]  /*26ce0*/  BSYNC B1 ;  /* 0x0000000000017941 */ /* 0x000fea0003800000 */
.L_x_497:
        /* <DEDUP_REMOVED lines=13> */
.L_x_500:
[----:B------:R-:W-:Y:S05]  /*26dc0*/  BSYNC B1 ;  /* 0x0000000000017941 */ /* 0x000fea0003800000 */
.L_x_499:
        /* <DEDUP_REMOVED lines=13> */
.L_x_502:
[----:B------:R-:W-:Y:S05]  /*26ea0*/  BSYNC B1 ;  /* 0x0000000000017941 */ /* 0x000fea0003800000 */
.L_x_501:
        /* <DEDUP_REMOVED lines=13> */
.L_x_504:
[----:B------:R-:W-:Y:S05]  /*26f80*/  BSYNC B1 ;  /* 0x0000000000017941 */ /* 0x000fea0003800000 */
.L_x_503:
        /* <DEDUP_REMOVED lines=13> */
.L_x_506:
[----:B------:R-:W-:Y:S05]  /*27060*/  BSYNC B1 ;  /* 0x0000000000017941 */ /* 0x000fea0003800000 */
.L_x_505:
        /* <DEDUP_REMOVED lines=13> */
.L_x_508:
[----:B------:R-:W-:Y:S05]  /*27140*/  BSYNC B1 ;  /* 0x0000000000017941 */ /* 0x000fea0003800000 */
.L_x_507:
        /* <DEDUP_REMOVED lines=13> */
.L_x_510:
[----:B------:R-:W-:Y:S05]  /*27220*/  BSYNC B1 ;  /* 0x0000000000017941 */ /* 0x000fea0003800000 */
.L_x_509:
        /* <DEDUP_REMOVED lines=13> */
.L_x_512:
[----:B------:R-:W-:Y:S05]  /*27300*/  BSYNC B1 ;  /* 0x0000000000017941 */ /* 0x000fea0003800000 */
.L_x_511:
        /* <DEDUP_REMOVED lines=13> */
.L_x_514:
[----:B------:R-:W-:Y:S05]  /*273e0*/  BSYNC B1 ;  /* 0x0000000000017941 */ /* 0x000fea0003800000 */
.L_x_513:
        /* <DEDUP_REMOVED lines=13> */
.L_x_516:
[----:B------:R-:W-:Y:S05]  /*274c0*/  BSYNC B1 ;  /* 0x0000000000017941 */ /* 0x000fea0003800000 */
.L_x_515:
        /* <DEDUP_REMOVED lines=13> */
.L_x_518:
[----:B------:R-:W-:Y:S05]  /*275a0*/  BSYNC B1 ;  /* 0x0000000000017941 */ /* 0x000fea0003800000 */
.L_x_517:
        /* <DEDUP_REMOVED lines=13> */
.L_x_520:
[----:B------:R-:W-:Y:S05]  /*27680*/  BSYNC B1 ;  /* 0x0000000000017941 */ /* 0x000fea0003800000 */
.L_x_519:
        /* <DEDUP_REMOVED lines=13> */
.L_x_522:
[----:B------:R-:W-:Y:S05]  /*27760*/  BSYNC B1 ;  /* 0x0000000000017941 */ /* 0x000fea0003800000 */
.L_x_521:
        /* <DEDUP_REMOVED lines=13> */
.L_x_524:
[----:B------:R-:W-:Y:S05]  /*27840*/  BSYNC B1 ;  /* 0x0000000000017941 */ /* 0x000fea0003800000 */
.L_x_523:
        /* <DEDUP_REMOVED lines=13> */
.L_x_526:
[----:B------:R-:W-:Y:S05]  /*27920*/  BSYNC B1 ;  /* 0x0000000000017941 */ /* 0x000fea0003800000 */
.L_x_525:
        /* <DEDUP_REMOVED lines=13> */
.L_x_528:
[----:B------:R-:W-:Y:S05]  /*27a00*/  BSYNC B1 ;  /* 0x0000000000017941 */ /* 0x000fea0003800000 */
.L_x_527:
        /* <DEDUP_REMOVED lines=13> */
.L_x_530:
[----:B------:R-:W-:Y:S05]  /*27ae0*/  BSYNC B1 ;  /* 0x0000000000017941 */ /* 0x000fea0003800000 */
.L_x_529:
        /* <DEDUP_REMOVED lines=13> */
.L_x_532:
[----:B------:R-:W-:Y:S05]  /*27bc0*/  BSYNC B1 ;  /* 0x0000000000017941 */ /* 0x000fea0003800000 */
.L_x_531:
        /* <DEDUP_REMOVED lines=13> */
.L_x_534:
[----:B------:R-:W-:Y:S05]  /*27ca0*/  BSYNC B1 ;  /* 0x0000000000017941 */ /* 0x000fea0003800000 */
.L_x_533:
        /* <DEDUP_REMOVED lines=13> */
.L_x_536:
[----:B------:R-:W-:Y:S05]  /*27d80*/  BSYNC B1 ;  /* 0x0000000000017941 */ /* 0x000fea0003800000 */
.L_x_535:
        /* <DEDUP_REMOVED lines=13> */
.L_x_538:
[----:B------:R-:W-:Y:S05]  /*27e60*/  BSYNC B1 ;  /* 0x0000000000017941 */ /* 0x000fea0003800000 */
.L_x_537:
        /* <DEDUP_REMOVED lines=13> */
.L_x_540:
[----:B------:R-:W-:Y:S05]  /*27f40*/  BSYNC B1 ;  /* 0x0000000000017941 */ /* 0x000fea0003800000 */
.L_x_539:
        /* <DEDUP_REMOVED lines=13> */
.L_x_542:
[----:B------:R-:W-:Y:S05]  /*28020*/  BSYNC B1 ;  /* 0x0000000000017941 */ /* 0x000fea0003800000 */
.L_x_541:
        /* <DEDUP_REMOVED lines=13> */
.L_x_544:
[----:B------:R-:W-:Y:S05]  /*28100*/  BSYNC B1 ;  /* 0x0000000000017941 */ /* 0x000fea0003800000 */
.L_x_543:
        /* <DEDUP_REMOVED lines=13> */
.L_x_546:
[----:B------:R-:W-:Y:S05]  /*281e0*/  BSYNC B1 ;  /* 0x0000000000017941 */ /* 0x000fea0003800000 */
.L_x_545:
        /* <DEDUP_REMOVED lines=13> */
.L_x_548:
[----:B------:R-:W-:Y:S05]  /*282c0*/  BSYNC B1 ;  /* 0x0000000000017941 */ /* 0x000fea0003800000 */
.L_x_547:
        /* <DEDUP_REMOVED lines=13> */
.L_x_550:
[----:B------:R-:W-:Y:S05]  /*283a0*/  BSYNC B1 ;  /* 0x0000000000017941 */ /* 0x000fea0003800000 */
.L_x_549:
        /* <DEDUP_REMOVED lines=13> */
.L_x_552:
[----:B------:R-:W-:Y:S05]  /*28480*/  BSYNC B1 ;  /* 0x0000000000017941 */ /* 0x000fea0003800000 */
.L_x_551:
        /* <DEDUP_REMOVED lines=13> */
.L_x_554:
[----:B------:R-:W-:Y:S05]  /*28560*/  BSYNC B1 ;  /* 0x0000000000017941 */ /* 0x000fea0003800000 */
.L_x_553:
        /* <DEDUP_REMOVED lines=13> */
.L_x_556:
[----:B------:R-:W-:Y:S05]  /*28640*/  BSYNC B1 ;  /* 0x0000000000017941 */ /* 0x000fea0003800000 */
.L_x_555:
        /* <DEDUP_REMOVED lines=13> */
.L_x_558:
[----:B------:R-:W-:Y:S05]  /*28720*/  BSYNC B1 ;  /* 0x0000000000017941 */ /* 0x000fea0003800000 */
.L_x_557:
        /* <DEDUP_REMOVED lines=13> */
.L_x_560:
[----:B------:R-:W-:Y:S05]  /*28800*/  BSYNC B1 ;  /* 0x0000000000017941 */ /* 0x000fea0003800000 */
.L_x_559:
        /* <DEDUP_REMOVED lines=13> */
.L_x_562:
[----:B------:R-:W-:Y:S05]  /*288e0*/  BSYNC B1 ;  /* 0x0000000000017941 */ /* 0x000fea0003800000 */
.L_x_561:
        /* <DEDUP_REMOVED lines=13> */
.L_x_564:
[----:B------:R-:W-:Y:S05]  /*289c0*/  BSYNC B1 ;  /* 0x0000000000017941 */ /* 0x000fea0003800000 */
.L_x_563:
        /* <DEDUP_REMOVED lines=13> */
.L_x_566:
[----:B------:R-:W-:Y:S05]  /*28aa0*/  BSYNC B1 ;  /* 0x0000000000017941 */ /* 0x000fea0003800000 */
.L_x_565:
        /* <DEDUP_REMOVED lines=13> */
.L_x_568:
[----:B------:R-:W-:Y:S05]  /*28b80*/  BSYNC B1 ;  /* 0x0000000000017941 */ /* 0x000fea0003800000 */
.L_x_567:
        /* <DEDUP_REMOVED lines=13> */
.L_x_570:
[----:B------:R-:W-:Y:S05]  /*28c60*/  BSYNC B1 ;  /* 0x0000000000017941 */ /* 0x000fea0003800000 */
.L_x_569:
        /* <DEDUP_REMOVED lines=13> */
.L_x_572:
[----:B------:R-:W-:Y:S05]  /*28d40*/  BSYNC B1 ;  /* 0x0000000000017941 */ /* 0x000fea0003800000 */
.L_x_571:
        /* <DEDUP_REMOVED lines=13> */
.L_x_574:
[----:B------:R-:W-:Y:S05]  /*28e20*/  BSYNC B1 ;  /* 0x0000000000017941 */ /* 0x000fea0003800000 */
.L_x_573:
        /* <DEDUP_REMOVED lines=13> */
.L_x_576:
[----:B------:R-:W-:Y:S05]  /*28f00*/  BSYNC B1 ;  /* 0x0000000000017941 */ /* 0x000fea0003800000 */
.L_x_575:
        /* <DEDUP_REMOVED lines=13> */
.L_x_578:
[----:B------:R-:W-:Y:S05]  /*28fe0*/  BSYNC B1 ;  /* 0x0000000000017941 */ /* 0x000fea0003800000 */
.L_x_577:
        /* <DEDUP_REMOVED lines=13> */
.L_x_580:
[----:B------:R-:W-:Y:S05]  /*290c0*/  BSYNC B1 ;  /* 0x0000000000017941 */ /* 0x000fea0003800000 */
.L_x_579:
        /* <DEDUP_REMOVED lines=13> */
.L_x_582:
[----:B------:R-:W-:Y:S05]  /*291a0*/  BSYNC B1 ;  /* 0x0000000000017941 */ /* 0x000fea0003800000 */
.L_x_581:
        /* <DEDUP_REMOVED lines=13> */
.L_x_584:
[----:B------:R-:W-:Y:S05]  /*29280*/  BSYNC B1 ;  /* 0x0000000000017941 */ /* 0x000fea0003800000 */
.L_x_583:
        /* <DEDUP_REMOVED lines=13> */
.L_x_586:
[----:B------:R-:W-:Y:S05]  /*29360*/  BSYNC B1 ;  /* 0x0000000000017941 */ /* 0x000fea0003800000 */
.L_x_585:
        /* <DEDUP_REMOVED lines=13> */
.L_x_588:
[----:B------:R-:W-:Y:S05]  /*29440*/  BSYNC B1 ;  /* 0x0000000000017941 */ /* 0x000fea0003800000 */
.L_x_587:
        /* <DEDUP_REMOVED lines=13> */
.L_x_590:
[----:B------:R-:W-:Y:S05]  /*29520*/  BSYNC B1 ;  /* 0x0000000000017941 */ /* 0x000fea0003800000 */
.L_x_589:
        /* <DEDUP_REMOVED lines=13> */
.L_x_592:
[----:B------:R-:W-:Y:S05]  /*29600*/  BSYNC B1 ;  /* 0x0000000000017941 */ /* 0x000fea0003800000 */
.L_x_591:
        /* <DEDUP_REMOVED lines=13> */
.L_x_594:
[----:B------:R-:W-:Y:S05]  /*296e0*/  BSYNC B1 ;  /* 0x0000000000017941 */ /* 0x000fea0003800000 */
.L_x_593:
        /* <DEDUP_REMOVED lines=13> */
.L_x_596:
[----:B------:R-:W-:Y:S05]  /*297c0*/  BSYNC B1 ;  /* 0x0000000000017941 */ /* 0x000fea0003800000 */
.L_x_595:
        /* <DEDUP_REMOVED lines=13> */
.L_x_598:
[----:B------:R-:W-:Y:S05]  /*298a0*/  BSYNC B1 ;  /* 0x0000000000017941 */ /* 0x000fea0003800000 */
.L_x_597:
        /* <DEDUP_REMOVED lines=13> */
.L_x_600:
[----:B------:R-:W-:Y:S05]  /*29980*/  BSYNC B1 ;  /* 0x0000000000017941 */ /* 0x000fea0003800000 */
.L_x_599:
        /* <DEDUP_REMOVED lines=13> */
.L_x_602:
[----:B------:R-:W-:Y:S05]  /*29a60*/  BSYNC B1 ;  /* 0x0000000000017941 */ /* 0x000fea0003800000 */
.L_x_601:
        /* <DEDUP_REMOVED lines=13> */
.L_x_604:
[----:B------:R-:W-:Y:S05]  /*29b40*/  BSYNC B1 ;  /* 0x0000000000017941 */ /* 0x000fea0003800000 */
.L_x_603:
        /* <DEDUP_REMOVED lines=13> */
.L_x_606:
[----:B------:R-:W-:Y:S05]  /*29c20*/  BSYNC B1 ;  /* 0x0000000000017941 */ /* 0x000fea0003800000 */
.L_x_605:
        /* <DEDUP_REMOVED lines=13> */
.L_x_608:
[----:B------:R-:W-:Y:S05]  /*29d00*/  BSYNC B1 ;  /* 0x0000000000017941 */ /* 0x000fea0003800000 */
.L_x_607:
        /* <DEDUP_REMOVED lines=13> */
.L_x_610:
[----:B------:R-:W-:Y:S05]  /*29de0*/  BSYNC B1 ;  /* 0x0000000000017941 */ /* 0x000fea0003800000 */
.L_x_609:
        /* <DEDUP_REMOVED lines=13> */
.L_x_612:
[----:B------:R-:W-:Y:S05]  /*29ec0*/  BSYNC B1 ;  /* 0x0000000000017941 */ /* 0x000fea0003800000 */
.L_x_611:
        /* <DEDUP_REMOVED lines=13> */
.L_x_614:
[----:B------:R-:W-:Y:S05]  /*29fa0*/  BSYNC B1 ;  /* 0x0000000000017941 */ /* 0x000fea0003800000 */
.L_x_613:
[----:B0-----:R-:W3:Y:S01]  /*29fb0*/  LDL.LU R3, [R1+0x6d0] ;  /* 0x0006d00001037983 */ /* 0x001ee20000300800 */
[----:B-----5:R-:W-:Y:S01]  /*29fc0*/  LOP3.LUT R8, R8, 0xff, RZ, 0xc0, !PT ;  /* 0x000000ff08087812 */ /* 0x020fe200078ec0ff */
[----:B------:R-:W-:Y:S01]  /*29fd0*/  BSSY B1, `(.L_x_615) ;  /* 0x000000b000017945 */ /* 0x000fe20003800000 */
[----:B------:R-:W-:Y:S02]  /*29fe0*/  ISETP.LT.OR P3, PT, R0, 0xc1, !P1 ;  /* 0x000000c10000780c */ /* 0x000fe40004f61670 */
[----:B------:R-:W-:Y:S02]  /*29ff0*/  F2FP.F16.E4M3.UNPACK_B R8, R8 ;  /* 0x00000008ff08723e */ /* 0x000fe400020006ff */
[----:B------:R-:W-:-:S03]  /*2a000*/  PRMT R2, RZ, 0x7610, R2 ;  /* 0x00007610ff027816 */ /* 0x000fc60000000002 */
[----:B------:R-:W-:-:S05]  /*2a010*/  HADD2.F32 R8, -RZ, R8.H0_H0 ;  /* 0x20000008ff087230 */ /* 0x000fca0000004100 */
[----:B------:R-:W-:-:S04]  /*2a020*/  FMUL R8, R8, UR24 ;  /* 0x0000001808087c20 */ /* 0x000fc80008400000 */
[----:B---3--:R-:W-:-:S05]  /*2a030*/  FFMA R8, R3, UR17, R8 ;  /* 0x0000001103087c23 */ /* 0x008fca0008000008 */
[----:B------:R-:W-:-:S05]  /*2a040*/  F2FP.SATFINITE.E4M3.F32.PACK_AB_MERGE_C R3, RZ, R8, RZ ;  /* 0x00000008ff03723e */ /* 0x000fca00048070ff */
[----:B------:R0:W-:Y:S01]  /*2a050*/  @!P2 STG.E.U8 desc[UR18][R26.64+0x179], R3 ;  /* 0x000179031a00a986 */ /* 0x0001e2000c101112 */
[----:B------:R-:W-:Y:S05]  /*2a060*/  @P3 BRA `(.L_x_616) ;  /* 0x0000000000043947 */ /* 0x000fea0003800000 */
[----:B------:R3:W5:Y:S02]  /*2a070*/  LDG.E.U8 R2, desc[UR18][R4.64+0xc0] ;  /* 0x0000c01204027981 */ /* 0x000764000c1e1100 */
.L_x_616:
[----:B------:R-:W-:Y:S05]  /*2a080*/  BSYNC B1 ;  /* 0x0000000000017941 */ /* 0x000fea0003800000 */
.L_x_615:
[----:B0-----:R-:W2:Y:S01]  /*2a090*/  LDL.LU R3, [R1+0x6d4] ;  /* 0x0006d40001037983 */ /* 0x001ea20000300800 */
        /* <DEDUP_REMOVED lines=12> */
.L_x_618:
[----:B------:R-:W-:Y:S05]  /*2a160*/  BSYNC B1 ;  /* 0x0000000000017941 */ /* 0x000fea0003800000 */
.L_x_617:
[----:B0-----:R-:W3:Y:S01]  /*2a170*/  LDL.LU R3, [R1+0x6d8] ;  /* 0x0006d80001037983 */ /* 0x001ee20000300800 */
[----:B-----5:R-:W-:Y:S01]  /*2a180*/  LOP3.LUT R2, R2, 0xff, RZ, 0xc0, !PT ;  /* 0x000000ff02027812 */ /* 0x020fe200078ec0ff */
[----:B------:R-:W-:Y:S01]  /*2a190*/  BSSY B1, `(.L_x_619) ;  /* 0x000000b000017945 */ /* 0x000fe20003800000 */
[----:B------:R-:W-:Y:S02]  /*2a1a0*/  ISETP.LT.OR P3, PT, R0, 0xc1, !P0 ;  /* 0x000000c10000780c */ /* 0x000fe40004761670 */
[----:B------:R-:W-:-:S05]  /*2a1b0*/  F2FP.F16.E4M3.UNPACK_B R2, R2 ;  /* 0x00000002ff02723e */ /* 0x000fca00020006ff */
[----:B------:R-:W-:-:S05]  /*2a1c0*/  HADD2.F32 R2, -RZ, R2.H0_H0 ;  /* 0x20000002ff027230 */ /* 0x000fca0000004100 */
[----:B------:R-:W-:-:S04]  /*2a1d0*/  FMUL R2, R2, UR24 ;  /* 0x0000001802027c20 */ /* 0x000fc80008400000 */
[----:B---3--:R-:W-:-:S05]  /*2a1e0*/  FFMA R2, R3, UR17, R2 ;  /* 0x0000001103027c23 */ /* 0x008fca0008000002 */
[----:B------:R-:W-:Y:S02]  /*2a1f0*/  F2FP.SATFINITE.E4M3.F32.PACK_AB_MERGE_C R3, RZ, R2, RZ ;  /* 0x00000002ff03723e */ /* 0x000fe400048070ff */
[----:B------:R-:W-:-:S03]  /*2a200*/  PRMT R2, RZ, 0x7610, R2 ;  /* 0x00007610ff027816 */ /* 0x000fc60000000002 */
[----:B------:R0:W-:Y:S01]  /*2a210*/  @!P2 STG.E.U8 desc[UR18][R30.64+0xc1], R3 ;  /* 0x0000c1031e00a986 */ /* 0x0001e2000c101112 */
[----:B------:R-:W-:Y:S05]  /*2a220*/  @P3 BRA `(.L_x_620) ;  /* 0x0000000000043947 */ /* 0x000fea0003800000 */
[----:B------:R3:W5:Y:S02]  /*2a230*/  LDG.E.U8 R2, desc[UR18][R6.64+0xc0] ;  /* 0x0000c01206027981 */ /* 0x000764000c1e1100 */
.L_x_620:
[----:B------:R-:W-:Y:S05]  /*2a240*/  BSYNC B1 ;  /* 0x0000000000017941 */ /* 0x000fea0003800000 */
.L_x_619:
        /* <DEDUP_REMOVED lines=13> */
.L_x_622:
[----:B------:R-:W-:Y:S05]  /*2a320*/  BSYNC B1 ;  /* 0x0000000000017941 */ /* 0x000fea0003800000 */
.L_x_621:
        /* <DEDUP_REMOVED lines=13> */
.L_x_624:
[----:B------:R-:W-:Y:S05]  /*2a400*/  BSYNC B1 ;  /* 0x0000000000017941 */ /* 0x000fea0003800000 */
.L_x_623:
        /* <DEDUP_REMOVED lines=13> */
.L_x_626:
[----:B------:R-:W-:Y:S05]  /*2a4e0*/  BSYNC B1 ;  /* 0x0000000000017941 */ /* 0x000fea0003800000 */
.L_x_625:
        /* <DEDUP_REMOVED lines=13> */
.L_x_628:
[----:B------:R-:W-:Y:S05]  /*2a5c0*/  BSYNC B1 ;  /* 0x0000000000017941 */ /* 0x000fea0003800000 */
.L_x_627:
        /* <DEDUP_REMOVED lines=13> */
.L_x_630:
[----:B------:R-:W-:Y:S05]  /*2a6a0*/  BSYNC B1 ;  /* 0x0000000000017941 */ /* 0x000fea0003800000 */
.L_x_629:
        /* <DEDUP_REMOVED lines=13> */
.L_x_632:
[----:B------:R-:W-:Y:S05]  /*2a780*/  BSYNC B1 ;  /* 0x0000000000017941 */ /* 0x000fea0003800000 */
.L_x_631:
        /* <DEDUP_REMOVED lines=13> */
.L_x_634:
[----:B------:R-:W-:Y:S05]  /*2a860*/  BSYNC B1 ;  /* 0x0000000000017941 */ /* 0x000fea0003800000 */
.L_x_633:
        /* <DEDUP_REMOVED lines=13> */
.L_x_636:
[----:B------:R-:W-:Y:S05]  /*2a940*/  BSYNC B1 ;  /* 0x0000000000017941 */ /* 0x000fea0003800000 */
.L_x_635:
        /* <DEDUP_REMOVED lines=13> */
.L_x_638:
[----:B------:R-:W-:Y:S05]  /*2aa20*/  BSYNC B1 ;  /* 0x0000000000017941 */ /* 0x000fea0003800000 */
.L_x_637:
        /* <DEDUP_REMOVED lines=13> */
.L_x_640:
[----:B------:R-:W-:Y:S05]  /*2ab00*/  BSYNC B1 ;  /* 0x0000000000017941 */ /* 0x000fea0003800000 */
.L_x_639:
        /* <DEDUP_REMOVED lines=13> */
.L_x_642:
[----:B------:R-:W-:Y:S05]  /*2abe0*/  BSYNC B1 ;  /* 0x0000000000017941 */ /* 0x000fea0003800000 */
.L_x_641:
        /* <DEDUP_REMOVED lines=13> */
.L_x_644:
[----:B------:R-:W-:Y:S05]  /*2acc0*/  BSYNC B1 ;  /* 0x0000000000017941 */ /* 0x000fea0003800000 */
.L_x_643:
        /* <DEDUP_REMOVED lines=13> */
.L_x_646:
[----:B------:R-:W-:Y:S05]  /*2ada0*/  BSYNC B1 ;  /* 0x0000000000017941 */ /* 0x000fea0003800000 */
.L_x_645:
        /* <DEDUP_REMOVED lines=13> */
.L_x_648:
[----:B------:R-:W-:Y:S05]  /*2ae80*/  BSYNC B1 ;  /* 0x0000000000017941 */ /* 0x000fea0003800000 */
.L_x_647:
        /* <DEDUP_REMOVED lines=13> */
.L_x_650:
[----:B------:R-:W-:Y:S05]  /*2af60*/  BSYNC B1 ;  /* 0x0000000000017941 */ /* 0x000fea0003800000 */
.L_x_649:
        /* <DEDUP_REMOVED lines=13> */
.L_x_652:
[----:B------:R-:W-:Y:S05]  /*2b040*/  BSYNC B1 ;  /* 0x0000000000017941 */ /* 0x000fea0003800000 */
.L_x_651:
        /* <DEDUP_REMOVED lines=13> */
.L_x_654:
[----:B------:R-:W-:Y:S05]  /*2b120*/  BSYNC B1 ;  /* 0x0000000000017941 */ /* 0x000fea0003800000 */
.L_x_653:
        /* <DEDUP_REMOVED lines=13> */
.L_x_656:
[----:B------:R-:W-:Y:S05]  /*2b200*/  BSYNC B1 ;  /* 0x0000000000017941 */ /* 0x000fea0003800000 */
.L_x_655:
        /* <DEDUP_REMOVED lines=13> */
.L_x_658:
[----:B------:R-:W-:Y:S05]  /*2b2e0*/  BSYNC B1 ;  /* 0x0000000000017941 */ /* 0x000fea0003800000 */
.L_x_657:
        /* <DEDUP_REMOVED lines=13> */
.L_x_660:
[----:B------:R-:W-:Y:S05]  /*2b3c0*/  BSYNC B1 ;  /* 0x0000000000017941 */ /* 0x000fea0003800000 */
.L_x_659:
        /* <DEDUP_REMOVED lines=13> */
.L_x_662:
[----:B------:R-:W-:Y:S05]  /*2b4a0*/  BSYNC B1 ;  /* 0x0000000000017941 */ /* 0x000fea0003800000 */
.L_x_661:
        /* <DEDUP_REMOVED lines=13> */
.L_x_664:
[----:B------:R-:W-:Y:S05]  /*2b580*/  BSYNC B1 ;  /* 0x0000000000017941 */ /* 0x000fea0003800000 */
.L_x_663:
        /* <DEDUP_REMOVED lines=13> */
.L_x_666:
[----:B------:R-:W-:Y:S05]  /*2b660*/  BSYNC B1 ;  /* 0x0000000000017941 */ /* 0x000fea0003800000 */
.L_x_665:
        /* <DEDUP_REMOVED lines=13> */
.L_x_668:
[----:B------:R-:W-:Y:S05]  /*2b740*/  BSYNC B1 ;  /* 0x0000000000017941 */ /* 0x000fea0003800000 */
.L_x_667:
        /* <DEDUP_REMOVED lines=13> */
.L_x_670:
[----:B------:R-:W-:Y:S05]  /*2b820*/  BSYNC B1 ;  /* 0x0000000000017941 */ /* 0x000fea0003800000 */
.L_x_669:
        /* <DEDUP_REMOVED lines=13> */
.L_x_672:
[----:B------:R-:W-:Y:S05]  /*2b900*/  BSYNC B1 ;  /* 0x0000000000017941 */ /* 0x000fea0003800000 */
.L_x_671:
        /* <DEDUP_REMOVED lines=13> */
.L_x_674:
[----:B------:R-:W-:Y:S05]  /*2b9e0*/  BSYNC B1 ;  /* 0x0000000000017941 */ /* 0x000fea0003800000 */
.L_x_673:
        /* <DEDUP_REMOVED lines=13> */
.L_x_676:
[----:B------:R-:W-:Y:S05]  /*2bac0*/  BSYNC B1 ;  /* 0x0000000000017941 */ /* 0x000fea0003800000 */
.L_x_675:
        /* <DEDUP_REMOVED lines=13> */
.L_x_678:
[----:B------:R-:W-:Y:S05]  /*2bba0*/  BSYNC B1 ;  /* 0x0000000000017941 */ /* 0x000fea0003800000 */
.L_x_677:
        /* <DEDUP_REMOVED lines=13> */
.L_x_680:
[----:B------:R-:W-:Y:S05]  /*2bc80*/  BSYNC B1 ;  /* 0x0000000000017941 */ /* 0x000fea0003800000 */
.L_x_679:
        /* <DEDUP_REMOVED lines=13> */
.L_x_682:
[----:B------:R-:W-:Y:S05]  /*2bd60*/  BSYNC B1 ;  /* 0x0000000000017941 */ /* 0x000fea0003800000 */
.L_x_681:
        /* <DEDUP_REMOVED lines=13> */
.L_x_684:
[----:B------:R-:W-:Y:S05]  /*2be40*/  BSYNC B1 ;  /* 0x0000000000017941 */ /* 0x000fea0003800000 */
.L_x_683:
        /* <DEDUP_REMOVED lines=13> */
.L_x_686:
[----:B------:R-:W-:Y:S05]  /*2bf20*/  BSYNC B1 ;  /* 0x0000000000017941 */ /* 0x000fea0003800000 */
.L_x_685:
        /* <DEDUP_REMOVED lines=13> */
.L_x_688:
[----:B------:R-:W-:Y:S05]  /*2c000*/  BSYNC B1 ;  /* 0x0000000000017941 */ /* 0x000fea0003800000 */
.L_x_687:
        /* <DEDUP_REMOVED lines=13> */
.L_x_690:
[----:B------:R-:W-:Y:S05]  /*2c0e0*/  BSYNC B1 ;  /* 0x0000000000017941 */ /* 0x000fea0003800000 */
.L_x_689:
        /* <DEDUP_REMOVED lines=13> */
.L_x_692:
[----:B------:R-:W-:Y:S05]  /*2c1c0*/  BSYNC B1 ;  /* 0x0000000000017941 */ /* 0x000fea0003800000 */
.L_x_691:
        /* <DEDUP_REMOVED lines=13> */
.L_x_694:
[----:B------:R-:W-:Y:S05]  /*2c2a0*/  BSYNC B1 ;  /* 0x0000000000017941 */ /* 0x000fea0003800000 */
.L_x_693:
        /* <DEDUP_REMOVED lines=13> */
.L_x_696:
[----:B------:R-:W-:Y:S05]  /*2c380*/  BSYNC B1 ;  /* 0x0000000000017941 */ /* 0x000fea0003800000 */
.L_x_695:
        /* <DEDUP_REMOVED lines=13> */
.L_x_698:
[----:B------:R-:W-:Y:S05]  /*2c460*/  BSYNC B1 ;  /* 0x0000000000017941 */ /* 0x000fea0003800000 */
.L_x_697:
        /* <DEDUP_REMOVED lines=13> */
.L_x_700:
[----:B------:R-:W-:Y:S05]  /*2c540*/  BSYNC B1 ;  /* 0x0000000000017941 */ /* 0x000fea0003800000 */
.L_x_699:
        /* <DEDUP_REMOVED lines=13> */
.L_x_702:
[----:B------:R-:W-:Y:S05]  /*2c620*/  BSYNC B1 ;  /* 0x0000000000017941 */ /* 0x000fea0003800000 */
.L_x_701:
        /* <DEDUP_REMOVED lines=13> */
.L_x_704:
[----:B------:R-:W-:Y:S05]  /*2c700*/  BSYNC B1 ;  /* 0x0000000000017941 */ /* 0x000fea0003800000 */
.L_x_703:
        /* <DEDUP_REMOVED lines=13> */
.L_x_706:
[----:B------:R-:W-:Y:S05]  /*2c7e0*/  BSYNC B1 ;  /* 0x0000000000017941 */ /* 0x000fea0003800000 */
.L_x_705:
        /* <DEDUP_REMOVED lines=13> */
.L_x_708:
[----:B------:R-:W-:Y:S05]  /*2c8c0*/  BSYNC B1 ;  /* 0x0000000000017941 */ /* 0x000fea0003800000 */
.L_x_707:
        /* <DEDUP_REMOVED lines=13> */
.L_x_710:
[----:B------:R-:W-:Y:S05]  /*2c9a0*/  BSYNC B1 ;  /* 0x0000000000017941 */ /* 0x000fea0003800000 */
.L_x_709:
        /* <DEDUP_REMOVED lines=13> */
.L_x_712:
[----:B------:R-:W-:Y:S05]  /*2ca80*/  BSYNC B1 ;  /* 0x0000000000017941 */ /* 0x000fea0003800000 */
.L_x_711:
        /* <DEDUP_REMOVED lines=13> */
.L_x_714:
[----:B------:R-:W-:Y:S05]  /*2cb60*/  BSYNC B1 ;  /* 0x0000000000017941 */ /* 0x000fea0003800000 */
.L_x_713:
        /* <DEDUP_REMOVED lines=13> */
.L_x_716:
[----:B------:R-:W-:Y:S05]  /*2cc40*/  BSYNC B1 ;  /* 0x0000000000017941 */ /* 0x000fea0003800000 */
.L_x_715:
        /* <DEDUP_REMOVED lines=13> */
.L_x_718:
[----:B------:R-:W-:Y:S05]  /*2cd20*/  BSYNC B1 ;  /* 0x0000000000017941 */ /* 0x000fea0003800000 */
.L_x_717:
        /* <DEDUP_REMOVED lines=13> */
.L_x_720:
[----:B------:R-:W-:Y:S05]  /*2ce00*/  BSYNC B1 ;  /* 0x0000000000017941 */ /* 0x000fea0003800000 */
.L_x_719:
        /* <DEDUP_REMOVED lines=13> */
.L_x_722:
[----:B------:R-:W-:Y:S05]  /*2cee0*/  BSYNC B1 ;  /* 0x0000000000017941 */ /* 0x000fea0003800000 */
.L_x_721:
        /* <DEDUP_REMOVED lines=13> */
.L_x_724:
[----:B------:R-:W-:Y:S05]  /*2cfc0*/  BSYNC B1 ;  /* 0x0000000000017941 */ /* 0x000fea0003800000 */
.L_x_723:
        /* <DEDUP_REMOVED lines=13> */
.L_x_726:
[----:B------:R-:W-:Y:S05]  /*2d0a0*/  BSYNC B1 ;  /* 0x0000000000017941 */ /* 0x000fea0003800000 */
.L_x_725:
        /* <DEDUP_REMOVED lines=13> */
.L_x_728:
[----:B------:R-:W-:Y:S05]  /*2d180*/  BSYNC B1 ;  /* 0x0000000000017941 */ /* 0x000fea0003800000 */
.L_x_727:
        /* <DEDUP_REMOVED lines=13> */
.L_x_730:
[----:B------:R-:W-:Y:S05]  /*2d260*/  BSYNC B1 ;  /* 0x0000000000017941 */ /* 0x000fea0003800000 */
.L_x_729:
        /* <DEDUP_REMOVED lines=13> */
.L_x_732:
[----:B------:R-:W-:Y:S05]  /*2d340*/  BSYNC B1 ;  /* 0x0000000000017941 */ /* 0x000fea0003800000 */
.L_x_731:
        /* <DEDUP_REMOVED lines=13> */
.L_x_734:
[----:B------:R-:W-:Y:S05]  /*2d420*/  BSYNC B1 ;  /* 0x0000000000017941 */ /* 0x000fea0003800000 */
.L_x_733:
        /* <DEDUP_REMOVED lines=13> */
.L_x_736:
[----:B------:R-:W-:Y:S05]  /*2d500*/  BSYNC B1 ;  /* 0x0000000000017941 */ /* 0x000fea0003800000 */
.L_x_735:
        /* <DEDUP_REMOVED lines=13> */
.L_x_738:
[----:B------:R-:W-:Y:S05]  /*2d5e0*/  BSYNC B1 ;  /* 0x0000000000017941 */ /* 0x000fea0003800000 */
.L_x_737:
        /* <DEDUP_REMOVED lines=13> */
.L_x_740:
[----:B------:R-:W-:Y:S05]  /*2d6c0*/  BSYNC B1 ;  /* 0x0000000000017941 */ /* 0x000fea0003800000 */
.L_x_739:
        /* <DEDUP_REMOVED lines=13> */
.L_x_742:
[----:B------:R-:W-:Y:S05]  /*2d7a0*/  BSYNC B1 ;  /* 0x0000000000017941 */ /* 0x000fea0003800000 */
.L_x_741:
        /* <DEDUP_REMOVED lines=13> */
.L_x_744:
[----:B------:R-:W-:Y:S05]  /*2d880*/  BSYNC B1 ;  /* 0x0000000000017941 */ /* 0x000fea0003800000 */
.L_x_743:
        /* <DEDUP_REMOVED lines=13> */
.L_x_746:
[----:B------:R-:W-:Y:S05]  /*2d960*/  BSYNC B1 ;  /* 0x0000000000017941 */ /* 0x000fea0003800000 */
.L_x_745:
        /* <DEDUP_REMOVED lines=13> */
.L_x_748:
[----:B------:R-:W-:Y:S05]  /*2da40*/  BSYNC B1 ;  /* 0x0000000000017941 */ /* 0x000fea0003800000 */
.L_x_747:
        /* <DEDUP_REMOVED lines=13> */
.L_x_750:
[----:B------:R-:W-:Y:S05]  /*2db20*/  BSYNC B1 ;  /* 0x0000000000017941 */ /* 0x000fea0003800000 */
.L_x_749:
        /* <DEDUP_REMOVED lines=13> */
.L_x_752:
[----:B------:R-:W-:Y:S05]  /*2dc00*/  BSYNC B1 ;  /* 0x0000000000017941 */ /* 0x000fea0003800000 */
.L_x_751:
        /* <DEDUP_REMOVED lines=13> */
.L_x_754:
[----:B------:R-:W-:Y:S05]  /*2dce0*/  BSYNC B1 ;  /* 0x0000000000017941 */ /* 0x000fea0003800000 */
.L_x_753:
        /* <DEDUP_REMOVED lines=13> */
.L_x_756:
[----:B------:R-:W-:Y:S05]  /*2ddc0*/  BSYNC B1 ;  /* 0x0000000000017941 */ /* 0x000fea0003800000 */
.L_x_755:
        /* <DEDUP_REMOVED lines=13> */
.L_x_758:
[----:B------:R-:W-:Y:S05]  /*2dea0*/  BSYNC B1 ;  /* 0x0000000000017941 */ /* 0x000fea0003800000 */
.L_x_757:
        /* <DEDUP_REMOVED lines=13> */
.L_x_760:
[----:B------:R-:W-:Y:S05]  /*2df80*/  BSYNC B1 ;  /* 0x0000000000017941 */ /* 0x000fea0003800000 */
.L_x_759:
        /* <DEDUP_REMOVED lines=13> */
.L_x_762:
[----:B------:R-:W-:Y:S05]  /*2e060*/  BSYNC B1 ;  /* 0x0000000000017941 */ /* 0x000fea0003800000 */
.L_x_761:
        /* <DEDUP_REMOVED lines=13> */
.L_x_764:
[----:B------:R-:W-:Y:S05]  /*2e140*/  BSYNC B1 ;  /* 0x0000000000017941 */ /* 0x000fea0003800000 */
.L_x_763:
        /* <DEDUP_REMOVED lines=13> */
.L_x_766:
[----:B------:R-:W-:Y:S05]  /*2e220*/  BSYNC B1 ;  /* 0x0000000000017941 */ /* 0x000fea0003800000 */
.L_x_765:
        /* <DEDUP_REMOVED lines=13> */
.L_x_768:
[----:B------:R-:W-:Y:S05]  /*2e300*/  BSYNC B1 ;  /* 0x0000000000017941 */ /* 0x000fea0003800000 */
.L_x_767:
        /* <DEDUP_REMOVED lines=13> */
.L_x_770:
[----:B------:R-:W-:Y:S05]  /*2e3e0*/  BSYNC B1 ;  /* 0x0000000000017941 */ /* 0x000fea0003800000 */
.L_x_769:
        /* <DEDUP_REMOVED lines=13> */
.L_x_772:
[----:B------:R-:W-:Y:S05]  /*2e4c0*/  BSYNC B1 ;  /* 0x0000000000017941 */ /* 0x000fea0003800000 */
.L_x_771:
        /* <DEDUP_REMOVED lines=13> */
.L_x_774:
[----:B------:R-:W-:Y:S05]  /*2e5a0*/  BSYNC B1 ;  /* 0x0000000000017941 */ /* 0x000fea0003800000 */
.L_x_773:
        /* <DEDUP_REMOVED lines=13> */
.L_x_776:
[----:B------:R-:W-:Y:S05]  /*2e680*/  BSYNC B1 ;  /* 0x0000000000017941 */ /* 0x000fea0003800000 */
.L_x_775:
        /* <DEDUP_REMOVED lines=13> */
.L_x_778:
[----:B------:R-:W-:Y:S05]  /*2e760*/  BSYNC B1 ;  /* 0x0000000000017941 */ /* 0x000fea0003800000 */
.L_x_777:
        /* <DEDUP_REMOVED lines=13> */
.L_x_780:
[----:B------:R-:W-:Y:S05]  /*2e840*/  BSYNC B1 ;  /* 0x0000000000017941 */ /* 0x000fea0003800000 */
.L_x_779:
        /* <DEDUP_REMOVED lines=13> */
.L_x_782:
[----:B------:R-:W-:Y:S05]  /*2e920*/  BSYNC B1 ;  /* 0x0000000000017941 */ /* 0x000fea0003800000 */
.L_x_781:
        /* <DEDUP_REMOVED lines=13> */
.L_x_784:
[----:B------:R-:W-:Y:S05]  /*2ea00*/  BSYNC B1 ;  /* 0x0000000000017941 */ /* 0x000fea0003800000 */
.L_x_783:
        /* <DEDUP_REMOVED lines=13> */
.L_x_786:
[----:B------:R-:W-:Y:S05]  /*2eae0*/  BSYNC B1 ;  /* 0x0000000000017941 */ /* 0x000fea0003800000 */
.L_x_785:
        /* <DEDUP_REMOVED lines=13> */
.L_x_788:
[----:B------:R-:W-:Y:S05]  /*2ebc0*/  BSYNC B1 ;  /* 0x0000000000017941 */ /* 0x000fea0003800000 */
.L_x_787:
        /* <DEDUP_REMOVED lines=13> */
.L_x_790:
[----:B------:R-:W-:Y:S05]  /*2eca0*/  BSYNC B1 ;  /* 0x0000000000017941 */ /* 0x000fea0003800000 */
.L_x_789:
        /* <DEDUP_REMOVED lines=13> */
.L_x_792:
[----:B------:R-:W-:Y:S05]  /*2ed80*/  BSYNC B1 ;  /* 0x0000000000017941 */ /* 0x000fea0003800000 */
.L_x_791:
        /* <DEDUP_REMOVED lines=13> */
.L_x_794:
[----:B------:R-:W-:Y:S05]  /*2ee60*/  BSYNC B1 ;  /* 0x0000000000017941 */ /* 0x000fea0003800000 */
.L_x_793:
        /* <DEDUP_REMOVED lines=13> */
.L_x_796:
[----:B------:R-:W-:Y:S05]  /*2ef40*/  BSYNC B1 ;  /* 0x0000000000017941 */ /* 0x000fea0003800000 */
.L_x_795:
        /* <DEDUP_REMOVED lines=13> */
.L_x_798:
[----:B------:R-:W-:Y:S05]  /*2f020*/  BSYNC B1 ;  /* 0x0000000000017941 */ /* 0x000fea0003800000 */
.L_x_797:
        /* <DEDUP_REMOVED lines=13> */
.L_x_800:
[----:B------:R-:W-:Y:S05]  /*2f100*/  BSYNC B1 ;  /* 0x0000000000017941 */ /* 0x000fea0003800000 */
.L_x_799:
        /* <DEDUP_REMOVED lines=13> */
.L_x_802:
[----:B------:R-:W-:Y:S05]  /*2f1e0*/  BSYNC B1 ;  /* 0x0000000000017941 */ /* 0x000fea0003800000 */
.L_x_801:
        /* <DEDUP_REMOVED lines=13> */
.L_x_804:
[----:B------:R-:W-:Y:S05]  /*2f2c0*/  BSYNC B1 ;  /* 0x0000000000017941 */ /* 0x000fea0003800000 */
.L_x_803:
[----:B0-----:R-:W2:Y:S01]  /*2f2d0*/  LDL.LU R3, [R1+0x84c] ;  /* 0x00084c0001037983 */ /* 0x001ea20000300800 */
[----:B-----5:R-:W-:Y:S01]  /*2f2e0*/  LOP3.LUT R2, R2, 0xff, RZ, 0xc0, !PT ;  /* 0x000000ff02027812 */ /* 0x020fe200078ec0ff */
[----:B------:R-:W-:Y:S01]  /*2f2f0*/  BSSY B1, `(.L_x_805) ;  /* 0x000000b000017945 */ /* 0x000fe20003800000 */
[----:B------:R-:W-:Y:S02]  /*2f300*/  ISETP.LT.OR P0, PT, R0, 0x17a, !P0 ;  /* 0x0000017a0000780c */ /* 0x000fe40004701670 */
[----:B------:R-:W-:Y:S02]  /*2f310*/  F2FP.F16.E4M3.UNPACK_B R2, R2 ;  /* 0x00000002ff02723e */ /* 0x000fe400020006ff */
[----:B------:R-:W-:-:S03]  /*2f320*/  PRMT R0, RZ, 0x7610, R0 ;  /* 0x00007610ff007816 */ /* 0x000fc60000000000 */
[----:B------:R-:W-:-:S05]  /*2f330*/  HADD2.F32 R2, -RZ, R2.H0_H0 ;  /* 0x20000002ff027230 */ /* 0x000fca0000004100 */
[----:B------:R-:W-:-:S04]  /*2f340*/  FMUL R2, R2, UR24 ;  /* 0x0000001802027c20 */ /* 0x000fc80008400000 */
[----:B--2---:R-:W-:-:S05]  /*2f350*/  FFMA R2, R3, UR17, R2 ;  /* 0x0000001103027c23 */ /* 0x004fca0008000002 */
[----:B------:R-:W-:-:S05]  /*2f360*/  F2FP.SATFINITE.E4M3.F32.PACK_AB_MERGE_C R3, RZ, R2, RZ ;  /* 0x00000002ff03723e */ /* 0x000fca00048070ff */
[----:B------:R0:W-:Y:S01]  /*2f370*/  @!P2 STG.E.U8 desc[UR18][R28.64+0x178], R3 ;  /* 0x000178031c00a986 */ /* 0x0001e2000c101112 */
[----:B------:R-:W-:Y:S05]  /*2f380*/  @P0 BRA `(.L_x_806) ;  /* 0x0000000000040947 */ /* 0x000fea0003800000 */
[----:B------:R2:W5:Y:S02]  /*2f390*/  LDG.E.U8 R0, desc[UR18][R6.64+0x179] ;  /* 0x0001791206007981 */ /* 0x000564000c1e1100 */
.L_x_806:
[----:B------:R-:W-:Y:S05]  /*2f3a0*/  BSYNC B1 ;  /* 0x0000000000017941 */ /* 0x000fea0003800000 */
.L_x_805:
[----:B------:R-:W-:Y:S05]  /*2f3b0*/  @P0 BRA `(.L_x_807) ;  /* 0x0000007400880947 */ /* 0x000fea0003800000 */
[----:B------:R-:W2:Y:S01]  /*2f3c0*/  LDL.LU R2, [R1+0x850] ;  /* 0x0008500001027983 */ /* 0x000ea20000300800 */
[----:B-----5:R-:W-:-:S04]  /*2f3d0*/  LOP3.LUT R0, R0, 0xff, RZ, 0xc0, !PT ;  /* 0x000000ff00007812 */ /* 0x020fc800078ec0ff */
[----:B------:R-:W-:-:S05]  /*2f3e0*/  F2FP.F16.E4M3.UNPACK_B R0, R0 ;  /* 0x00000000ff00723e */ /* 0x000fca00020006ff */
[----:B------:R-:W-:-:S05]  /*2f3f0*/  HADD2.F32 R0, -RZ, R0.H0_H0 ;  /* 0x20000000ff007230 */ /* 0x000fca0000004100 */
[----:B------:R-:W-:-:S04]  /*2f400*/  FMUL R0, R0, UR24 ;  /* 0x0000001800007c20 */ /* 0x000fc80008400000 */
[----:B--2---:R-:W-:-:S05]  /*2f410*/  FFMA R0, R2, UR17, R0 ;  /* 0x0000001102007c23 */ /* 0x004fca0008000000 */
[----:B0-----:R-:W-:-:S05]  /*2f420*/  F2FP.SATFINITE.E4M3.F32.PACK_AB_MERGE_C R3, RZ, R0, RZ ;  /* 0x00000000ff03723e */ /* 0x001fca00048070ff */
[----:B------:R0:W-:Y:S01]  /*2f430*/  STG.E.U8 desc[UR18][R28.64+0x179], R3 ;  /* 0x000179031c007986 */ /* 0x0001e2000c101112 */
[----:B------:R-:W-:Y:S05]  /*2f440*/  BRA `(.L_x_807) ;  /* 0x0000007400647947 */ /* 0x000fea0003800000 */
.L_x_38:
[----:B------:R-:W2:Y:S04]  /*2f450*/  LDL.LU R38, [R1+0x300] ;  /* 0x0003000001267983 */ /* 0x000ea80000300800 */
[----:B------:R-:W3:Y:S04]  /*2f460*/  LDL.LU R2, [R1+0x304] ;  /* 0x0003040001027983 */ /* 0x000ee80000300800 */
[----:B------:R-:W4:Y:S04]  /*2f470*/  LDL.LU R35, [R1+0x308] ;  /* 0x0003080001237983 */ /* 0x000f280000300800 */
[----:B------:R-:W4:Y:S04]  /*2f480*/  LDL.LU R37, [R1+0x30c] ;  /* 0x00030c0001257983 */ /* 0x000f280000300800 */
[----:B------:R-:W4:Y:S04]  /*2f490*/  LDL.LU R36, [R1+0x310] ;  /* 0x0003100001247983 */ /* 0x000f280000300800 */
[----:B------:R-:W4:Y:S04]  /*2f4a0*/  LDL.LU R33, [R1+0x314] ;  /* 0x0003140001217983 */ /* 0x000f280000300800 */
[----:B------:R-:W4:Y:S01]  /*2f4b0*/  LDL.LU R32, [R1+0x318] ;  /* 0x0003180001207983 */ /* 0x000f220000300800 */
[----:B------:R-:W-:Y:S01]  /*2f4c0*/  ISETP.GE.AND P3, PT, R34, 0x1, PT ;  /* 0x000000012200780c */ /* 0x000fe20003f66270 */
[----:B------:R-:W-:Y:S01]  /*2f4d0*/  FMUL R3, R3, UR17 ;  /* 0x0000001103037c20 */ /* 0x000fe20008400000 */
[----:B------:R-:W-:Y:S01]  /*2f4e0*/  FMUL R4, R4, UR17 ;  /* 0x0000001104047c20 */ /* 0x000fe20008400000 */
[----:B------:R-:W-:Y:S01]  /*2f4f0*/  ISETP.GE.AND P2, PT, R34, 0x9, PT ;  /* 0x000000092200780c */ /* 0x000fe20003f46270 */
[----:B------:R-:W-:Y:S01]  /*2f500*/  FMUL R5, R5, UR17 ;  /* 0x0000001105057c20 */ /* 0x000fe20008400000 */
[----:B------:R-:W-:Y:S01]  /*2f510*/  ISETP.LT.OR P0, PT, R0, 0x1, !P3 ;  /* 0x000000010000780c */ /* 0x000fe20005f01670 */
[----:B------:R-:W-:Y:S01]  /*2f520*/  FMUL R6, R6, UR17 ;  /* 0x0000001106067c20 */ /* 0x000fe20008400000 */
[----:B------:R-:W-:Y:S01]  /*2f530*/  F2FP.SATFINITE.E4M3.F32.PACK_AB_MERGE_C R3, RZ, R3, RZ ;  /* 0x00000003ff03723e */ /* 0x000fe200048070ff */
[----:B------:R-:W-:Y:S01]  /*2f540*/  FMUL R7, R7, UR17 ;  /* 0x0000001107077c20 */ /* 0x000fe20008400000 */
[----:B------:R-:W-:Y:S01]  /*2f550*/  F2FP.SATFINITE.E4M3.F32.PACK_AB_MERGE_C R4, RZ, R4, RZ ;  /* 0x00000004ff04723e */ /* 0x000fe200048070ff */
[----:B------:R-:W-:Y:S01]  /*2f560*/  FMUL R8, R8, UR17 ;  /* 0x0000001108087c20 */ /* 0x000fe20008400000 */
[C---:B------:R-:W-:Y:S01]  /*2f570*/  ISETP.LT.OR P1, PT, R0.reuse, 0x2, !P2 ;  /* 0x000000020000780c */ /* 0x040fe20005721670 */
[----:B------:R-:W-:Y:S01]  /*2f580*/  FMUL R9, R9, UR17 ;  /* 0x0000001109097c20 */ /* 0x000fe20008400000 */
[----:B------:R-:W-:Y:S01]  /*2f590*/  ISETP.LT.OR P5, PT, R0, 0x9, !P3 ;  /* 0x000000090000780c */ /* 0x000fe20005fa1670 */
[----:B------:R-:W-:Y:S01]  /*2f5a0*/  FMUL R10, R10, UR17 ;  /* 0x000000110a0a7c20 */ /* 0x000fe20008400000 */
[----:B------:R-:W-:Y:S01]  /*2f5b0*/  F2FP.SATFINITE.E4M3.F32.PACK_AB_MERGE_C R5, RZ, R5, RZ ;  /* 0x00000005ff05723e */ /* 0x000fe200048070ff */
[----:B------:R-:W-:Y:S01]  /*2f5c0*/  FMUL R11, R11, UR17 ;  /* 0x000000110b0b7c20 */ /* 0x000fe20008400000 */
[----:B------:R-:W-:Y:S01]  /*2f5d0*/  F2FP.SATFINITE.E4M3.F32.PACK_AB_MERGE_C R6, RZ, R6, RZ ;  /* 0x00000006ff06723e */ /* 0x000fe200048070ff */
[----:B------:R2:W-:Y:S01]  /*2f5e0*/  @!P0 STG.E.U8 desc[UR18][R24.64], R3 ;  /* 0x0000000318008986 */ /* 0x0005e2000c101112 */
[----:B------:R-:W-:Y:S01]  /*2f5f0*/  ISETP.LT.OR P0, PT, R0, 0x2, !P3 ;  /* 0x000000020000780c */ /* 0x000fe20005f01670 */
[----:B------:R-:W-:Y:S01]  /*2f600*/  FMUL R12, R12, UR17 ;  /* 0x000000110c0c7c20 */ /* 0x000fe20008400000 */
[----:B------:R-:W-:Y:S01]  /*2f610*/  F2FP.SATFINITE.E4M3.F32.PACK_AB_MERGE_C R7, RZ, R7, RZ ;  /* 0x00000007ff07723e */ /* 0x000fe200048070ff */
        /* <DEDUP_REMOVED lines=14> */
[----:B------:R-:W-:Y:S01]  /*2f700*/  @!P1 STG.E.U8 desc[UR18][R26.64+0x1], R6 ;  /* 0x000001061a009986 */ /* 0x000fe2000c101112 */
        /* <DEDUP_REMOVED lines=9> */
[----:B------:R-:W-:Y:S01]  /*2f7a0*/  @!P0 STG.E.U8 desc[UR18][R26.64], R5 ;  /* 0x000000051a008986 */ /* 0x000fe2000c101112 */
[C---:B------:R-:W-:Y:S01]  /*2f7b0*/  ISETP.LT.OR P0, PT, R0.reuse, 0xa, !P3 ;  /* 0x0000000a0000780c */ /* 0x040fe20005f01670 */
        /* <DEDUP_REMOVED lines=13> */
[----:B------:R-:W-:Y:S01]  /*2f890*/  ISETP.LT.OR P0, PT, R0, 0x11, !P3 ;  /* 0x000000110000780c */ /* 0x000fe20005f01670 */
        /* <DEDUP_REMOVED lines=23> */
[C---:B------:R-:W-:Y:S01]  /*2fa10*/  ISETP.LT.OR P6, PT, R0.reuse, 0x3a, !P3 ;  /* 0x0000003a0000780c */ /* 0x040fe20005fc1670 */
        /* <DEDUP_REMOVED lines=39> */
[----:B------:R-:W-:-:S02]  /*2fc90*/  ISETP.LT.OR P5, PT, R0, 0x29, !P2 ;  /* 0x000000290000780c */ /* 0x000fc400057a1670 */
[----:B------:R-:W-:Y:S01]  /*2fca0*/  F2FP.SATFINITE.E4M3.F32.PACK_AB_MERGE_C R232, RZ, R232, RZ ;  /* 0x000000e8ffe8723e */ /* 0x000fe200048070ff */
[----:B------:R-:W4:Y:S01]  /*2fcb0*/  LDL.LU R41, [R1+0x31c] ;  /* 0x00031c0001297983 */ /* 0x000f220000300800 */
[----:B------:R-:W-:Y:S02]  /*2fcc0*/  F2FP.SATFINITE.E4M3.F32.PACK_AB_MERGE_C R233, RZ, R233, RZ ;  /* 0x000000e9ffe9723e */ /* 0x000fe400048070ff */
[----:B------:R-:W-:Y:S01]  /*2fcd0*/  F2FP.SATFINITE.E4M3.F32.PACK_AB_MERGE_C R234, RZ, R234, RZ ;  /* 0x000000eaffea723e */ /* 0x000fe200048070ff */
[----:B------:R-:W-:Y:S01]  /*2fce0*/  @!P0 STG.E.U8 desc[UR18][R24.64+0x28], R23 ;  /* 0x0000281718008986 */ /* 0x000fe2000c101112 */
[C---:B------:R-:W-:Y:S02]  /*2fcf0*/  ISETP.LT.OR P0, PT, R0.reuse, 0x2a, !P2 ;  /* 0x0000002a0000780c */ /* 0x040fe40005701670 */
[----:B------:R-:W-:Y:S01]  /*2fd00*/  F2FP.SATFINITE.E4M3.F32.PACK_AB_MERGE_C R235, RZ, R235, RZ ;  /* 0x000000ebffeb723e */ /* 0x000fe200048070ff */
[----:B------:R-:W-:Y:S01]  /*2fd10*/  @!P1 STG.E.U8 desc[UR18][R24.64+0x29], R216 ;  /* 0x000029d818009986 */ /* 0x000fe2000c101112 */
[----:B------:R-:W-:-:S02]  /*2fd20*/  ISETP.LT.OR P1, PT, R0, 0x31, !P3 ;  /* 0x000000310000780c */ /* 0x000fc40005f21670 */
[----:B------:R-:W-:Y:S01]  /*2fd30*/  F2FP.SATFINITE.E4M3.F32.PACK_AB_MERGE_C R236, RZ, R236, RZ ;  /* 0x000000ecffec723e */ /* 0x000fe200048070ff */
[----:B------:R-:W-:Y:S01]  /*2fd40*/  @!P5 STG.E.U8 desc[UR18][R26.64+0x28], R217 ;  /* 0x000028d91a00d986 */ /* 0x000fe2000c101112 */
[C---:B------:R-:W-:Y:S02]  /*2fd50*/  ISETP.LT.OR P5, PT, R0.reuse, 0x32, !P3 ;  /* 0x000000320000780c */ /* 0x040fe40005fa1670 */
[----:B------:R-:W-:Y:S01]  /*2fd60*/  F2FP.SATFINITE.E4M3.F32.PACK_AB_MERGE_C R237, RZ, R237, RZ ;  /* 0x000000edffed723e */ /* 0x000fe200048070ff */
[----:B------:R-:W4:Y:S04]  /*2fd70*/  LDL.LU R39, [R1+0x320] ;  /* 0x0003200001277983 */ /* 0x000f280000300800 */
[----:B------:R-:W-:Y:S01]  /*2fd80*/  @!P0 STG.E.U8 desc[UR18][R26.64+0x29], R218 ;  /* 0x000029da1a008986 */ /* 0x000fe2000c101112 */
[----:B------:R-:W-:-:S03]  /*2fd90*/  ISETP.LT.OR P0, PT, R0, 0x31, !P2 ;  /* 0x000000310000780c */ /* 0x000fc60005701670 */
[----:B------:R-:W-:Y:S01]  /*2fda0*/  @!P1 STG.E.U8 desc[UR18][R24.64+0x30], R219 ;  /* 0x000030db18009986 */ /* 0x000fe2000c101112 */
[----:B------:R-:W-:-:S03]  /*2fdb0*/  ISETP.LT.OR P1, PT, R0, 0x32, !P2 ;  /* 0x000000320000780c */ /* 0x000fc60005721670 */
[----:B------:R-:W-:Y:S01]  /*2fdc0*/  @!P5 STG.E.U8 desc[UR18][R24.64+0x31], R220 ;  /* 0x000031dc1800d986 */ /* 0x000fe2000c101112 */
[----:B------:R-:W-:-:S05]  /*2fdd0*/  ISETP.LT.OR P5, PT, R0, 0x39, !P3 ;  /* 0x000000390000780c */ /* 0x000fca0005fa1670 */
[----:B------:R-:W-:Y:S01]  /*2fde0*/  @!P0 STG.E.U8 desc[UR18][R26.64+0x30], R221 ;  /* 0x000030dd1a008986 */ /* 0x000fe2000c101112 */
[----:B------:R-:W-:-:S03]  /*2fdf0*/  ISETP.LT.OR P0, PT, R0, 0x39, !P2 ;  /* 0x000000390000780c */ /* 0x000fc60005701670 */
        /* <DEDUP_REMOVED lines=31> */
[----:B--2---:R-:W-:-:S03]  /*2fff0*/  FMUL R3, R38, UR17 ;  /* 0x0000001126037c20 */ /* 0x004fc60008400000 */
[----:B------:R-:W2:Y:S01]  /*30000*/  LDL.LU R38, [R1+0x324] ;  /* 0x0003240001267983 */ /* 0x000ea20000300800 */
[----:B---3--:R-:W-:Y:S01]  /*30010*/  FMUL R2, R2, UR17 ;  /* 0x0000001102027c20 */ /* 0x008fe20008400000 */
[----:B0-----:R-:W-:-:S04]  /*30020*/  F2FP.SATFINITE.E4M3.F32.PACK_AB_MERGE_C R4, RZ, R3, RZ ;  /* 0x00000003ff04723e */ /* 0x001fc800048070ff */
[----:B------:R-:W-:Y:S01]  /*30030*/  F2FP.SATFINITE.E4M3.F32.PACK_AB_MERGE_C R3, RZ, R2, RZ ;  /* 0x00000002ff03723e */ /* 0x000fe200048070ff */
[----:B----4-:R-:W-:Y:S01]  /*30040*/  FMUL R2, R35, UR17 ;  /* 0x0000001123027c20 */ /* 0x010fe20008400000 */
[----:B------:R-:W-:Y:S04]  /*30050*/  @!P1 STG.E.U8 desc[UR18][R26.64+0x51], R4 ;  /* 0x000051041a009986 */ /* 0x000fe8000c101112 */
[----:B------:R0:W-:Y:S04]  /*30060*/  @!P5 STG.E.U8 desc[UR18][R24.64+0x58], R3 ;  /* 0x000058031800d986 */ /* 0x0001e8000c101112 */
[----:B------:R-:W3:Y:S01]  /*30070*/  LDL.LU R35, [R1+0x328] ;  /* 0x0003280001237983 */ /* 0x000ee20000300800 */
[----:B0-----:R-:W-:Y:S01]  /*30080*/  F2FP.SATFINITE.E4M3.F32.PACK_AB_MERGE_C R3, RZ, R2, RZ ;  /* 0x00000002ff03723e */ /* 0x001fe200048070ff */
[----:B------:R-:W-:Y:S01]  /*30090*/  FMUL R4, R37, UR17 ;  /* 0x0000001125047c20 */ /* 0x000fe20008400000 */
[----:B------:R-:W-:-:S03]  /*300a0*/  FMUL R2, R36, UR17 ;  /* 0x0000001124027c20 */ /* 0x000fc60008400000 */
[----:B------:R0:W-:Y:S01]  /*300b0*/  @!P6 STG.E.U8 desc[UR18][R24.64+0x59], R3 ;  /* 0x000059031800e986 */ /* 0x0001e2000c101112 */
[----:B------:R-:W-:Y:S02]  /*300c0*/  F2FP.SATFINITE.E4M3.F32.PACK_AB_MERGE_C R5, RZ, R4, RZ ;  /* 0x00000004ff05723e */ /* 0x000fe400048070ff */
[----:B------:R-:W-:Y:S01]  /*300d0*/  F2FP.SATFINITE.E4M3.F32.PACK_AB_MERGE_C R4, RZ, R2, RZ ;  /* 0x00000002ff04723e */ /* 0x000fe200048070ff */
[----:B------:R-:W-:Y:S01]  /*300e0*/  FMUL R2, R32, UR17 ;  /* 0x0000001120027c20 */ /* 0x000fe20008400000 */
[----:B0-----:R-:W-:Y:S02]  /*300f0*/  FMUL R3, R33, UR17 ;  /* 0x0000001121037c20 */ /* 0x001fe40008400000 */
[----:B------:R-:W4:Y:S04]  /*30100*/  LDL.LU R33, [R1+0x32c] ;  /* 0x00032c0001217983 */ /* 0x000f280000300800 */
[----:B------:R-:W4:Y:S04]  /*30110*/  LDL.LU R37, [R1+0x330] ;  /* 0x0003300001257983 */ /* 0x000f280000300800 */
[----:B------:R-:W4:Y:S01]  /*30120*/  LDL.LU R32, [R1+0x334] ;  /* 0x0003340001207983 */ /* 0x000f220000300800 */
[----:B------:R-:W-:-:S02]  /*30130*/  ISETP.LT.OR P0, PT, R0, 0x59, !P2 ;  /* 0x000000590000780c */ /* 0x000fc40005701670 */
[C---:B------:R-:W-:Y:S01]  /*30140*/  ISETP.LT.OR P1, PT, R0.reuse, 0x5a, !P2 ;  /* 0x0000005a0000780c */ /* 0x040fe20005721670 */
[----:B------:R-:W4:Y:S01]  /*30150*/  LDL.LU R36, [R1+0x338] ;  /* 0x0003380001247983 */ /* 0x000f220000300800 */
[C---:B------:R-:W-:Y:S02]  /*30160*/  ISETP.LT.OR P5, PT, R0.reuse, 0x61, !P3 ;  /* 0x000000610000780c */ /* 0x040fe40005fa1670 */
[----:B------:R-:W-:Y:S02]  /*30170*/  ISETP.LT.OR P6, PT, R0, 0x62, !P3 ;  /* 0x000000620000780c */ /* 0x000fe40005fc1670 */
[----:B------:R-:W-:Y:S02]  /*30180*/  F2FP.SATFINITE.E4M3.F32.PACK_AB_MERGE_C R3, RZ, R3, RZ ;  /* 0x00000003ff03723e */ /* 0x000fe400048070ff */
[----:B------:R-:W-:-:S03]  /*30190*/  F2FP.SATFINITE.E4M3.F32.PACK_AB_MERGE_C R2, RZ, R2, RZ ;  /* 0x00000002ff02723e */ /* 0x000fc600048070ff */
[----:B------:R0:W-:Y:S01]  /*301a0*/  @!P0 STG.E.U8 desc[UR18][R26.64+0x58], R5 ;  /* 0x000058051a008986 */ /* 0x0001e2000c101112 */
[----:B------:R-:W-:-:S03]  /*301b0*/  ISETP.LT.OR P0, PT, R0, 0x61, !P2 ;  /* 0x000000610000780c */ /* 0x000fc60005701670 */
[----:B------:R1:W-:Y:S01]  /*301c0*/  @!P1 STG.E.U8 desc[UR18][R26.64+0x59], R4 ;  /* 0x000059041a009986 */ /* 0x0003e2000c101112 */
[----:B------:R-:W-:-:S03]  /*301d0*/  ISETP.LT.OR P1, PT, R0, 0x62, !P2 ;  /* 0x000000620000780c */ /* 0x000fc60005721670 */
[----:B------:R2:W-:Y:S01]  /*301e0*/  @!P5 STG.E.U8 desc[UR18][R24.64+0x60], R3 ;  /* 0x000060031800d986 */ /* 0x0005e2000c101112 */
[----:B------:R-:W-:-:S03]  /*301f0*/  ISETP.LT.OR P5, PT, R0, 0x69, !P3 ;  /* 0x000000690000780c */ /* 0x000fc60005fa1670 */
[----:B------:R3:W-:Y:S01]  /*30200*/  @!P6 STG.E.U8 desc[UR18][R24.64+0x61], R2 ;  /* 0x000061021800e986 */ /* 0x0007e2000c101112 */
[----:B0-----:R-:W-:-:S03]  /*30210*/  FMUL R5, R41, UR17 ;  /* 0x0000001129057c20 */ /* 0x001fc60008400000 */
[----:B------:R-:W4:Y:S02]  /*30220*/  LDL.LU R41, [R1+0x33c] ;  /* 0x00033c0001297983 */ /* 0x000f240000300800 */
[----:B------:R-:W-:-:S05]  /*30230*/  F2FP.SATFINITE.E4M3.F32.PACK_AB_MERGE_C R5, RZ, R5, RZ ;  /* 0x00000005ff05723e */ /* 0x000fca00048070ff */
[----:B------:R4:W-:Y:S01]  /*30240*/  @!P0 STG.E.U8 desc[UR18][R26.64+0x60], R5 ;  /* 0x000060051a008986 */ /* 0x0009e2000c101112 */
[----:B-1----:R-:W-:-:S05]  /*30250*/  FMUL R4, R39, UR17 ;  /* 0x0000001127047c20 */ /* 0x002fca0008400000 */
[----:B------:R-:W-:-:S05]  /*30260*/  F2FP.SATFINITE.E4M3.F32.PACK_AB_MERGE_C R4, RZ, R4, RZ ;  /* 0x00000004ff04723e */ /* 0x000fca00048070ff */
[----:B------:R-:W-:Y:S01]  /*30270*/  @!P1 STG.E.U8 desc[UR18][R26.64+0x61], R4 ;  /* 0x000061041a009986 */ /* 0x000fe2000c101112 */
[----:B--2---:R-:W-:-:S03]  /*30280*/  FMUL R3, R38, UR17 ;  /* 0x0000001126037c20 */ /* 0x004fc60008400000 */
[----:B------:R-:W2:Y:S02]  /*30290*/  LDL.LU R38, [R1+0x340] ;  /* 0x0003400001267983 */ /* 0x000ea40000300800 */
[----:B------:R-:W-:Y:S01]  /*302a0*/  F2FP.SATFINITE.E4M3.F32.PACK_AB_MERGE_C R3, RZ, R3, RZ ;  /* 0x00000003ff03723e */ /* 0x000fe200048070ff */
[----:B---3--:R-:W-:Y:S02]  /*302b0*/  FMUL R2, R35, UR17 ;  /* 0x0000001123027c20 */ /* 0x008fe40008400000 */
[----:B------:R-:W3:Y:S04]  /*302c0*/  LDL.LU R35, [R1+0x344] ;  /* 0x0003440001237983 */ /* 0x000ee80000300800 */
[----:B------:R0:W-:Y:S01]  /*302d0*/  @!P5 STG.E.U8 desc[UR18][R24.64+0x68], R3 ;  /* 0x000068031800d986 */ /* 0x0001e2000c101112 */
[----:B----4-:R-:W-:-:S03]  /*302e0*/  FMUL R5, R33, UR17 ;  /* 0x0000001121057c20 */ /* 0x010fc60008400000 */
[----:B------:R-:W4:Y:S01]  /*302f0*/  LDL.LU R33, [R1+0x348] ;  /* 0x0003480001217983 */ /* 0x000f220000300800 */
[----:B0-----:R-:W-:-:S03]  /*30300*/  FMUL R3, R32, UR17 ;  /* 0x0000001120037c20 */ /* 0x001fc60008400000 */
[----:B------:R-:W4:Y:S01]  /*30310*/  LDL.LU R32, [R1+0x34c] ;  /* 0x00034c0001207983 */ /* 0x000f220000300800 */
[C---:B------:R-:W-:Y:S02]  /*30320*/  ISETP.LT.OR P6, PT, R0.reuse, 0x6a, !P3 ;  /* 0x0000006a0000780c */ /* 0x040fe40005fc1670 */
[----:B------:R-:W-:Y:S02]  /*30330*/  F2FP.SATFINITE.E4M3.F32.PACK_AB_MERGE_C R2, RZ, R2, RZ ;  /* 0x00000002ff02723e */ /* 0x000fe400048070ff */
[C---:B------:R-:W-:Y:S01]  /*30340*/  ISETP.LT.OR P0, PT, R0.reuse, 0x69, !P2 ;  /* 0x000000690000780c */ /* 0x040fe20005701670 */
[----:B------:R-:W-:Y:S01]  /*30350*/  FMUL R4, R37, UR17 ;  /* 0x0000001125047c20 */ /* 0x000fe20008400000 */
[C---:B------:R-:W-:Y:S01]  /*30360*/  ISETP.LT.OR P1, PT, R0.reuse, 0x6a, !P2 ;  /* 0x0000006a0000780c */ /* 0x040fe20005721670 */
[----:B------:R-:W4:Y:S01]  /*30370*/  LDL.LU R39, [R1+0x350] ;  /* 0x0003500001277983 */ /* 0x000f220000300800 */
[----:B------:R-:W-:-:S03]  /*30380*/  ISETP.LT.OR P5, PT, R0, 0x71, !P3 ;  /* 0x000000710000780c */ /* 0x000fc60005fa1670 */
[----:B------:R-:W4:Y:S01]  /*30390*/  LDL.LU R37, [R1+0x354] ;  /* 0x0003540001257983 */ /* 0x000f220000300800 */
[----:B------:R-:W-:-:S03]  /*303a0*/  F2FP.SATFINITE.E4M3.F32.PACK_AB_MERGE_C R5, RZ, R5, RZ ;  /* 0x00000005ff05723e */ /* 0x000fc600048070ff */
[----:B------:R0:W-:Y:S01]  /*303b0*/  @!P6 STG.E.U8 desc[UR18][R24.64+0x69], R2 ;  /* 0x000069021800e986 */ /* 0x0001e2000c101112 */
[----:B------:R-:W-:Y:S02]  /*303c0*/  ISETP.LT.OR P6, PT, R0, 0x72, !P3 ;  /* 0x000000720000780c */ /* 0x000fe40005fc1670 */
[----:B------:R-:W-:Y:S02]  /*303d0*/  F2FP.SATFINITE.E4M3.F32.PACK_AB_MERGE_C R4, RZ, R4, RZ ;  /* 0x00000004ff04723e */ /* 0x000fe400048070ff */
[----:B------:R-:W-:Y:S01]  /*303e0*/  F2FP.SATFINITE.E4M3.F32.PACK_AB_MERGE_C R3, RZ, R3, RZ ;  /* 0x00000003ff03723e */ /* 0x000fe200048070ff */
[----:B------:R1:W-:Y:S01]  /*303f0*/  @!P0 STG.E.U8 desc[UR18][R26.64+0x68], R5 ;  /* 0x000068051a008986 */ /* 0x0003e2000c101112 */
[----:B0-----:R-:W-:-:S03]  /*30400*/  FMUL R2, R36, UR17 ;  /* 0x0000001124027c20 */ /* 0x001fc60008400000 */
[----:B------:R0:W-:Y:S01]  /*30410*/  @!P1 STG.E.U8 desc[UR18][R26.64+0x69], R4 ;  /* 0x000069041a009986 */ /* 0x0001e2000c101112 */
[----:B------:R-:W-:-:S03]  /*30420*/  ISETP.LT.OR P1, PT, R0, 0x72, !P2 ;  /* 0x000000720000780c */ /* 0x000fc60005721670 */
[----:B------:R-:W4:Y:S01]  /*30430*/  LDL.LU R36, [R1+0x358] ;  /* 0x0003580001247983 */ /* 0x000f220000300800 */
[----:B-1----:R-:W-:-:S03]  /*30440*/  F2FP.SATFINITE.E4M3.F32.PACK_AB_MERGE_C R5, RZ, R2, RZ ;  /* 0x00000002ff05723e */ /* 0x002fc600048070ff */
[----:B------:R-:W-:Y:S04]  /*30450*/  @!P5 STG.E.U8 desc[UR18][R24.64+0x70], R3 ;  /* 0x000070031800d986 */ /* 0x000fe8000c101112 */
[----:B------:R1:W-:Y:S01]  /*30460*/  @!P6 STG.E.U8 desc[UR18][R24.64+0x71], R5 ;  /* 0x000071051800e986 */ /* 0x0003e2000c101112 */
[----:B0-----:R-:W-:-:S05]  /*30470*/  FMUL R4, R41, UR17 ;  /* 0x0000001129047c20 */ /* 0x001fca0008400000 */
[----:B-1----:R-:W-:Y:S01]  /*30480*/  F2FP.SATFINITE.E4M3.F32.PACK_AB_MERGE_C R5, RZ, R4, RZ ;  /* 0x00000004ff05723e */ /* 0x002fe200048070ff */
[----:B--2---:R-:W-:Y:S02]  /*30490*/  FMUL R3, R38, UR17 ;  /* 0x0000001126037c20 */ /* 0x004fe40008400000 */
[----:B------:R-:W2:Y:S03]  /*304a0*/  LDL.LU R38, [R1+0x35c] ;  /* 0x00035c0001267983 */ /* 0x000ea60000300800 */
[----:B------:R-:W-:Y:S01]  /*304b0*/  F2FP.SATFINITE.E4M3.F32.PACK_AB_MERGE_C R4, RZ, R3, RZ ;  /* 0x00000003ff04723e */ /* 0x000fe200048070ff */
[----:B---3--:R-:W-:Y:S02]  /*304c0*/  FMUL R2, R35, UR17 ;  /* 0x0000001123027c20 */ /* 0x008fe40008400000 */
[----:B------:R-:W3:Y:S03]  /*304d0*/  LDL.LU R35, [R1+0x360] ;  /* 0x0003600001237983 */ /* 0x000ee60000300800 */
[----:B------:R-:W-:Y:S01]  /*304e0*/  F2FP.SATFINITE.E4M3.F32.PACK_AB_MERGE_C R3, RZ, R2, RZ ;  /* 0x00000002ff03723e */ /* 0x000fe200048070ff */
[----:B------:R0:W-:Y:S01]  /*304f0*/  @!P1 STG.E.U8 desc[UR18][R26.64+0x71], R4 ;  /* 0x000071041a009986 */ /* 0x0001e2000c101112 */
[----:B----4-:R-:W-:-:S03]  /*30500*/  FMUL R2, R33, UR17 ;  /* 0x0000001121027c20 */ /* 0x010fc60008400000 */
[----:B------:R-:W4:Y:S01]  /*30510*/  LDL.LU R33, [R1+0x364] ;  /* 0x0003640001217983 */ /* 0x000f220000300800 */
[----:B0-----:R-:W-:-:S03]  /*30520*/  FMUL R4, R32, UR17 ;  /* 0x0000001120047c20 */ /* 0x001fc60008400000 */
[----:B------:R-:W4:Y:S01]  /*30530*/  LDL.LU R32, [R1+0x368] ;  /* 0x0003680001207983 */ /* 0x000f220000300800 */
[C---:B------:R-:W-:Y:S02]  /*30540*/  ISETP.LT.OR P0, PT, R0.reuse, 0x71, !P2 ;  /* 0x000000710000780c */ /* 0x040fe40005701670 */
[C---:B------:R-:W-:Y:S01]  /*30550*/  ISETP.LT.OR P5, PT, R0.reuse, 0x79, !P3 ;  /* 0x000000790000780c */ /* 0x040fe20005fa1670 */
[----:B------:R-:W4:Y:S01]  /*30560*/  LDL.LU R41, [R1+0x36c] ;  /* 0x00036c0001297983 */ /* 0x000f220000300800 */
[C---:B------:R-:W-:Y:S02]  /*30570*/  ISETP.LT.OR P6, PT, R0.reuse, 0x7a, !P3 ;  /* 0x0000007a0000780c */ /* 0x040fe40005fc1670 */
[----:B------:R-:W-:-:S07]  /*30580*/  ISETP.LT.OR P1, PT, R0, 0x7a, !P2 ;  /* 0x0000007a0000780c */ /* 0x000fce0005721670 */
[----:B------:R0:W-:Y:S01]  /*30590*/  @!P0 STG.E.U8 desc[UR18][R26.64+0x70], R5 ;  /* 0x000070051a008986 */ /* 0x0001e2000c101112 */
[----:B------:R-:W-:-:S03]  /*305a0*/  ISETP.LT.OR P0, PT, R0, 0x79, !P2 ;  /* 0x000000790000780c */ /* 0x000fc60005701670 */
[----:B------:R1:W-:Y:S01]  /*305b0*/  @!P5 STG.E.U8 desc[UR18][R24.64+0x78], R3 ;  /* 0x000078031800d986 */ /* 0x0003e2000c101112 */
[C---:B------:R-:W-:Y:S02]  /*305c0*/  ISETP.LT.OR P5, PT, R0.reuse, 0x81, !P3 ;  /* 0x000000810000780c */ /* 0x040fe40005fa1670 */
[----:B0-----:R-:W-:Y:S01]  /*305d0*/  F2FP.SATFINITE.E4M3.F32.PACK_AB_MERGE_C R5, RZ, R2, RZ ;  /* 0x00000002ff05723e */ /* 0x001fe200048070ff */
[----:B------:R-:W-:Y:S01]  /*305e0*/  FMUL R2, R37, UR17 ;  /* 0x0000001125027c20 */ /* 0x000fe20008400000 */
[----:B-1----:R-:W-:Y:S02]  /*305f0*/  FMUL R3, R39, UR17 ;  /* 0x0000001127037c20 */ /* 0x002fe40008400000 */
[----:B------:R-:W4:Y:S04]  /*30600*/  LDL.LU R39, [R1+0x370] ;  /* 0x0003700001277983 */ /* 0x000f280000300800 */
[----:B------:R-:W4:Y:S04]  /*30610*/  LDL.LU R37, [R1+0x374] ;  /* 0x0003740001257983 */ /* 0x000f280000300800 */
[----:B------:R0:W-:Y:S01]  /*30620*/  @!P6 STG.E.U8 desc[UR18][R24.64+0x79], R5 ;  /* 0x000079051800e986 */ /* 0x0001e2000c101112 */
[----:B------:R-:W-:-:S02]  /*30630*/  ISETP.LT.OR P6, PT, R0, 0x82, !P3 ;  /* 0x000000820000780c */ /* 0x000fc40005fc1670 */
[----:B0-----:R-:W-:Y:S02]  /*30640*/  F2FP.SATFINITE.E4M3.F32.PACK_AB_MERGE_C R5, RZ, R4, RZ ;  /* 0x00000004ff05723e */ /* 0x001fe400048070ff */
[----:B------:R-:W-:Y:S02]  /*30650*/  F2FP.SATFINITE.E4M3.F32.PACK_AB_MERGE_C R4, RZ, R3, RZ ;  /* 0x00000003ff04723e */ /* 0x000fe400048070ff */
[----:B------:R-:W-:Y:S01]  /*30660*/  F2FP.SATFINITE.E4M3.F32.PACK_AB_MERGE_C R3, RZ, R2, RZ ;  /* 0x00000002ff03723e */ /* 0x000fe200048070ff */
[----:B------:R-:W-:Y:S02]  /*30670*/  FMUL R2, R36, UR17 ;  /* 0x0000001124027c20 */ /* 0x000fe40008400000 */
[----:B------:R-:W4:Y:S04]  /*30680*/  LDL.LU R36, [R1+0x378] ;  /* 0x0003780001247983 */ /* 0x000f280000300800 */
[----:B------:R-:W-:Y:S04]  /*30690*/  @!P0 STG.E.U8 desc[UR18][R26.64+0x78], R5 ;  /* 0x000078051a008986 */ /* 0x000fe8000c101112 */
[----:B------:R-:W-:Y:S04]  /*306a0*/  @!P1 STG.E.U8 desc[UR18][R26.64+0x79], R4 ;  /* 0x000079041a009986 */ /* 0x000fe8000c101112 */
[----:B------:R0:W-:Y:S02]  /*306b0*/  @!P5 STG.E.U8 desc[UR18][R24.64+0x80], R3 ;  /* 0x000080031800d986 */ /* 0x0001e4000c101112 */
[----:B0-----:R-:W-:-:S05]  /*306c0*/  F2FP.SATFINITE.E4M3.F32.PACK_AB_MERGE_C R3, RZ, R2, RZ ;  /* 0x00000002ff03723e */ /* 0x001fca00048070ff */
[----:B------:R4:W-:Y:S01]  /*306d0*/  @!P6 STG.E.U8 desc[UR18][R24.64+0x81], R3 ;  /* 0x000081031800e986 */ /* 0x0009e2000c101112 */
[----:B--2---:R-:W-:-:S05]  /*306e0*/  FMUL R4, R38, UR17 ;  /* 0x0000001126047c20 */ /* 0x004fca0008400000 */
[----:B------:R-:W-:Y:S01]  /*306f0*/  F2FP.SATFINITE.E4M3.F32.PACK_AB_MERGE_C R5, RZ, R4, RZ ;  /* 0x00000004ff05723e */ /* 0x000fe200048070ff */
[----:B---3--:R-:W-:Y:S02]  /*30700*/  FMUL R2, R35, UR17 ;  /* 0x0000001123027c20 */ /* 0x008fe40008400000 */
[----:B------:R-:W2:Y:S04]  /*30710*/  LDL.LU R35, [R1+0x37c] ;  /* 0x00037c0001237983 */ /* 0x000ea80000300800 */
[----:B------:R-:W3:Y:S01]  /*30720*/  LDL.LU R38, [R1+0x380] ;  /* 0x0003800001267983 */ /* 0x000ee20000300800 */
[----:B------:R-:W-:Y:S01]  /*30730*/  F2FP.SATFINITE.E4M3.F32.PACK_AB_MERGE_C R4, RZ, R2, RZ ;  /* 0x00000002ff04723e */ /* 0x000fe200048070ff */
[----:B----4-:R-:W-:Y:S02]  /*30740*/  FMUL R3, R33, UR17 ;  /* 0x0000001121037c20 */ /* 0x010fe40008400000 */
[----:B------:R-:W4:Y:S01]  /*30750*/  LDL.LU R33, [R1+0x384] ;  /* 0x0003840001217983 */ /* 0x000f220000300800 */
[----:B------:R-:W-:-:S03]  /*30760*/  FMUL R2, R32, UR17 ;  /* 0x0000001120027c20 */ /* 0x000fc60008400000 */
[----:B------:R-:W3:Y:S01]  /*30770*/  LDL.LU R32, [R1+0x388] ;  /* 0x0003880001207983 */ /* 0x000ee20000300800 */
[C---:B------:R-:W-:Y:S02]  /*30780*/  ISETP.LT.OR P0, PT, R0.reuse, 0x81, !P2 ;  /* 0x000000810000780c */ /* 0x040fe40005701670 */
[C---:B------:R-:W-:Y:S02]  /*30790*/  ISETP.LT.OR P1, PT, R0.reuse, 0x82, !P2 ;  /* 0x000000820000780c */ /* 0x040fe40005721670 */
[C---:B------:R-:W-:Y:S02]  /*307a0*/  ISETP.LT.OR P5, PT, R0.reuse, 0x89, !P3 ;  /* 0x000000890000780c */ /* 0x040fe40005fa1670 */
[----:B------:R-:W-:Y:S02]  /*307b0*/  ISETP.LT.OR P6, PT, R0, 0x8a, !P3 ;  /* 0x0000008a0000780c */ /* 0x000fe40005fc1670 */
[----:B------:R-:W-:-:S05]  /*307c0*/  F2FP.SATFINITE.E4M3.F32.PACK_AB_MERGE_C R3, RZ, R3, RZ ;  /* 0x00000003ff03723e */ /* 0x000fca00048070ff */
[----:B------:R0:W-:Y:S01]  /*307d0*/  @!P0 STG.E.U8 desc[UR18][R26.64+0x80], R5 ;  /* 0x000080051a008986 */ /* 0x0001e2000c101112 */
[----:B------:R-:W-:-:S03]  /*307e0*/  ISETP.LT.OR P0, PT, R0, 0x89, !P2 ;  /* 0x000000890000780c */ /* 0x000fc60005701670 */
[----:B------:R-:W-:Y:S01]  /*307f0*/  @!P1 STG.E.U8 desc[UR18][R26.64+0x81], R4 ;  /* 0x000081041a009986 */ /* 0x000fe2000c101112 */
[----:B------:R-:W-:-:S03]  /*30800*/  F2FP.SATFINITE.E4M3.F32.PACK_AB_MERGE_C R2, RZ, R2, RZ ;  /* 0x00000002ff02723e */ /* 0x000fc600048070ff */
[----:B------:R1:W-:Y:S01]  /*30810*/  @!P5 STG.E.U8 desc[UR18][R24.64+0x88], R3 ;  /* 0x000088031800d986 */ /* 0x0003e2000c101112 */
[----:B0-----:R-:W-:-:S03]  /*30820*/  FMUL R5, R41, UR17 ;  /* 0x0000001129057c20 */ /* 0x001fc60008400000 */
[----:B------:R-:W3:Y:S01]  /*30830*/  LDL.LU R41, [R1+0x38c] ;  /* 0x00038c0001297983 */ /* 0x000ee20000300800 */
[C---:B------:R-:W-:Y:S01]  /*30840*/  ISETP.LT.OR P1, PT, R0.reuse, 0x8a, !P2 ;  /* 0x0000008a0000780c */ /* 0x040fe20005721670 */
[----:B-1----:R-:W-:Y:S02]  /*30850*/  FMUL R3, R37, UR17 ;  /* 0x0000001125037c20 */ /* 0x002fe40008400000 */
[----:B------:R-:W3:Y:S01]  /*30860*/  LDL.LU R37, [R1+0x390] ;  /* 0x0003900001257983 */ /* 0x000ee20000300800 */
[C---:B------:R-:W-:Y:S01]  /*30870*/  ISETP.LT.OR P5, PT, R0.reuse, 0x91, !P3 ;  /* 0x000000910000780c */ /* 0x040fe20005fa1670 */
[----:B------:R-:W-:Y:S01]  /*30880*/  FMUL R4, R39, UR17 ;  /* 0x0000001127047c20 */ /* 0x000fe20008400000 */
[----:B------:R-:W-:Y:S01]  /*30890*/  F2FP.SATFINITE.E4M3.F32.PACK_AB_MERGE_C R5, RZ, R5, RZ ;  /* 0x00000005ff05723e */ /* 0x000fe200048070ff */
[----:B------:R0:W-:Y:S01]  /*308a0*/  @!P6 STG.E.U8 desc[UR18][R24.64+0x89], R2 ;  /* 0x000089021800e986 */ /* 0x0001e2000c101112 */
[----:B------:R-:W-:Y:S02]  /*308b0*/  ISETP.LT.OR P6, PT, R0, 0x92, !P3 ;  /* 0x000000920000780c */ /* 0x000fe40005fc1670 */
[----:B------:R-:W-:Y:S01]  /*308c0*/  F2FP.SATFINITE.E4M3.F32.PACK_AB_MERGE_C R4, RZ, R4, RZ ;  /* 0x00000004ff04723e */ /* 0x000fe200048070ff */
[----:B------:R2:W-:Y:S01]  /*308d0*/  @!P0 STG.E.U8 desc[UR18][R26.64+0x88], R5 ;  /* 0x000088051a008986 */ /* 0x0005e2000c101112 */
[----:B------:R-:W-:-:S03]  /*308e0*/  F2FP.SATFINITE.E4M3.F32.PACK_AB_MERGE_C R3, RZ, R3, RZ ;  /* 0x00000003ff03723e */ /* 0x000fc600048070ff */
[----:B------:R-:W-:Y:S01]  /*308f0*/  @!P1 STG.E.U8 desc[UR18][R26.64+0x89], R4 ;  /* 0x000089041a009986 */ /* 0x000fe2000c101112 */
[----:B0-----:R-:W-:-:S03]  /*30900*/  FMUL R2, R36, UR17 ;  /* 0x0000001124027c20 */ /* 0x001fc60008400000 */
[----:B------:R-:W3:Y:S02]  /*30910*/  LDL.LU R36, [R1+0x394] ;  /* 0x0003940001247983 */ /* 0x000ee40000300800 */
[----:B------:R-:W-:Y:S02]  /*30920*/  F2FP.SATFINITE.E4M3.F32.PACK_AB_MERGE_C R2, RZ, R2, RZ ;  /* 0x00000002ff02723e */ /* 0x000fe400048070ff */
[----:B------:R4:W-:Y:S04]  /*30930*/  @!P5 STG.E.U8 desc[UR18][R24.64+0x90], R3 ;  /* 0x000090031800d986 */ /* 0x0009e8000c101112 */
[----:B------:R3:W-:Y:S01]  /*30940*/  @!P6 STG.E.U8 desc[UR18][R24.64+0x91], R2 ;  /* 0x000091021800e986 */ /* 0x0007e2000c101112 */
[----:B--2---:R-:W-:-:S03]  /*30950*/  FMUL R5, R35, UR17 ;  /* 0x0000001123057c20 */ /* 0x004fc60008400000 */
[----:B------:R-:W2:Y:S01]  /*30960*/  LDL.LU R35, [R1+0x398] ;  /* 0x0003980001237983 */ /* 0x000ea20000300800 */
[----:B----4-:R-:W-:-:S03]  /*30970*/  FMUL R3, R33, UR17 ;  /* 0x0000001121037c20 */ /* 0x010fc60008400000 */
[----:B------:R-:W4:Y:S04]  /*30980*/  LDL.LU R33, [R1+0x39c] ;  /* 0x00039c0001217983 */ /* 0x000f280000300800 */
[----:B------:R-:W4:Y:S01]  /*30990*/  LDL.LU R39, [R1+0x3a0] ;  /* 0x0003a00001277983 */ /* 0x000f220000300800 */
[----:B---3--:R-:W-:-:S03]  /*309a0*/  FMUL R2, R32, UR17 ;  /* 0x0000001120027c20 */ /* 0x008fc60008400000 */
[----:B------:R-:W3:Y:S01]  /*309b0*/  LDL.LU R32, [R1+0x3a4] ;  /* 0x0003a40001207983 */ /* 0x000ee20000300800 */
[C---:B------:R-:W-:Y:S02]  /*309c0*/  ISETP.LT.OR P0, PT, R0.reuse, 0x91, !P2 ;  /* 0x000000910000780c */ /* 0x040fe40005701670 */
[C---:B------:R-:W-:Y:S02]  /*309d0*/  ISETP.LT.OR P1, PT, R0.reuse, 0x92, !P2 ;  /* 0x000000920000780c */ /* 0x040fe40005721670 */
[----:B------:R-:W-:Y:S01]  /*309e0*/  ISETP.LT.OR P5, PT, R0, 0x99, !P3 ;  /* 0x000000990000780c */ /* 0x000fe20005fa1670 */
[----:B------:R-:W-:Y:S01]  /*309f0*/  FMUL R4, R38, UR17 ;  /* 0x0000001126047c20 */ /* 0x000fe20008400000 */
[----:B------:R-:W-:Y:S01]  /*30a00*/  F2FP.SATFINITE.E4M3.F32.PACK_AB_MERGE_C R5, RZ, R5, RZ ;  /* 0x00000005ff05723e */ /* 0x000fe200048070ff */
[----:B------:R-:W3:Y:S01]  /*30a10*/  LDL.LU R38, [R1+0x3a8] ;  /* 0x0003a80001267983 */ /* 0x000ee20000300800 */
[----:B------:R-:W-:Y:S02]  /*30a20*/  F2FP.SATFINITE.E4M3.F32.PACK_AB_MERGE_C R3, RZ, R3, RZ ;  /* 0x00000003ff03723e */ /* 0x000fe400048070ff */
[----:B------:R-:W-:-:S02]  /*30a30*/  F2FP.SATFINITE.E4M3.F32.PACK_AB_MERGE_C R4, RZ, R4, RZ ;  /* 0x00000004ff04723e */ /* 0x000fc400048070ff */
[C---:B------:R-:W-:Y:S01]  /*30a40*/  ISETP.LT.OR P6, PT, R0.reuse, 0x9a, !P3 ;  /* 0x0000009a0000780c */ /* 0x040fe20005fc1670 */
[----:B------:R0:W-:Y:S04]  /*30a50*/  @!P0 STG.E.U8 desc[UR18][R26.64+0x90], R5 ;  /* 0x000090051a008986 */ /* 0x0001e8000c101112 */
[----:B------:R-:W-:Y:S04]  /*30a60*/  @!P1 STG.E.U8 desc[UR18][R26.64+0x91], R4 ;  /* 0x000091041a009986 */ /* 0x000fe8000c101112 */
[----:B------:R1:W-:Y:S01]  /*30a70*/  @!P5 STG.E.U8 desc[UR18][R24.64+0x98], R3 ;  /* 0x000098031800d986 */ /* 0x0003e2000c101112 */
[----:B------:R-:W-:-:S02]  /*30a80*/  ISETP.LT.OR P1, PT, R0, 0x9a, !P2 ;  /* 0x0000009a0000780c */ /* 0x000fc40005721670 */
[----:B0-----:R-:W-:Y:S01]  /*30a90*/  F2FP.SATFINITE.E4M3.F32.PACK_AB_MERGE_C R5, RZ, R2, RZ ;  /* 0x00000002ff05723e */ /* 0x001fe200048070ff */
[----:B-1----:R-:W-:Y:S02]  /*30aa0*/  FMUL R3, R37, UR17 ;  /* 0x0000001125037c20 */ /* 0x002fe40008400000 */
[----:B------:R-:W3:Y:S01]  /*30ab0*/  LDL.LU R37, [R1+0x3ac] ;  /* 0x0003ac0001257983 */ /* 0x000ee20000300800 */
[----:B------:R-:W-:Y:S01]  /*30ac0*/  FMUL R4, R41, UR17 ;  /* 0x0000001129047c20 */ /* 0x000fe20008400000 */
[C---:B------:R-:W-:Y:S02]  /*30ad0*/  ISETP.LT.OR P0, PT, R0.reuse, 0x99, !P2 ;  /* 0x000000990000780c */ /* 0x040fe40005701670 */
[----:B------:R-:W-:Y:S01]  /*30ae0*/  ISETP.LT.OR P5, PT, R0, 0xa1, !P3 ;  /* 0x000000a10000780c */ /* 0x000fe20005fa1670 */
[----:B------:R0:W-:Y:S02]  /*30af0*/  @!P6 STG.E.U8 desc[UR18][R24.64+0x99], R5 ;  /* 0x000099051800e986 */ /* 0x0001e4000c101112 */
[----:B0-----:R-:W-:Y:S01]  /*30b00*/  F2FP.SATFINITE.E4M3.F32.PACK_AB_MERGE_C R5, RZ, R4, RZ ;  /* 0x00000004ff05723e */ /* 0x001fe200048070ff */
[----:B------:R-:W-:-:S02]  /*30b10*/  FMUL R2, R36, UR17 ;  /* 0x0000001124027c20 */ /* 0x000fc40008400000 */
[----:B------:R-:W3:Y:S01]  /*30b20*/  LDL.LU R36, [R1+0x3b0] ;  /* 0x0003b00001247983 */ /* 0x000ee20000300800 */
[----:B------:R-:W-:Y:S02]  /*30b30*/  F2FP.SATFINITE.E4M3.F32.PACK_AB_MERGE_C R4, RZ, R3, RZ ;  /* 0x00000003ff04723e */ /* 0x000fe400048070ff */
[----:B------:R-:W-:-:S03]  /*30b40*/  F2FP.SATFINITE.E4M3.F32.PACK_AB_MERGE_C R3, RZ, R2, RZ ;  /* 0x00000002ff03723e */ /* 0x000fc600048070ff */
[----:B------:R-:W-:Y:S04]  /*30b50*/  @!P1 STG.E.U8 desc[UR18][R26.64+0x99], R4 ;  /* 0x000099041a009986 */ /* 0x000fe8000c101112 */
[----:B------:R0:W-:Y:S04]  /*30b60*/  @!P0 STG.E.U8 desc[UR18][R26.64+0x98], R5 ;  /* 0x000098051a008986 */ /* 0x0001e8000c101112 */
[----:B------:R1:W-:Y:S01]  /*30b70*/  @!P5 STG.E.U8 desc[UR18][R24.64+0xa0], R3 ;  /* 0x0000a0031800d986 */ /* 0x0003e2000c101112 */
[----:B--2---:R-:W-:-:S03]  /*30b80*/  FMUL R2, R35, UR17 ;  /* 0x0000001123027c20 */ /* 0x004fc60008400000 */
[----:B------:R-:W2:Y:S02]  /*30b90*/  LDL.LU R35, [R1+0x3b4] ;  /* 0x0003b40001237983 */ /* 0x000ea40000300800 */
[----:B0-----:R-:W-:Y:S01]  /*30ba0*/  F2FP.SATFINITE.E4M3.F32.PACK_AB_MERGE_C R5, RZ, R2, RZ ;  /* 0x00000002ff05723e */ /* 0x001fe200048070ff */
[----:B----4-:R-:W-:Y:S02]  /*30bb0*/  FMUL R4, R33, UR17 ;  /* 0x0000001121047c20 */ /* 0x010fe40008400000 */
[----:B------:R-:W4:Y:S01]  /*30bc0*/  LDL.LU R33, [R1+0x3b8] ;  /* 0x0003b80001217983 */ /* 0x000f220000300800 */
[----:B-1----:R-:W-:-:S03]  /*30bd0*/  FMUL R3, R39, UR17 ;  /* 0x0000001127037c20 */ /* 0x002fc60008400000 */
[----:B------:R-:W4:Y:S01]  /*30be0*/  LDL.LU R39, [R1+0x3bc] ;  /* 0x0003bc0001277983 */ /* 0x000f220000300800 */
[----:B---3--:R-:W-:-:S03]  /*30bf0*/  FMUL R2, R32, UR17 ;  /* 0x0000001120027c20 */ /* 0x008fc60008400000 */
[----:B------:R-:W3:Y:S01]  /*30c00*/  LDL.LU R32, [R1+0x3c0] ;  /* 0x0003c00001207983 */ /* 0x000ee20000300800 */
[C---:B------:R-:W-:Y:S02]  /*30c10*/  ISETP.LT.OR P6, PT, R0.reuse, 0xa2, !P3 ;  /* 0x000000a20000780c */ /* 0x040fe40005fc1670 */
[C---:B------:R-:W-:Y:S02]  /*30c20*/  ISETP.LT.OR P1, PT, R0.reuse, 0xa2, !P2 ;  /* 0x000000a20000780c */ /* 0x040fe40005721670 */
[C---:B------:R-:W-:Y:S02]  /*30c30*/  ISETP.LT.OR P0, PT, R0.reuse, 0xa1, !P2 ;  /* 0x000000a10000780c */ /* 0x040fe40005701670 */
[----:B------:R-:W-:-:S07]  /*30c40*/  ISETP.LT.OR P5, PT, R0, 0xa9, !P3 ;  /* 0x000000a90000780c */ /* 0x000fce0005fa1670 */
[----:B------:R0:W-:Y:S01]  /*30c50*/  @!P6 STG.E.U8 desc[UR18][R24.64+0xa1], R5 ;  /* 0x0000a1051800e986 */ /* 0x0001e2000c101112 */
[----:B------:R-:W-:Y:S02]  /*30c60*/  ISETP.LT.OR P6, PT, R0, 0xaa, !P3 ;  /* 0x000000aa0000780c */ /* 0x000fe40005fc1670 */
[----:B0-----:R-:W-:Y:S02]  /*30c70*/  F2FP.SATFINITE.E4M3.F32.PACK_AB_MERGE_C R5, RZ, R4, RZ ;  /* 0x00000004ff05723e */ /* 0x001fe400048070ff */
[----:B------:R-:W-:Y:S02]  /*30c80*/  F2FP.SATFINITE.E4M3.F32.PACK_AB_MERGE_C R4, RZ, R3, RZ ;  /* 0x00000003ff04723e */ /* 0x000fe400048070ff */
[----:B------:R-:W-:Y:S01]  /*30c90*/  F2FP.SATFINITE.E4M3.F32.PACK_AB_MERGE_C R3, RZ, R2, RZ ;  /* 0x00000002ff03723e */ /* 0x000fe200048070ff */
[----:B------:R-:W-:Y:S02]  /*30ca0*/  FMUL R2, R38, UR17 ;  /* 0x0000001126027c20 */ /* 0x000fe40008400000 */
[----:B------:R-:W3:Y:S04]  /*30cb0*/  LDL.LU R38, [R1+0x3c4] ;  /* 0x0003c40001267983 */ /* 0x000ee80000300800 */
[----:B------:R0:W-:Y:S04]  /*30cc0*/  @!P1 STG.E.U8 desc[UR18][R26.64+0xa1], R4 ;  /* 0x0000a1041a009986 */ /* 0x0001e8000c101112 */
[----:B------:R-:W-:Y:S01]  /*30cd0*/  @!P0 STG.E.U8 desc[UR18][R26.64+0xa0], R5 ;  /* 0x0000a0051a008986 */ /* 0x000fe2000c101112 */
[----:B0-----:R-:W-:-:S03]  /*30ce0*/  FMUL R4, R37, UR17 ;  /* 0x0000001125047c20 */ /* 0x001fc60008400000 */
[----:B------:R-:W3:Y:S04]  /*30cf0*/  LDL.LU R37, [R1+0x3c8] ;  /* 0x0003c80001257983 */ /* 0x000ee80000300800 */
[----:B------:R0:W-:Y:S01]  /*30d00*/  @!P5 STG.E.U8 desc[UR18][R24.64+0xa8], R3 ;  /* 0x0000a8031800d986 */ /* 0x0001e2000c101112 */
[----:B------:R-:W-:Y:S02]  /*30d10*/  ISETP.LT.OR P0, PT, R0, 0xa9, !P2 ;  /* 0x000000a90000780c */ /* 0x000fe40005701670 */
[----:B0-----:R-:W-:Y:S01]  /*30d20*/  F2FP.SATFINITE.E4M3.F32.PACK_AB_MERGE_C R3, RZ, R2, RZ ;  /* 0x00000002ff03723e */ /* 0x001fe200048070ff */
[----:B------:R-:W-:Y:S02]  /*30d30*/  FMUL R2, R36, UR17 ;  /* 0x0000001124027c20 */ /* 0x000fe40008400000 */
[----:B------:R-:W3:Y:S04]  /*30d40*/  LDL.LU R36, [R1+0x3cc] ;  /* 0x0003cc0001247983 */ /* 0x000ee80000300800 */
[----:B------:R2:W-:Y:S01]  /*30d50*/  @!P6 STG.E.U8 desc[UR18][R24.64+0xa9], R3 ;  /* 0x0000a9031800e986 */ /* 0x0005e2000c101112 */
[----:B------:R-:W-:-:S02]  /*30d60*/  F2FP.SATFINITE.E4M3.F32.PACK_AB_MERGE_C R5, RZ, R4, RZ ;  /* 0x00000004ff05723e */ /* 0x000fc400048070ff */
[----:B------:R-:W-:-:S03]  /*30d70*/  F2FP.SATFINITE.E4M3.F32.PACK_AB_MERGE_C R4, RZ, R2, RZ ;  /* 0x00000002ff04723e */ /* 0x000fc600048070ff */
[----:B------:R0:W-:Y:S01]  /*30d80*/  @!P0 STG.E.U8 desc[UR18][R26.64+0xa8], R5 ;  /* 0x0000a8051a008986 */ /* 0x0001e2000c101112 */
[----:B--2---:R-:W-:-:S03]  /*30d90*/  FMUL R3, R35, UR17 ;  /* 0x0000001123037c20 */ /* 0x004fc60008400000 */
[----:B------:R-:W2:Y:S01]  /*30da0*/  LDL.LU R35, [R1+0x3d0] ;  /* 0x0003d00001237983 */ /* 0x000ea20000300800 */
[----:B----4-:R-:W-:-:S03]  /*30db0*/  FMUL R2, R33, UR17 ;  /* 0x0000001121027c20 */ /* 0x010fc60008400000 */
[----:B------:R-:W4:Y:S02]  /*30dc0*/  LDL.LU R33, [R1+0x3d4] ;  /* 0x0003d40001217983 */ /* 0x000f240000300800 */
[----:B0-----:R-:W-:Y:S01]  /*30dd0*/  F2FP.SATFINITE.E4M3.F32.PACK_AB_MERGE_C R5, RZ, R2, RZ ;  /* 0x00000002ff05723e */ /* 0x001fe200048070ff */
[----:B---3--:R-:W-:Y:S02]  /*30de0*/  FMUL R2, R32, UR17 ;  /* 0x0000001120027c20 */ /* 0x008fe40008400000 */
[----:B------:R-:W3:Y:S01]  /*30df0*/  LDL.LU R32, [R1+0x3d8] ;  /* 0x0003d80001207983 */ /* 0x000ee20000300800 */
[C---:B------:R-:W-:Y:S02]  /*30e00*/  ISETP.LT.OR P1, PT, R0.reuse, 0xaa, !P2 ;  /* 0x000000aa0000780c */ /* 0x040fe40005721670 */
[C---:B------:R-:W-:Y:S02]  /*30e10*/  ISETP.LT.OR P5, PT, R0.reuse, 0xb1, !P3 ;  /* 0x000000b10000780c */ /* 0x040fe40005fa1670 */
[----:B------:R-:W-:-:S02]  /*30e20*/  ISETP.LT.OR P6, PT, R0, 0xb2, !P3 ;  /* 0x000000b20000780c */ /* 0x000fc40005fc1670 */
[----:B------:R-:W-:-:S07]  /*30e30*/  F2FP.SATFINITE.E4M3.F32.PACK_AB_MERGE_C R3, RZ, R3, RZ ;  /* 0x00000003ff03723e */ /* 0x000fce00048070ff */
[----:B------:R-:W-:Y:S04]  /*30e40*/  @!P1 STG.E.U8 desc[UR18][R26.64+0xa9], R4 ;  /* 0x0000a9041a009986 */ /* 0x000fe8000c101112 */
[----:B------:R0:W-:Y:S01]  /*30e50*/  @!P5 STG.E.U8 desc[UR18][R24.64+0xb0], R3 ;  /* 0x0000b0031800d986 */ /* 0x0001e2000c101112 */
[C---:B------:R-:W-:Y:S02]  /*30e60*/  ISETP.LT.OR P1, PT, R0.reuse, 0xb1, !P2 ;  /* 0x000000b10000780c */ /* 0x040fe40005721670 */
[C---:B------:R-:W-:Y:S01]  /*30e70*/  ISETP.LT.OR P5, PT, R0.reuse, 0xb2, !P2 ;  /* 0x000000b20000780c */ /* 0x040fe200057a1670 */
[----:B------:R1:W-:Y:S01]  /*30e80*/  @!P6 STG.E.U8 desc[UR18][R24.64+0xb1], R5 ;  /* 0x0000b1051800e986 */ /* 0x0003e2000c101112 */
[----:B------:R-:W-:Y:S01]  /*30e90*/  ISETP.LT.OR P6, PT, R0, 0xba, !P3 ;  /* 0x000000ba0000780c */ /* 0x000fe20005fc1670 */
[----:B0-----:R-:W-:-:S02]  /*30ea0*/  FMUL R3, R38, UR17 ;  /* 0x0000001126037c20 */ /* 0x001fc40008400000 */
[----:B------:R-:W3:Y:S01]  /*30eb0*/  LDL.LU R38, [R1+0x3dc] ;  /* 0x0003dc0001267983 */ /* 0x000ee20000300800 */
[----:B-1----:R-:W-:Y:S01]  /*30ec0*/  F2FP.SATFINITE.E4M3.F32.PACK_AB_MERGE_C R5, RZ, R2, RZ ;  /* 0x00000002ff05723e */ /* 0x002fe200048070ff */
[----:B------:R-:W-:Y:S01]  /*30ed0*/  FMUL R4, R39, UR17 ;  /* 0x0000001127047c20 */ /* 0x000fe20008400000 */
[----:B------:R-:W-:-:S04]  /*30ee0*/  ISETP.LT.OR P0, PT, R0, 0xb9, !P3 ;  /* 0x000000b90000780c */ /* 0x000fc80005f01670 */
[----:B------:R-:W-:Y:S02]  /*30ef0*/  F2FP.SATFINITE.E4M3.F32.PACK_AB_MERGE_C R6, RZ, R4, RZ ;  /* 0x00000004ff06723e */ /* 0x000fe400048070ff */
[----:B------:R-:W-:Y:S01]  /*30f00*/  F2FP.SATFINITE.E4M3.F32.PACK_AB_MERGE_C R4, RZ, R3, RZ ;  /* 0x00000003ff04723e */ /* 0x000fe200048070ff */
[----:B------:R-:W-:Y:S02]  /*30f10*/  FMUL R2, R37, UR17 ;  /* 0x0000001125027c20 */ /* 0x000fe40008400000 */
[----:B------:R-:W3:Y:S03]  /*30f20*/  LDL.LU R37, [R1+0x3e0] ;  /* 0x0003e00001257983 */ /* 0x000ee60000300800 */
[----:B------:R-:W-:Y:S01]  /*30f30*/  F2FP.SATFINITE.E4M3.F32.PACK_AB_MERGE_C R3, RZ, R2, RZ ;  /* 0x00000002ff03723e */ /* 0x000fe200048070ff */
[----:B------:R-:W-:Y:S04]  /*30f40*/  @!P1 STG.E.U8 desc[UR18][R26.64+0xb0], R6 ;  /* 0x0000b0061a009986 */ /* 0x000fe8000c101112 */
[----:B------:R0:W-:Y:S04]  /*30f50*/  @!P5 STG.E.U8 desc[UR18][R26.64+0xb1], R5 ;  /* 0x0000b1051a00d986 */ /* 0x0001e8000c101112 */
[----:B------:R2:W-:Y:S01]  /*30f60*/  @!P6 STG.E.U8 desc[UR18][R24.64+0xb9], R3 ;  /* 0x0000b9031800e986 */ /* 0x0005e2000c101112 */
[----:B------:R-:W-:-:S03]  /*30f70*/  FMUL R2, R36, UR17 ;  /* 0x0000001124027c20 */ /* 0x000fc60008400000 */
[----:B------:R-:W3:Y:S02]  /*30f80*/  LDL.LU R36, [R1+0x3e4] ;  /* 0x0003e40001247983 */ /* 0x000ee40000300800 */
[----:B0-----:R-:W-:Y:S02]  /*30f90*/  F2FP.SATFINITE.E4M3.F32.PACK_AB_MERGE_C R5, RZ, R2, RZ ;  /* 0x00000002ff05723e */ /* 0x001fe400048070ff */
[----:B------:R0:W-:Y:S01]  /*30fa0*/  @!P0 STG.E.U8 desc[UR18][R24.64+0xb8], R4 ;  /* 0x0000b80418008986 */ /* 0x0001e2000c101112 */
[----:B--2---:R-:W-:-:S03]  /*30fb0*/  FMUL R3, R35, UR17 ;  /* 0x0000001123037c20 */ /* 0x004fc60008400000 */
[----:B------:R-:W2:Y:S02]  /*30fc0*/  LDL.LU R35, [R1+0x3e8] ;  /* 0x0003e80001237983 */ /* 0x000ea40000300800 */
[----:B0-----:R-:W-:Y:S01]  /*30fd0*/  F2FP.SATFINITE.E4M3.F32.PACK_AB_MERGE_C R4, RZ, R3, RZ ;  /* 0x00000003ff04723e */ /* 0x001fe200048070ff */
[----:B----4-:R-:W-:Y:S02]  /*30fe0*/  FMUL R2, R33, UR17 ;  /* 0x0000001121027c20 */ /* 0x010fe40008400000 */
[----:B------:R-:W4:Y:S03]  /*30ff0*/  LDL.LU R33, [R1+0x3ec] ;  /* 0x0003ec0001217983 */ /* 0x000f260000300800 */
[----:B------:R-:W-:Y:S01]  /*31000*/  F2FP.SATFINITE.E4M3.F32.PACK_AB_MERGE_C R3, RZ, R2, RZ ;  /* 0x00000002ff03723e */ /* 0x000fe200048070ff */
[----:B---3--:R-:W-:Y:S02]  /*31010*/  FMUL R2, R32, UR17 ;  /* 0x0000001120027c20 */ /* 0x008fe40008400000 */
[----:B------:R-:W3:Y:S01]  /*31020*/  LDL.LU R32, [R1+0x3f0] ;  /* 0x0003f00001207983 */ /* 0x000ee20000300800 */
[----:B------:R-:W-:-:S02]  /*31030*/  ISETP.LT.OR P5, PT, R0, 0xb9, !P2 ;  /* 0x000000b90000780c */ /* 0x000fc400057a1670 */
[----:B------:R-:W-:Y:S01]  /*31040*/  ISETP.GE.AND P1, PT, R34, 0x81, PT ;  /* 0x000000812200780c */ /* 0x000fe20003f26270 */
[----:B------:R-:W3:Y:S01]  /*31050*/  LDL.LU R39, [R1+0x3f4] ;  /* 0x0003f40001277983 */ /* 0x000ee20000300800 */
[C---:B------:R-:W-:Y:S02]  /*31060*/  ISETP.LT.OR P0, PT, R0.reuse, 0xba, !P2 ;  /* 0x000000ba0000780c */ /* 0x040fe40005701670 */
[----:B------:R-:W-:-:S07]  /*31070*/  ISETP.LT.OR P6, PT, R0, 0x1, !P1 ;  /* 0x000000010000780c */ /* 0x000fce0004fc1670 */
[----:B------:R-:W-:Y:S01]  /*31080*/  @!P5 STG.E.U8 desc[UR18][R26.64+0xb8], R5 ;  /* 0x0000b8051a00d986 */ /* 0x000fe2000c101112 */
[----:B------:R-:W-:-:S03]  /*31090*/  ISETP.LT.OR P5, PT, R0, 0x2, !P1 ;  /* 0x000000020000780c */ /* 0x000fc60004fa1670 */
[----:B------:R-:W-:Y:S01]  /*310a0*/  @!P0 STG.E.U8 desc[UR18][R26.64+0xb9], R4 ;  /* 0x0000b9041a008986 */ /* 0x000fe2000c101112 */
[----:B------:R-:W-:Y:S02]  /*310b0*/  ISETP.GE.AND P0, PT, R34, 0x89, PT ;  /* 0x000000892200780c */ /* 0x000fe40003f06270 */
[----:B------:R-:W-:Y:S01]  /*310c0*/  F2FP.SATFINITE.E4M3.F32.PACK_AB_MERGE_C R2, RZ, R2, RZ ;  /* 0x00000002ff02723e */ /* 0x000fe200048070ff */
[----:B------:R0:W-:Y:S01]  /*310d0*/  @!P6 STG.E.U8 desc[UR18][R30.64], R3 ;  /* 0x000000031e00e986 */ /* 0x0001e2000c101112 */
[----:B------:R-:W-:-:S05]  /*310e0*/  ISETP.LT.OR P6, PT, R0, 0x1, !P0 ;  /* 0x000000010000780c */ /* 0x000fca00047c1670 */
[----:B------:R1:W-:Y:S01]  /*310f0*/  @!P5 STG.E.U8 desc[UR18][R30.64+0x1], R2 ;  /* 0x000001021e00d986 */ /* 0x0003e2000c101112 */
[----:B------:R-:W-:Y:S01]  /*31100*/  ISETP.LT.OR P5, PT, R0, 0x2, !P0 ;  /* 0x000000020000780c */ /* 0x000fe200047a1670 */
[----:B0-----:R-:W-:Y:S02]  /*31110*/  FMUL R3, R38, UR17 ;  /* 0x0000001126037c20 */ /* 0x001fe40008400000 */
[----:B------:R-:W3:Y:S03]  /*31120*/  LDL.LU R38, [R1+0x3f8] ;  /* 0x0003f80001267983 */ /* 0x000ee60000300800 */
[----:B------:R-:W-:-:S05]  /*31130*/  F2FP.SATFINITE.E4M3.F32.PACK_AB_MERGE_C R3, RZ, R3, RZ ;  /* 0x00000003ff03723e */ /* 0x000fca00048070ff */
[----:B------:R0:W-:Y:S01]  /*31140*/  @!P6 STG.E.U8 desc[UR18][R28.64], R3 ;  /* 0x000000031c00e986 */ /* 0x0001e2000c101112 */
[----:B-1----:R-:W-:-:S03]  /*31150*/  FMUL R2, R37, UR17 ;  /* 0x0000001125027c20 */ /* 0x002fc60008400000 */
[----:B------:R-:W3:Y:S01]  /*31160*/  LDL.LU R37, [R1+0x3fc] ;  /* 0x0003fc0001257983 */ /* 0x000ee20000300800 */
[----:B------:R-:W-:Y:S02]  /*31170*/  ISETP.LT.OR P6, PT, R0, 0x9, !P1 ;  /* 0x000000090000780c */ /* 0x000fe40004fc1670 */
[----:B------:R-:W-:-:S05]  /*31180*/  F2FP.SATFINITE.E4M3.F32.PACK_AB_MERGE_C R2, RZ, R2, RZ ;  /* 0x00000002ff02723e */ /* 0x000fca00048070ff */
[----:B------:R2:W-:Y:S01]  /*31190*/  @!P5 STG.E.U8 desc[UR18][R28.64+0x1], R2 ;  /* 0x000001021c00d986 */ /* 0x0005e2000c101112 */
[----:B------:R-:W-:Y:S01]  /*311a0*/  ISETP.LT.OR P5, PT, R0, 0xa, !P1 ;  /* 0x0000000a0000780c */ /* 0x000fe20004fa1670 */
[----:B0-----:R-:W-:Y:S02]  /*311b0*/  FMUL R3, R36, UR17 ;  /* 0x0000001124037c20 */ /* 0x001fe40008400000 */
[----:B------:R-:W3:Y:S03]  /*311c0*/  LDL.LU R36, [R1+0x400] ;  /* 0x0004000001247983 */ /* 0x000ee60000300800 */
[----:B------:R-:W-:-:S05]  /*311d0*/  F2FP.SATFINITE.E4M3.F32.PACK_AB_MERGE_C R3, RZ, R3, RZ ;  /* 0x00000003ff03723e */ /* 0x000fca00048070ff */
[----:B------:R4:W-:Y:S01]  /*311e0*/  @!P6 STG.E.U8 desc[UR18][R30.64+0x8], R3 ;  /* 0x000008031e00e986 */ /* 0x0009e2000c101112 */
[----:B--2---:R-:W-:-:S03]  /*311f0*/  FMUL R2, R35, UR17 ;  /* 0x0000001123027c20 */ /* 0x004fc60008400000 */
[----:B------:R-:W2:Y:S02]  /*31200*/  LDL.LU R35, [R1+0x404] ;  /* 0x0004040001237983 */ /* 0x000ea40000300800 */
[----:B------:R-:W-:-:S05]  /*31210*/  F2FP.SATFINITE.E4M3.F32.PACK_AB_MERGE_C R2, RZ, R2, RZ ;  /* 0x00000002ff02723e */ /* 0x000fca00048070ff */
[----:B------:R3:W-:Y:S01]  /*31220*/  @!P5 STG.E.U8 desc[UR18][R30.64+0x9], R2 ;  /* 0x000009021e00d986 */ /* 0x0007e2000c101112 */
[----:B----4-:R-:W-:-:S03]  /*31230*/  FMUL R3, R33, UR17 ;  /* 0x0000001121037c20 */ /* 0x010fc60008400000 */
[----:B------:R-:W4:Y:S01]  /*31240*/  LDL.LU R33, [R1+0x408] ;  /* 0x0004080001217983 */ /* 0x000f220000300800 */
[----:B---3--:R-:W-:-:S03]  /*31250*/  FMUL R2, R32, UR17 ;  /* 0x0000001120027c20 */ /* 0x008fc60008400000 */
[----:B------:R-:W3:Y:S01]  /*31260*/  LDL.LU R32, [R1+0x40c] ;  /* 0x00040c0001207983 */ /* 0x000ee20000300800 */
[C---:B------:R-:W-:Y:S02]  /*31270*/  ISETP.LT.OR P6, PT, R0.reuse, 0x9, !P0 ;  /* 0x000000090000780c */ /* 0x040fe400047c1670 */
[----:B------:R-:W-:Y:S02]  /*31280*/  ISETP.LT.OR P5, PT, R0, 0xa, !P0 ;  /* 0x0000000a0000780c */ /* 0x000fe400047a1670 */
[----:B------:R-:W-:Y:S02]  /*31290*/  F2FP.SATFINITE.E4M3.F32.PACK_AB_MERGE_C R3, RZ, R3, RZ ;  /* 0x00000003ff03723e */ /* 0x000fe400048070ff */
[----:B------:R-:W-:-:S07]  /*312a0*/  F2FP.SATFINITE.E4M3.F32.PACK_AB_MERGE_C R2, RZ, R2, RZ ;  /* 0x00000002ff02723e */ /* 0x000fce00048070ff */
[----:B------:R0:W-:Y:S01]  /*312b0*/  @!P6 STG.E.U8 desc[UR18][R28.64+0x8], R3 ;  /* 0x000008031c00e986 */ /* 0x0001e2000c101112 */
[----:B------:R-:W-:-:S03]  /*312c0*/  ISETP.LT.OR P6, PT, R0, 0x11, !P1 ;  /* 0x000000110000780c */ /* 0x000fc60004fc1670 */
[----:B------:R1:W-:Y:S01]  /*312d0*/  @!P5 STG.E.U8 desc[UR18][R28.64+0x9], R2 ;  /* 0x000009021c00d986 */ /* 0x0003e2000c101112 */
[----:B------:R-:W-:Y:S01]  /*312e0*/  ISETP.LT.OR P5, PT, R0, 0x12, !P1 ;  /* 0x000000120000780c */ /* 0x000fe20004fa1670 */
[----:B0-----:R-:W-:Y:S02]  /*312f0*/  FMUL R3, R39, UR17 ;  /* 0x0000001127037c20 */ /* 0x001fe40008400000 */
[----:B------:R-:W3:Y:S03]  /*31300*/  LDL.LU R39, [R1+0x410] ;  /* 0x0004100001277983 */ /* 0x000ee60000300800 */
[----:B------:R-:W-:Y:S01]  /*31310*/  F2FP.SATFINITE.E4M3.F32.PACK_AB_MERGE_C R3, RZ, R3, RZ ;  /* 0x00000003ff03723e */ /* 0x000fe200048070ff */
[----:B-1----:R-:W-:Y:S02]  /*31320*/  FMUL R2, R38, UR17 ;  /* 0x0000001126027c20 */ /* 0x002fe40008400000 */
[----:B------:R-:W3:Y:S04]  /*31330*/  LDL.LU R38, [R1+0x414] ;  /* 0x0004140001267983 */ /* 0x000ee80000300800 */
[----:B------:R0:W-:Y:S01]  /*31340*/  @!P6 STG.E.U8 desc[UR18][R30.64+0x10], R3 ;  /* 0x000010031e00e986 */ /* 0x0001e2000c101112 */
[----:B------:R-:W-:-:S02]  /*31350*/  ISETP.LT.OR P6, PT, R0, 0x11, !P0 ;  /* 0x000000110000780c */ /* 0x000fc400047c1670 */
[----:B------:R-:W-:-:S05]  /*31360*/  F2FP.SATFINITE.E4M3.F32.PACK_AB_MERGE_C R2, RZ, R2, RZ ;  /* 0x00000002ff02723e */ /* 0x000fca00048070ff */
[----:B------:R1:W-:Y:S01]  /*31370*/  @!P5 STG.E.U8 desc[UR18][R30.64+0x11], R2 ;  /* 0x000011021e00d986 */ /* 0x0003e2000c101112 */
[----:B0-----:R-:W-:-:S03]  /*31380*/  FMUL R3, R37, UR17 ;  /* 0x0000001125037c20 */ /* 0x001fc60008400000 */
[----:B------:R-:W3:Y:S01]  /*31390*/  LDL.LU R37, [R1+0x418] ;  /* 0x0004180001257983 */ /* 0x000ee20000300800 */
[----:B------:R-:W-:Y:S02]  /*313a0*/  ISETP.LT.OR P5, PT, R0, 0x12, !P0 ;  /* 0x000000120000780c */ /* 0x000fe400047a1670 */
[----:B------:R-:W-:-:S05]  /*313b0*/  F2FP.SATFINITE.E4M3.F32.PACK_AB_MERGE_C R3, RZ, R3, RZ ;  /* 0x00000003ff03723e */ /* 0x000fca00048070ff */
[----:B------:R2:W-:Y:S01]  /*313c0*/  @!P6 STG.E.U8 desc[UR18][R28.64+0x10], R3 ;  /* 0x000010031c00e986 */ /* 0x0005e2000c101112 */
[----:B------:R-:W-:Y:S01]  /*313d0*/  ISETP.LT.OR P6, PT, R0, 0x19, !P1 ;  /* 0x000000190000780c */ /* 0x000fe20004fc1670 */
[----:B-1----:R-:W-:Y:S02]  /*313e0*/  FMUL R2, R36, UR17 ;  /* 0x0000001124027c20 */ /* 0x002fe40008400000 */
        /* <DEDUP_REMOVED lines=12> */
[----:B------:R-:W-:Y:S02]  /*314b0*/  F2FP.SATFINITE.E4M3.F32.PACK_AB_MERGE_C R2, RZ, R2, RZ ;  /* 0x00000002ff02723e */ /* 0x000fe400048070ff */
[----:B------:R-:W-:Y:S02]  /*314c0*/  ISETP.LT.OR P6, PT, R0, 0x19, !P0 ;  /* 0x000000190000780c */ /* 0x000fe400047c1670 */
        /* <DEDUP_REMOVED lines=218> */
[----:B-1----:R-:W-:-:S04]  /*32270*/  FMUL R3, R38, UR17 ;  /* 0x0000001126037c20 */ /* 0x002fc80008400000 */
[----:B------:R0:W-:Y:S01]  /*32280*/  @!P5 STG.E.U8 desc[UR18][R30.64+0x71], R2 ;  /* 0x000071021e00d986 */ /* 0x0001e2000c101112 */
[C---:B------:R-:W-:Y:S02]  /*32290*/  ISETP.LT.OR P5, PT, R0.reuse, 0x72, !P0 ;  /* 0x000000720000780c */ /* 0x040fe400047a1670 */
[----:B------:R-:W-:Y:S01]  /*322a0*/  F2FP.SATFINITE.E4M3.F32.PACK_AB_MERGE_C R3, RZ, R3, RZ ;  /* 0x00000003ff03723e */ /* 0x000fe200048070ff */
[----:B------:R-:W3:Y:S04]  /*322b0*/  LDL.LU R38, [R1+0x4d8] ;  /* 0x0004d80001267983 */ /* 0x000ee80000300800 */
[----:B------:R1:W-:Y:S01]  /*322c0*/  @!P6 STG.E.U8 desc[UR18][R28.64+0x70], R3 ;  /* 0x000070031c00e986 */ /* 0x0003e2000c101112 */
[----:B------:R-:W-:Y:S01]  /*322d0*/  ISETP.LT.OR P6, PT, R0, 0x79, !P1 ;  /* 0x000000790000780c */ /* 0x000fe20004fc1670 */
[----:B0-----:R-:W-:-:S02]  /*322e0*/  FMUL R2, R37, UR17 ;  /* 0x0000001125027c20 */ /* 0x001fc40008400000 */
[----:B------:R-:W3:Y:S03]  /*322f0*/  LDL.LU R37, [R1+0x4dc] ;  /* 0x0004dc0001257983 */ /* 0x000ee60000300800 */
        /* <DEDUP_REMOVED lines=19> */
[----:B------:R-:W-:Y:S01]  /*32430*/  @!P6 STG.E.U8 desc[UR18][R28.64+0x78], R4 ;  /* 0x000078041c00e986 */ /* 0x000fe2000c101112 */
[----:B------:R-:W-:Y:S01]  /*32440*/  ISETP.LT.OR P6, PT, R0, 0x81, !P1 ;  /* 0x000000810000780c */ /* 0x000fe20004fc1670 */
[----:B------:R-:W-:Y:S02]  /*32450*/  FMUL R2, R39, UR17 ;  /* 0x0000001127027c20 */ /* 0x000fe40008400000 */
[----:B------:R-:W3:Y:S03]  /*32460*/  LDL.LU R39, [R1+0x4f0] ;  /* 0x0004f00001277983 */ /* 0x000ee60000300800 */
[----:B------:R-:W-:Y:S01]  /*32470*/  F2FP.SATFINITE.E4M3.F32.PACK_AB_MERGE_C R2, RZ, R2, RZ ;  /* 0x00000002ff02723e */ /* 0x000fe200048070ff */
[----:B------:R0:W-:Y:S06]  /*32480*/  @!P5 STG.E.U8 desc[UR18][R28.64+0x79], R3 ;  /* 0x000079031c00d986 */ /* 0x0001ec000c101112 */
[----:B------:R1:W-:Y:S01]  /*32490*/  @!P6 STG.E.U8 desc[UR18][R30.64+0x80], R2 ;  /* 0x000080021e00e986 */ /* 0x0003e2000c101112 */
[----:B0-----:R-:W-:-:S03]  /*324a0*/  FMUL R3, R38, UR17 ;  /* 0x0000001126037c20 */ /* 0x001fc60008400000 */
[----:B------:R-:W3:Y:S01]  /*324b0*/  LDL.LU R38, [R1+0x4f4] ;  /* 0x0004f40001267983 */ /* 0x000ee20000300800 */
[----:B-1----:R-:W-:-:S03]  /*324c0*/  FMUL R2, R37, UR17 ;  /* 0x0000001125027c20 */ /* 0x002fc60008400000 */
[----:B------:R-:W3:Y:S02]  /*324d0*/  LDL.LU R37, [R1+0x4f8] ;  /* 0x0004f80001257983 */ /* 0x000ee40000300800 */
[----:B------:R-:W-:Y:S01]  /*324e0*/  F2FP.SATFINITE.E4M3.F32.PACK_AB_MERGE_C R5, RZ, R2, RZ ;  /* 0x00000002ff05723e */ /* 0x000fe200048070ff */
[----:B------:R-:W-:Y:S02]  /*324f0*/  FMUL R4, R36, UR17 ;  /* 0x0000001124047c20 */ /* 0x000fe40008400000 */
[----:B------:R-:W3:Y:S03]  /*32500*/  LDL.LU R36, [R1+0x4fc] ;  /* 0x0004fc0001247983 */ /* 0x000ee60000300800 */
[----:B------:R-:W-:Y:S01]  /*32510*/  F2FP.SATFINITE.E4M3.F32.PACK_AB_MERGE_C R7, RZ, R4, RZ ;  /* 0x00000004ff07723e */ /* 0x000fe200048070ff */
[----:B--2---:R-:W-:Y:S02]  /*32520*/  FMUL R4, R35, UR17 ;  /* 0x0000001123047c20 */ /* 0x004fe40008400000 */
[----:B------:R-:W2:Y:S01]  /*32530*/  LDL.LU R35, [R1+0x500] ;  /* 0x0005000001237983 */ /* 0x000ea20000300800 */
[----:B----4-:R-:W-:-:S03]  /*32540*/  FMUL R2, R33, UR17 ;  /* 0x0000001121027c20 */ /* 0x010fc60008400000 */
[----:B------:R-:W4:Y:S02]  /*32550*/  LDL.LU R33, [R1+0x504] ;  /* 0x0005040001217983 */ /* 0x000f240000300800 */
[----:B------:R-:W-:Y:S01]  /*32560*/  F2FP.SATFINITE.E4M3.F32.PACK_AB_MERGE_C R11, RZ, R2, RZ ;  /* 0x00000002ff0b723e */ /* 0x000fe200048070ff */
[----:B---3--:R-:W-:Y:S02]  /*32570*/  FMUL R2, R32, UR17 ;  /* 0x0000001120027c20 */ /* 0x008fe40008400000 */
[----:B------:R-:W3:Y:S01]  /*32580*/  LDL.LU R32, [R1+0x508] ;  /* 0x0005080001207983 */ /* 0x000ee20000300800 */
[C---:B------:R-:W-:Y:S02]  /*32590*/  ISETP.LT.OR P5, PT, R0.reuse, 0x82, !P1 ;  /* 0x000000820000780c */ /* 0x040fe40004fa1670 */
[----:B------:R-:W-:Y:S02]  /*325a0*/  F2FP.SATFINITE.E4M3.F32.PACK_AB_MERGE_C R3, RZ, R3, RZ ;  /* 0x00000003ff03723e */ /* 0x000fe400048070ff */
[----:B------:R-:W-:-:S09]  /*325b0*/  ISETP.LT.OR P6, PT, R0, 0x81, !P0 ;  /* 0x000000810000780c */ /* 0x000fd200047c1670 */
[----:B------:R0:W-:Y:S01]  /*325c0*/  @!P5 STG.E.U8 desc[UR18][R30.64+0x81], R3 ;  /* 0x000081031e00d986 */ /* 0x0001e2000c101112 */
[----:B------:R-:W-:-:S03]  /*325d0*/  ISETP.LT.OR P5, PT, R0, 0x82, !P0 ;  /* 0x000000820000780c */ /* 0x000fc600047a1670 */
[----:B------:R1:W-:Y:S01]  /*325e0*/  @!P6 STG.E.U8 desc[UR18][R28.64+0x80], R5 ;  /* 0x000080051c00e986 */ /* 0x0003e2000c101112 */
[----:B------:R-:W-:-:S09]  /*325f0*/  ISETP.LT.OR P6, PT, R0, 0x89, !P1 ;  /* 0x000000890000780c */ /* 0x000fd20004fc1670 */
[----:B------:R1:W-:Y:S01]  /*32600*/  @!P5 STG.E.U8 desc[UR18][R28.64+0x81], R7 ;  /* 0x000081071c00d986 */ /* 0x0003e2000c101112 */
[----:B------:R-:W-:Y:S02]  /*32610*/  ISETP.LT.OR P5, PT, R0, 0x8a, !P1 ;  /* 0x0000008a0000780c */ /* 0x000fe40004fa1670 */
[----:B------:R-:W-:Y:S01]  /*32620*/  F2FP.SATFINITE.E4M3.F32.PACK_AB_MERGE_C R9, RZ, R4, RZ ;  /* 0x00000004ff09723e */ /* 0x000fe200048070ff */
[----:B0-----:R-:W-:Y:S02]  /*32630*/  FMUL R3, R39, UR17 ;  /* 0x0000001127037c20 */ /* 0x001fe40008400000 */
[----:B------:R-:W3:Y:S01]  /*32640*/  LDL.LU R39, [R1+0x50c] ;  /* 0x00050c0001277983 */ /* 0x000ee20000300800 */
[----:B-1----:R-:W-:-:S03]  /*32650*/  F2FP.SATFINITE.E4M3.F32.PACK_AB_MERGE_C R5, RZ, R2, RZ ;  /* 0x00000002ff05723e */ /* 0x002fc600048070ff */
[----:B------:R0:W-:Y:S01]  /*32660*/  @!P6 STG.E.U8 desc[UR18][R30.64+0x88], R9 ;  /* 0x000088091e00e986 */ /* 0x0001e2000c101112 */
[----:B------:R-:W-:-:S03]  /*32670*/  ISETP.LT.OR P6, PT, R0, 0x89, !P0 ;  /* 0x000000890000780c */ /* 0x000fc600047c1670 */
[----:B------:R1:W-:Y:S01]  /*32680*/  @!P5 STG.E.U8 desc[UR18][R30.64+0x89], R11 ;  /* 0x0000890b1e00d986 */ /* 0x0003e2000c101112 */
[----:B------:R-:W-:Y:S01]  /*32690*/  ISETP.LT.OR P5, PT, R0, 0x8a, !P0 ;  /* 0x0000008a0000780c */ /* 0x000fe200047a1670 */
[----:B------:R-:W-:Y:S01]  /*326a0*/  FMUL R2, R38, UR17 ;  /* 0x0000001126027c20 */ /* 0x000fe20008400000 */
[----:B------:R-:W-:Y:S01]  /*326b0*/  F2FP.SATFINITE.E4M3.F32.PACK_AB_MERGE_C R7, RZ, R3, RZ ;  /* 0x00000003ff07723e */ /* 0x000fe200048070ff */
[----:B------:R-:W3:Y:S01]  /*326c0*/  LDL.LU R38, [R1+0x510] ;  /* 0x0005100001267983 */ /* 0x000ee20000300800 */
[----:B------:R-:W-:-:S03]  /*326d0*/  FMUL R3, R37, UR17 ;  /* 0x0000001125037c20 */ /* 0x000fc60008400000 */
[----:B------:R-:W3:Y:S01]  /*326e0*/  LDL.LU R37, [R1+0x514] ;  /* 0x0005140001257983 */ /* 0x000ee20000300800 */
[----:B0-----:R-:W-:Y:S02]  /*326f0*/  F2FP.SATFINITE.E4M3.F32.PACK_AB_MERGE_C R9, RZ, R2, RZ ;  /* 0x00000002ff09723e */ /* 0x001fe400048070ff */
[----:B-1----:R-:W-:Y:S01]  /*32700*/  F2FP.SATFINITE.E4M3.F32.PACK_AB_MERGE_C R11, RZ, R3, RZ ;  /* 0x00000003ff0b723e */ /* 0x002fe200048070ff */
[----:B------:R0:W-:Y:S04]  /*32710*/  @!P6 STG.E.U8 desc[UR18][R28.64+0x88], R5 ;  /* 0x000088051c00e986 */ /* 0x0001e8000c101112 */
[----:B------:R1:W-:Y:S01]  /*32720*/  @!P5 STG.E.U8 desc[UR18][R28.64+0x89], R7 ;  /* 0x000089071c00d986 */ /* 0x0003e2000c101112 */
[----:B------:R-:W-:-:S03]  /*32730*/  FMUL R2, R36, UR17 ;  /* 0x0000001124027c20 */ /* 0x000fc60008400000 */
[----:B------:R-:W3:Y:S02]  /*32740*/  LDL.LU R36, [R1+0x518] ;  /* 0x0005180001247983 */ /* 0x000ee40000300800 */
[----:B0-----:R-:W-:Y:S01]  /*32750*/  F2FP.SATFINITE.E4M3.F32.PACK_AB_MERGE_C R5, RZ, R2, RZ ;  /* 0x00000002ff05723e */ /* 0x001fe200048070ff */
[----:B--2---:R-:W-:Y:S02]  /*32760*/  FMUL R3, R35, UR17 ;  /* 0x0000001123037c20 */ /* 0x004fe40008400000 */
[----:B------:R-:W2:Y:S03]  /*32770*/  LDL.LU R35, [R1+0x51c] ;  /* 0x00051c0001237983 */ /* 0x000ea60000300800 */
[----:B-1----:R-:W-:Y:S01]  /*32780*/  F2FP.SATFINITE.E4M3.F32.PACK_AB_MERGE_C R7, RZ, R3, RZ ;  /* 0x00000003ff07723e */ /* 0x002fe200048070ff */
[----:B----4-:R-:W-:Y:S02]  /*32790*/  FMUL R2, R33, UR17 ;  /* 0x0000001121027c20 */ /* 0x010fe40008400000 */
[----:B------:R-:W4:Y:S01]  /*327a0*/  LDL.LU R33, [R1+0x520] ;  /* 0x0005200001217983 */ /* 0x000f220000300800 */
[----:B---3--:R-:W-:-:S03]  /*327b0*/  FMUL R3, R32, UR17 ;  /* 0x0000001120037c20 */ /* 0x008fc60008400000 */
[----:B------:R-:W3:Y:S01]  /*327c0*/  LDL.LU R32, [R1+0x524] ;  /* 0x0005240001207983 */ /* 0x000ee20000300800 */
[C---:B------:R-:W-:Y:S02]  /*327d0*/  ISETP.LT.OR P6, PT, R0.reuse, 0x91, !P1 ;  /* 0x000000910000780c */ /* 0x040fe40004fc1670 */
[----:B------:R-:W-:-:S11]  /*327e0*/  ISETP.LT.OR P5, PT, R0, 0x92, !P1 ;  /* 0x000000920000780c */ /* 0x000fd60004fa1670 */
[----:B------:R0:W-:Y:S01]  /*327f0*/  @!P6 STG.E.U8 desc[UR18][R30.64+0x90], R9 ;  /* 0x000090091e00e986 */ /* 0x0001e2000c101112 */
[----:B------:R-:W-:-:S03]  /*32800*/  ISETP.LT.OR P6, PT, R0, 0x91, !P0 ;  /* 0x000000910000780c */ /* 0x000fc600047c1670 */
[----:B------:R1:W-:Y:S01]  /*32810*/  @!P5 STG.E.U8 desc[UR18][R30.64+0x91], R11 ;  /* 0x0000910b1e00d986 */ /* 0x0003e2000c101112 */
[----:B------:R-:W-:-:S09]  /*32820*/  ISETP.LT.OR P5, PT, R0, 0x92, !P0 ;  /* 0x000000920000780c */ /* 0x000fd200047a1670 */
[----:B------:R1:W-:Y:S01]  /*32830*/  @!P6 STG.E.U8 desc[UR18][R28.64+0x90], R5 ;  /* 0x000090051c00e986 */ /* 0x0003e2000c101112 */
[C---:B------:R-:W-:Y:S02]  /*32840*/  ISETP.LT.OR P6, PT, R0.reuse, 0x99, !P1 ;  /* 0x000000990000780c */ /* 0x040fe40004fc1670 */
[----:B0-----:R-:W-:Y:S01]  /*32850*/  F2FP.SATFINITE.E4M3.F32.PACK_AB_MERGE_C R9, RZ, R2, RZ ;  /* 0x00000002ff09723e */ /* 0x001fe200048070ff */
[----:B------:R-:W-:Y:S01]  /*32860*/  FMUL R2, R39, UR17 ;  /* 0x0000001127027c20 */ /* 0x000fe20008400000 */
[----:B------:R0:W-:Y:S01]  /*32870*/  @!P5 STG.E.U8 desc[UR18][R28.64+0x91], R7 ;  /* 0x000091071c00d986 */ /* 0x0001e2000c101112 */
[----:B------:R-:W-:-:S03]  /*32880*/  ISETP.LT.OR P5, PT, R0, 0x9a, !P1 ;  /* 0x0000009a0000780c */ /* 0x000fc60004fa1670 */
[----:B------:R-:W3:Y:S01]  /*32890*/  LDL.LU R39, [R1+0x528] ;  /* 0x0005280001277983 */ /* 0x000ee20000300800 */
[----:B-1----:R-:W-:Y:S02]  /*328a0*/  F2FP.SATFINITE.E4M3.F32.PACK_AB_MERGE_C R11, RZ, R3, RZ ;  /* 0x00000003ff0b723e */ /* 0x002fe400048070ff */
[----:B------:R-:W-:Y:S02]  /*328b0*/  F2FP.SATFINITE.E4M3.F32.PACK_AB_MERGE_C R5, RZ, R2, RZ ;  /* 0x00000002ff05723e */ /* 0x000fe400048070ff */
[----:B------:R1:W-:Y:S01]  /*328c0*/  @!P6 STG.E.U8 desc[UR18][R30.64+0x98], R9 ;  /* 0x000098091e00e986 */ /* 0x0003e2000c101112 */
[----:B------:R-:W-:Y:S01]  /*328d0*/  ISETP.LT.OR P6, PT, R0, 0x99, !P0 ;  /* 0x000000990000780c */ /* 0x000fe200047c1670 */
[----:B------:R-:W-:Y:S02]  /*328e0*/  FMUL R3, R38, UR17 ;  /* 0x0000001126037c20 */ /* 0x000fe40008400000 */
        /* <DEDUP_REMOVED lines=24> */
[----:B------:R-:W-:Y:S02]  /*32a70*/  ISETP.LT.OR P5, PT, R0, 0xa2, !P0 ;  /* 0x000000a20000780c */ /* 0x000fe400047a1670 */
[----:B0-----:R-:W-:Y:S01]  /*32a80*/  F2FP.SATFINITE.E4M3.F32.PACK_AB_MERGE_C R7, RZ, R3, RZ ;  /* 0x00000003ff07723e */ /* 0x001fe200048070ff */
[----:B------:R0:W-:Y:S01]  /*32a90*/  @!P6 STG.E.U8 desc[UR18][R28.64+0xa0], R5 ;  /* 0x0000a0051c00e986 */ /* 0x0001e2000c101112 */
[----:B------:R-:W-:-:S03]  /*32aa0*/  FMUL R3, R39, UR17 ;  /* 0x0000001127037c20 */ /* 0x000fc60008400000 */
[----:B------:R-:W3:Y:S01]  /*32ab0*/  LDL.LU R39, [R1+0x544] ;  /* 0x0005440001277983 */ /* 0x000ee20000300800 */
[----:B------:R-:W-:Y:S02]  /*32ac0*/  ISETP.LT.OR P6, PT, R0, 0xa9, !P1 ;  /* 0x000000a90000780c */ /* 0x000fe40004fc1670 */
[----:B-1----:R-:W-:-:S03]  /*32ad0*/  F2FP.SATFINITE.E4M3.F32.PACK_AB_MERGE_C R9, RZ, R2, RZ ;  /* 0x00000002ff09723e */ /* 0x002fc600048070ff */
        /* <DEDUP_REMOVED lines=442> */
[C---:B------:R-:W-:Y:S01]  /*34680*/  ISETP.LT.OR P5, PT, R0.reuse, 0x152, !P2 ;  /* 0x000001520000780c */ /* 0x040fe200057a1670 */
[----:B------:R-:W3:Y:S10]  /*34690*/  LDL.LU R41, [R1+0x6b0] ;  /* 0x0006b00001297983 */ /* 0x000ef40000300800 */
        /* <DEDUP_REMOVED lines=42> */
[----:B------:R0:W-:Y:S01]  /*34940*/  @!P6 STG.E.U8 desc[UR18][R24.64+0x168], R9 ;  /* 0x000168091800e986 */ /* 0x0001e2000c101112 */
[----:B------:R-:W-:Y:S01]  /*34950*/  ISETP.LT.OR P6, PT, R0, 0x169, !P2 ;  /* 0x000001690000780c */ /* 0x000fe200057c1670 */
[----:B------:R-:W-:Y:S01]  /*34960*/  FMUL R3, R41, UR17 ;  /* 0x0000001129037c20 */ /* 0x000fe20008400000 */
[----:B-1----:R-:W-:Y:S01]  /*34970*/  F2FP.SATFINITE.E4M3.F32.PACK_AB_MERGE_C R5, RZ, R2, RZ ;  /* 0x00000002ff05723e */ /* 0x002fe200048070ff */
[----:B------:R-:W-:Y:S01]  /*34980*/  FMUL R2, R39, UR17 ;  /* 0x0000001127027c20 */ /* 0x000fe20008400000 */
[----:B------:R-:W3:Y:S04]  /*34990*/  LDL.LU R41, [R1+0x6d0] ;  /* 0x0006d00001297983 */ /* 0x000ee80000300800 */
[----:B------:R-:W3:Y:S01]  /*349a0*/  LDL.LU R39, [R1+0x6d4] ;  /* 0x0006d40001277983 */ /* 0x000ee20000300800 */
[----:B------:R-:W-:-:S03]  /*349b0*/  F2FP.SATFINITE.E4M3.F32.PACK_AB_MERGE_C R7, RZ, R3, RZ ;  /* 0x00000003ff07723e */ /* 0x000fc600048070ff */
[----:B------:R1:W-:Y:S01]  /*349c0*/  @!P5 STG.E.U8 desc[UR18][R24.64+0x169], R11 ;  /* 0x0001690b1800d986 */ /* 0x0003e2000c101112 */
[----:B------:R-:W-:Y:S01]  /*349d0*/  ISETP.LT.OR P5, PT, R0, 0x16a, !P2 ;  /* 0x0000016a0000780c */ /* 0x000fe200057a1670 */
[----:B------:R-:W-:Y:S01]  /*349e0*/  FMUL R3, R38, UR17 ;  /* 0x0000001126037c20 */ /* 0x000fe20008400000 */
[----:B0-----:R-:W-:Y:S01]  /*349f0*/  F2FP.SATFINITE.E4M3.F32.PACK_AB_MERGE_C R9, RZ, R2, RZ ;  /* 0x00000002ff09723e */ /* 0x001fe200048070ff */
[----:B------:R-:W3:Y:S01]  /*34a00*/  LDL.LU R38, [R1+0x6d8] ;  /* 0x0006d80001267983 */ /* 0x000ee20000300800 */
[----:B------:R-:W-:-:S03]  /*34a10*/  FMUL R2, R37, UR17 ;  /* 0x0000001125027c20 */ /* 0x000fc60008400000 */
[----:B------:R-:W3:Y:S01]  /*34a20*/  LDL.LU R37, [R1+0x6dc] ;  /* 0x0006dc0001257983 */ /* 0x000ee20000300800 */
[----:B-1----:R-:W-:-:S03]  /*34a30*/  F2FP.SATFINITE.E4M3.F32.PACK_AB_MERGE_C R11, RZ, R3, RZ ;  /* 0x00000003ff0b723e */ /* 0x002fc600048070ff */
[----:B------:R0:W-:Y:S04]  /*34a40*/  @!P6 STG.E.U8 desc[UR18][R26.64+0x168], R5 ;  /* 0x000168051a00e986 */ /* 0x0001e8000c101112 */
[----:B------:R1:W-:Y:S01]  /*34a50*/  @!P5 STG.E.U8 desc[UR18][R26.64+0x169], R7 ;  /* 0x000169071a00d986 */ /* 0x0003e2000c101112 */
[----:B------:R-:W-:Y:S01]  /*34a60*/  FMUL R3, R36, UR17 ;  /* 0x0000001124037c20 */ /* 0x000fe20008400000 */
[----:B0-----:R-:W-:Y:S02]  /*34a70*/  F2FP.SATFINITE.E4M3.F32.PACK_AB_MERGE_C R5, RZ, R2, RZ ;  /* 0x00000002ff05723e */ /* 0x001fe400048070ff */
[----:B------:R-:W3:Y:S02]  /*34a80*/  LDL.LU R36, [R1+0x6e0] ;  /* 0x0006e00001247983 */ /* 0x000ee40000300800 */
[----:B-1----:R-:W-:Y:S01]  /*34a90*/  F2FP.SATFINITE.E4M3.F32.PACK_AB_MERGE_C R7, RZ, R3, RZ ;  /* 0x00000003ff07723e */ /* 0x002fe200048070ff */
[----:B--2---:R-:W-:-:S02]  /*34aa0*/  FMUL R2, R35, UR17 ;  /* 0x0000001123027c20 */ /* 0x004fc40008400000 */
[----:B------:R-:W2:Y:S01]  /*34ab0*/  LDL.LU R35, [R1+0x6e4] ;  /* 0x0006e40001237983 */ /* 0x000ea20000300800 */
[----:B----4-:R-:W-:-:S03]  /*34ac0*/  FMUL R3, R33, UR17 ;  /* 0x0000001121037c20 */ /* 0x010fc60008400000 */
        /* <DEDUP_REMOVED lines=8> */
[----:B------:R-:W-:Y:S02]  /*34b50*/  ISETP.LT.OR P5, PT, R0, 0x172, !P2 ;  /* 0x000001720000780c */ /* 0x000fe400057a1670 */
[----:B0-----:R-:W-:-:S07]  /*34b60*/  F2FP.SATFINITE.E4M3.F32.PACK_AB_MERGE_C R9, RZ, R2, RZ ;  /* 0x00000002ff09723e */ /* 0x001fce00048070ff */
[----:B------:R0:W-:Y:S01]  /*34b70*/  @!P6 STG.E.U8 desc[UR18][R26.64+0x170], R5 ;  /* 0x000170051a00e986 */ /* 0x0001e2000c101112 */
[----:B------:R-:W-:Y:S02]  /*34b80*/  ISETP.LT.OR P6, PT, R0, 0x179, !P3 ;  /* 0x000001790000780c */ /* 0x000fe40005fc1670 */
[----:B-1----:R-:W-:Y:S01]  /*34b90*/  F2FP.SATFINITE.E4M3.F32.PACK_AB_MERGE_C R11, RZ, R3, RZ ;  /* 0x00000003ff0b723e */ /* 0x002fe200048070ff */
[----:B------:R1:W-:Y:S01]  /*34ba0*/  @!P5 STG.E.U8 desc[UR18][R26.64+0x171], R7 ;  /* 0x000171071a00d986 */ /* 0x0003e2000c101112 */
[----:B------:R-:W-:-:S03]  /*34bb0*/  FMUL R2, R41, UR17 ;  /* 0x0000001129027c20 */ /* 0x000fc60008400000 */
[----:B------:R-:W3:Y:S01]  /*34bc0*/  LDL.LU R41, [R1+0x6f0] ;  /* 0x0006f00001297983 */ /* 0x000ee20000300800 */
[----:B------:R-:W-:-:S03]  /*34bd0*/  FMUL R3, R39, UR17 ;  /* 0x0000001127037c20 */ /* 0x000fc60008400000 */
[----:B------:R-:W3:Y:S01]  /*34be0*/  LDL.LU R39, [R1+0x6f4] ;  /* 0x0006f40001277983 */ /* 0x000ee20000300800 */
[C---:B------:R-:W-:Y:S02]  /*34bf0*/  ISETP.LT.OR P3, PT, R0.reuse, 0x17a, !P3 ;  /* 0x0000017a0000780c */ /* 0x040fe40005f61670 */
[----:B------:R-:W-:Y:S02]  /*34c00*/  ISETP.LT.OR P5, PT, R0, 0x179, !P2 ;  /* 0x000001790000780c */ /* 0x000fe400057a1670 */
[----:B0-----:R-:W-:Y:S01]  /*34c10*/  F2FP.SATFINITE.E4M3.F32.PACK_AB_MERGE_C R5, RZ, R4, RZ ;  /* 0x00000004ff05723e */ /* 0x001fe200048070ff */
[----:B------:R-:W-:Y:S01]  /*34c20*/  FMUL R4, R38, UR17 ;  /* 0x0000001126047c20 */ /* 0x000fe20008400000 */
[----:B------:R-:W-:Y:S01]  /*34c30*/  ISETP.LT.OR P2, PT, R0, 0x17a, !P2 ;  /* 0x0000017a0000780c */ /* 0x000fe20005741670 */
[----:B------:R-:W3:Y:S01]  /*34c40*/  LDL.LU R38, [R1+0x6f8] ;  /* 0x0006f80001267983 */ /* 0x000ee20000300800 */
[----:B-1----:R-:W-:Y:S01]  /*34c50*/  F2FP.SATFINITE.E4M3.F32.PACK_AB_MERGE_C R7, RZ, R2, RZ ;  /* 0x00000002ff07723e */ /* 0x002fe200048070ff */
[----:B------:R-:W-:-:S02]  /*34c60*/  FMUL R2, R37, UR17 ;  /* 0x0000001125027c20 */ /* 0x000fc40008400000 */
[----:B------:R-:W3:Y:S04]  /*34c70*/  LDL.LU R37, [R1+0x6fc] ;  /* 0x0006fc0001257983 */ /* 0x000ee80000300800 */
[----:B------:R0:W-:Y:S01]  /*34c80*/  @!P6 STG.E.U8 desc[UR18][R24.64+0x178], R9 ;  /* 0x000178091800e986 */ /* 0x0001e2000c101112 */
[----:B------:R-:W-:-:S03]  /*34c90*/  F2FP.SATFINITE.E4M3.F32.PACK_AB_MERGE_C R13, RZ, R2, RZ ;  /* 0x00000002ff0d723e */ /* 0x000fc600048070ff */
[----:B------:R1:W-:Y:S01]  /*34ca0*/  @!P3 STG.E.U8 desc[UR18][R24.64+0x179], R11 ;  /* 0x0001790b1800b986 */ /* 0x0003e2000c101112 */
[----:B0-----:R-:W-:Y:S01]  /*34cb0*/  F2FP.SATFINITE.E4M3.F32.PACK_AB_MERGE_C R9, RZ, R3, RZ ;  /* 0x00000003ff09723e */ /* 0x001fe200048070ff */
[----:B------:R-:W-:Y:S02]  /*34cc0*/  FMUL R3, R36, UR17 ;  /* 0x0000001124037c20 */ /* 0x000fe40008400000 */
[----:B------:R-:W3:Y:S01]  /*34cd0*/  LDL.LU R36, [R1+0x700] ;  /* 0x0007000001247983 */ /* 0x000ee20000300800 */
[----:B-1----:R-:W-:-:S03]  /*34ce0*/  F2FP.SATFINITE.E4M3.F32.PACK_AB_MERGE_C R11, RZ, R4, RZ ;  /* 0x00000004ff0b723e */ /* 0x002fc600048070ff */
[----:B------:R0:W-:Y:S01]  /*34cf0*/  @!P2 STG.E.U8 desc[UR18][R26.64+0x179], R7 ;  /* 0x000179071a00a986 */ /* 0x0001e2000c101112 */
[----:B--2---:R-:W-:-:S03]  /*34d00*/  FMUL R2, R35, UR17 ;  /* 0x0000001123027c20 */ /* 0x004fc60008400000 */
[----:B------:R-:W2:Y:S02]  /*34d10*/  LDL.LU R35, [R1+0x704] ;  /* 0x0007040001237983 */ /* 0x000ea40000300800 */
[----:B0-----:R-:W-:Y:S01]  /*34d20*/  F2FP.SATFINITE.E4M3.F32.PACK_AB_MERGE_C R7, RZ, R2, RZ ;  /* 0x00000002ff07723e */ /* 0x001fe200048070ff */
[----:B----4-:R-:W-:Y:S02]  /*34d30*/  FMUL R4, R33, UR17 ;  /* 0x0000001121047c20 */ /* 0x010fe40008400000 */
[----:B------:R-:W4:Y:S01]  /*34d40*/  LDL.LU R33, [R1+0x708] ;  /* 0x0007080001217983 */ /* 0x000f220000300800 */
[----:B---3--:R-:W-:-:S03]  /*34d50*/  FMUL R2, R32, UR17 ;  /* 0x0000001120027c20 */ /* 0x008fc60008400000 */
[----:B------:R-:W3:Y:S01]  /*34d60*/  LDL.LU R32, [R1+0x70c] ;  /* 0x00070c0001207983 */ /* 0x000ee20000300800 */
[C---:B------:R-:W-:Y:S02]  /*34d70*/  ISETP.LT.OR P6, PT, R0.reuse, 0xc1, !P1 ;  /* 0x000000c10000780c */ /* 0x040fe40004fc1670 */
[C---:B------:R-:W-:Y:S01]  /*34d80*/  ISETP.LT.OR P3, PT, R0.reuse, 0xc2, !P1 ;  /* 0x000000c20000780c */ /* 0x040fe20004f61670 */
[----:B------:R0:W-:Y:S01]  /*34d90*/  @!P5 STG.E.U8 desc[UR18][R26.64+0x178], R5 ;  /* 0x000178051a00d986 */ /* 0x0001e2000c101112 */
[----:B------:R-:W-:-:S09]  /*34da0*/  ISETP.LT.OR P5, PT, R0, 0xc1, !P0 ;  /* 0x000000c10000780c */ /* 0x000fd200047a1670 */
[----:B------:R-:W-:Y:S01]  /*34db0*/  @!P6 STG.E.U8 desc[UR18][R30.64+0xc0], R9 ;  /* 0x0000c0091e00e986 */ /* 0x000fe2000c101112 */
[----:B------:R-:W-:-:S03]  /*34dc0*/  ISETP.LT.OR P6, PT, R0, 0xc2, !P0 ;  /* 0x000000c20000780c */ /* 0x000fc600047c1670 */
[----:B------:R1:W-:Y:S01]  /*34dd0*/  @!P3 STG.E.U8 desc[UR18][R30.64+0xc1], R11 ;  /* 0x0000c10b1e00b986 */ /* 0x0003e2000c101112 */
[C---:B------:R-:W-:Y:S02]  /*34de0*/  ISETP.LT.OR P3, PT, R0.reuse, 0xc9, !P1 ;  /* 0x000000c90000780c */ /* 0x040fe40004f61670 */
[----:B------:R-:W-:Y:S02]  /*34df0*/  ISETP.LT.OR P2, PT, R0, 0xca, !P1 ;  /* 0x000000ca0000780c */ /* 0x000fe40004f41670 */
[----:B0-----:R-:W-:Y:S02]  /*34e00*/  F2FP.SATFINITE.E4M3.F32.PACK_AB_MERGE_C R5, RZ, R3, RZ ;  /* 0x00000003ff05723e */ /* 0x001fe400048070ff */
[----:B-1----:R-:W-:-:S03]  /*34e10*/  F2FP.SATFINITE.E4M3.F32.PACK_AB_MERGE_C R11, RZ, R2, RZ ;  /* 0x00000002ff0b723e */ /* 0x002fc600048070ff */
[----:B------:R0:W-:Y:S01]  /*34e20*/  @!P6 STG.E.U8 desc[UR18][R28.64+0xc1], R5 ;  /* 0x0000c1051c00e986 */ /* 0x0001e2000c101112 */
[----:B------:R-:W-:-:S03]  /*34e30*/  FMUL R2, R41, UR17 ;  /* 0x0000001129027c20 */ /* 0x000fc60008400000 */
[----:B------:R-:W3:Y:S01]  /*34e40*/  LDL.LU R41, [R1+0x710] ;  /* 0x0007100001297983 */ /* 0x000ee20000300800 */
[----:B------:R-:W-:-:S03]  /*34e50*/  FMUL R3, R39, UR17 ;  /* 0x0000001127037c20 */ /* 0x000fc60008400000 */
[----:B------:R-:W3:Y:S01]  /*34e60*/  LDL.LU R39, [R1+0x714] ;  /* 0x0007140001277983 */ /* 0x000ee20000300800 */
[----:B------:R-:W-:Y:S02]  /*34e70*/  F2FP.SATFINITE.E4M3.F32.PACK_AB_MERGE_C R9, RZ, R4, RZ ;  /* 0x00000004ff09723e */ /* 0x000fe400048070ff */
[----:B------:R-:W-:Y:S01]  /*34e80*/  ISETP.LT.OR P6, PT, R0, 0xca, !P0 ;  /* 0x000000ca0000780c */ /* 0x000fe200047c1670 */
[----:B------:R-:W-:Y:S02]  /*34e90*/  FMUL R4, R38, UR17 ;  /* 0x0000001126047c20 */ /* 0x000fe40008400000 */
[----:B------:R-:W3:Y:S01]  /*34ea0*/  LDL.LU R38, [R1+0x718] ;  /* 0x0007180001267983 */ /* 0x000ee20000300800 */
[----:B0-----:R-:W-:-:S03]  /*34eb0*/  FMUL R5, R37, UR17 ;  /* 0x0000001125057c20 */ /* 0x001fc60008400000 */
[----:B------:R-:W3:Y:S04]  /*34ec0*/  LDL.LU R37, [R1+0x71c] ;  /* 0x00071c0001257983 */ /* 0x000ee80000300800 */
[----:B------:R-:W-:Y:S04]  /*34ed0*/  @!P5 STG.E.U8 desc[UR18][R28.64+0xc0], R13 ;  /* 0x0000c00d1c00d986 */ /* 0x000fe8000c101112 */
[----:B------:R0:W-:Y:S04]  /*34ee0*/  @!P3 STG.E.U8 desc[UR18][R30.64+0xc8], R7 ;  /* 0x0000c8071e00b986 */ /* 0x0001e8000c101112 */
[----:B------:R1:W-:Y:S01]  /*34ef0*/  @!P2 STG.E.U8 desc[UR18][R30.64+0xc9], R9 ;  /* 0x0000c9091e00a986 */ /* 0x0003e2000c101112 */
[----:B0-----:R-:W-:Y:S01]  /*34f00*/  F2FP.SATFINITE.E4M3.F32.PACK_AB_MERGE_C R7, RZ, R2, RZ ;  /* 0x00000002ff07723e */ /* 0x001fe200048070ff */
[----:B------:R-:W-:-:S02]  /*34f10*/  FMUL R2, R36, UR17 ;  /* 0x0000001124027c20 */ /* 0x000fc40008400000 */
[----:B------:R-:W3:Y:S01]  /*34f20*/  LDL.LU R36, [R1+0x720] ;  /* 0x0007200001247983 */ /* 0x000ee20000300800 */
[----:B-1----:R-:W-:Y:S02]  /*34f30*/  F2FP.SATFINITE.E4M3.F32.PACK_AB_MERGE_C R9, RZ, R3, RZ ;  /* 0x00000003ff09723e */ /* 0x002fe400048070ff */
[----:B------:R-:W-:Y:S01]  /*34f40*/  F2FP.SATFINITE.E4M3.F32.PACK_AB_MERGE_C R13, RZ, R4, RZ ;  /* 0x00000004ff0d723e */ /* 0x000fe200048070ff */
[----:B------:R0:W-:Y:S02]  /*34f50*/  @!P6 STG.E.U8 desc[UR18][R28.64+0xc9], R7 ;  /* 0x0000c9071c00e986 */ /* 0x0001e4000c101112 */
[----:B0-----:R-:W-:Y:S01]  /*34f60*/  F2FP.SATFINITE.E4M3.F32.PACK_AB_MERGE_C R7, RZ, R2, RZ ;  /* 0x00000002ff07723e */ /* 0x001fe200048070ff */
[----:B--2---:R-:W-:Y:S02]  /*34f70*/  FMUL R3, R35, UR17 ;  /* 0x0000001123037c20 */ /* 0x004fe40008400000 */
[----:B------:R-:W2:Y:S01]  /*34f80*/  LDL.LU R35, [R1+0x724] ;  /* 0x0007240001237983 */ /* 0x000ea20000300800 */
[----:B----4-:R-:W-:-:S03]  /*34f90*/  FMUL R4, R33, UR17 ;  /* 0x0000001121047c20 */ /* 0x010fc60008400000 */
[----:B------:R-:W4:Y:S01]  /*34fa0*/  LDL.LU R33, [R1+0x728] ;  /* 0x0007280001217983 */ /* 0x000f220000300800 */
[----:B---3--:R-:W-:-:S03]  /*34fb0*/  FMUL R2, R32, UR17 ;  /* 0x0000001120027c20 */ /* 0x008fc60008400000 */
[----:B------:R-:W3:Y:S01]  /*34fc0*/  LDL.LU R32, [R1+0x72c] ;  /* 0x00072c0001207983 */ /* 0x000ee20000300800 */
[C---:B------:R-:W-:Y:S02]  /*34fd0*/  ISETP.LT.OR P5, PT, R0.reuse, 0xc9, !P0 ;  /* 0x000000c90000780c */ /* 0x040fe400047a1670 */
[C---:B------:R-:W-:Y:S02]  /*34fe0*/  ISETP.LT.OR P2, PT, R0.reuse, 0xd2, !P1 ;  /* 0x000000d20000780c */ /* 0x040fe40004f41670 */
[C---:B------:R-:W-:Y:S02]  /*34ff0*/  ISETP.LT.OR P3, PT, R0.reuse, 0xd1, !P1 ;  /* 0x000000d10000780c */ /* 0x040fe40004f61670 */
[----:B------:R-:W-:-:S07]  /*35000*/  ISETP.LT.OR P6, PT, R0, 0xd2, !P0 ;  /* 0x000000d20000780c */ /* 0x000fce00047c1670 */
[----:B------:R-:W-:Y:S01]  /*35010*/  @!P5 STG.E.U8 desc[UR18][R28.64+0xc8], R11 ;  /* 0x0000c80b1c00d986 */ /* 0x000fe2000c101112 */
[----:B------:R-:W-:-:S03]  /*35020*/  ISETP.LT.OR P5, PT, R0, 0xd1, !P0 ;  /* 0x000000d10000780c */ /* 0x000fc600047a1670 */
[----:B------:R0:W-:Y:S01]  /*35030*/  @!P2 STG.E.U8 desc[UR18][R30.64+0xd1], R13 ;  /* 0x0000d10d1e00a986 */ /* 0x0001e2000c101112 */
[----:B------:R-:W-:-:S03]  /*35040*/  ISETP.LT.OR P2, PT, R0, 0xda, !P1 ;  /* 0x000000da0000780c */ /* 0x000fc60004f41670 */
[----:B------:R1:W-:Y:S01]  /*35050*/  @!P3 STG.E.U8 desc[UR18][R30.64+0xd0], R9 ;  /* 0x0000d0091e00b986 */ /* 0x0003e2000c101112 */
[----:B------:R-:W-:Y:S02]  /*35060*/  ISETP.LT.OR P3, PT, R0, 0xd9, !P1 ;  /* 0x000000d90000780c */ /* 0x000fe40004f61670 */
[----:B------:R-:W-:Y:S02]  /*35070*/  F2FP.SATFINITE.E4M3.F32.PACK_AB_MERGE_C R5, RZ, R5, RZ ;  /* 0x00000005ff05723e */ /* 0x000fe400048070ff */
[----:B0-----:R-:W-:Y:S02]  /*35080*/  F2FP.SATFINITE.E4M3.F32.PACK_AB_MERGE_C R13, RZ, R2, RZ ;  /* 0x00000002ff0d723e */ /* 0x001fe400048070ff */
[----:B-1----:R-:W-:Y:S01]  /*35090*/  F2FP.SATFINITE.E4M3.F32.PACK_AB_MERGE_C R9, RZ, R3, RZ ;  /* 0x00000003ff09723e */ /* 0x002fe200048070ff */
[----:B------:R-:W-:Y:S02]  /*350a0*/  FMUL R3, R41, UR17 ;  /* 0x0000001129037c20 */ /* 0x000fe40008400000 */
[----:B------:R-:W3:Y:S01]  /*350b0*/  LDL.LU R41, [R1+0x730] ;  /* 0x0007300001297983 */ /* 0x000ee20000300800 */
[----:B------:R-:W-:-:S03]  /*350c0*/  FMUL R2, R39, UR17 ;  /* 0x0000001127027c20 */ /* 0x000fc60008400000 */
[----:B------:R-:W3:Y:S01]  /*350d0*/  LDL.LU R39, [R1+0x734] ;  /* 0x0007340001277983 */ /* 0x000ee20000300800 */
[----:B------:R-:W-:-:S03]  /*350e0*/  F2FP.SATFINITE.E4M3.F32.PACK_AB_MERGE_C R11, RZ, R4, RZ ;  /* 0x00000004ff0b723e */ /* 0x000fc600048070ff */
[----:B------:R0:W-:Y:S01]  /*350f0*/  @!P6 STG.E.U8 desc[UR18][R28.64+0xd1], R7 ;  /* 0x0000d1071c00e986 */ /* 0x0001e2000c101112 */
[----:B------:R-:W-:Y:S01]  /*35100*/  ISETP.LT.OR P6, PT, R0, 0xda, !P0 ;  /* 0x000000da0000780c */ /* 0x000fe200047c1670 */
[----:B------:R-:W-:Y:S02]  /*35110*/  FMUL R4, R38, UR17 ;  /* 0x0000001126047c20 */ /* 0x000fe40008400000 */
[----:B------:R-:W3:Y:S04]  /*35120*/  LDL.LU R38, [R1+0x738] ;  /* 0x0007380001267983 */ /* 0x000ee80000300800 */
[----:B------:R1:W-:Y:S01]  /*35130*/  @!P5 STG.E.U8 desc[UR18][R28.64+0xd0], R5 ;  /* 0x0000d0051c00d986 */ /* 0x0003e2000c101112 */
[----:B0-----:R-:W-:Y:S01]  /*35140*/  F2FP.SATFINITE.E4M3.F32.PACK_AB_MERGE_C R7, RZ, R2, RZ ;  /* 0x00000002ff07723e */ /* 0x001fe200048070ff */
[----:B------:R-:W-:-:S02]  /*35150*/  FMUL R2, R37, UR17 ;  /* 0x0000001125027c20 */ /* 0x000fc40008400000 */
[----:B------:R-:W3:Y:S04]  /*35160*/  LDL.LU R37, [R1+0x73c] ;  /* 0x00073c0001257983 */ /* 0x000ee80000300800 */
[----:B------:R0:W-:Y:S01]  /*35170*/  @!P2 STG.E.U8 desc[UR18][R30.64+0xd9], R11 ;  /* 0x0000d90b1e00a986 */ /* 0x0001e2000c101112 */
[----:B-1----:R-:W-:-:S03]  /*35180*/  F2FP.SATFINITE.E4M3.F32.PACK_AB_MERGE_C R5, RZ, R3, RZ ;  /* 0x00000003ff05723e */ /* 0x002fc600048070ff */
[----:B------:R1:W-:Y:S01]  /*35190*/  @!P3 STG.E.U8 desc[UR18][R30.64+0xd8], R9 ;  /* 0x0000d8091e00b986 */ /* 0x0003e2000c101112 */
[----:B0-----:R-:W-:Y:S01]  /*351a0*/  F2FP.SATFINITE.E4M3.F32.PACK_AB_MERGE_C R11, RZ, R2, RZ ;  /* 0x00000002ff0b723e */ /* 0x001fe200048070ff */
[----:B------:R-:W-:Y:S02]  /*351b0*/  FMUL R2, R36, UR17 ;  /* 0x0000001124027c20 */ /* 0x000fe40008400000 */
[----:B------:R-:W3:Y:S01]  /*351c0*/  LDL.LU R36, [R1+0x740] ;  /* 0x0007400001247983 */ /* 0x000ee20000300800 */
[----:B-1----:R-:W-:-:S03]  /*351d0*/  F2FP.SATFINITE.E4M3.F32.PACK_AB_MERGE_C R9, RZ, R4, RZ ;  /* 0x00000004ff09723e */ /* 0x002fc600048070ff */
[----:B------:R3:W-:Y:S01]  /*351e0*/  @!P6 STG.E.U8 desc[UR18][R28.64+0xd9], R5 ;  /* 0x0000d9051c00e986 */ /* 0x0007e2000c101112 */
[----:B--2---:R-:W-:-:S03]  /*351f0*/  FMUL R3, R35, UR17 ;  /* 0x0000001123037c20 */ /* 0x004fc60008400000 */
        /* <DEDUP_REMOVED lines=30> */
[----:B------:R0:W-:Y:S04]  /*353e0*/  @!P3 STG.E.U8 desc[UR18][R30.64+0xe8], R9 ;  /* 0x0000e8091e00b986 */ /* 0x0001e8000c101112 */
[----:B------:R0:W-:Y:S01]  /*353f0*/  @!P2 STG.E.U8 desc[UR18][R30.64+0xe9], R13 ;  /* 0x0000e90d1e00a986 */ /* 0x0001e2000c101112 */
[----:B-1----:R-:W-:Y:S02]  /*35400*/  F2FP.SATFINITE.E4M3.F32.PACK_AB_MERGE_C R11, RZ, R4, RZ ;  /* 0x00000004ff0b723e */ /* 0x002fe400048070ff */
[----:B0-----:R-:W-:Y:S01]  /*35410*/  F2FP.SATFINITE.E4M3.F32.PACK_AB_MERGE_C R9, RZ, R3, RZ ;  /* 0x00000003ff09723e */ /* 0x001fe200048070ff */
[----:B------:R-:W-:-:S02]  /*35420*/  FMUL R3, R36, UR17 ;  /* 0x0000001124037c20 */ /* 0x000fc40008400000 */
[----:B------:R-:W3:Y:S01]  /*35430*/  LDL.LU R36, [R1+0x760] ;  /* 0x0007600001247983 */ /* 0x000ee20000300800 */
[----:B------:R-:W-:-:S03]  /*35440*/  F2FP.SATFINITE.E4M3.F32.PACK_AB_MERGE_C R13, RZ, R2, RZ ;  /* 0x00000002ff0d723e */ /* 0x000fc600048070ff */
        /* <DEDUP_REMOVED lines=9> */
[C---:B------:R-:W-:Y:S02]  /*354e0*/  ISETP.LT.OR P3, PT, R0.reuse, 0xf1, !P1 ;  /* 0x000000f10000780c */ /* 0x040fe40004f61670 */
[C---:B------:R-:W-:Y:S02]  /*354f0*/  ISETP.LT.OR P2, PT, R0.reuse, 0xf2, !P1 ;  /* 0x000000f20000780c */ /* 0x040fe40004f41670 */
[----:B------:R-:W-:Y:S02]  /*35500*/  F2FP.SATFINITE.E4M3.F32.PACK_AB_MERGE_C R5, RZ, R5, RZ ;  /* 0x00000005ff05723e */ /* 0x000fe400048070ff */
[----:B------:R-:W-:-:S05]  /*35510*/  ISETP.LT.OR P6, PT, R0, 0xf2, !P0 ;  /* 0x000000f20000780c */ /* 0x000fca00047c1670 */
[----:B------:R0:W-:Y:S01]  /*35520*/  @!P5 STG.E.U8 desc[UR18][R28.64+0xe8], R5 ;  /* 0x0000e8051c00d986 */ /* 0x0001e2000c101112 */
[----:B------:R-:W-:-:S03]  /*35530*/  ISETP.LT.OR P5, PT, R0, 0xf1, !P0 ;  /* 0x000000f10000780c */ /* 0x000fc600047a1670 */
[----:B------:R-:W-:Y:S01]  /*35540*/  @!P3 STG.E.U8 desc[UR18][R30.64+0xf0], R9 ;  /* 0x0000f0091e00b986 */ /* 0x000fe2000c101112 */
        /* <DEDUP_REMOVED lines=15> */
[----:B0-----:R-:W-:-:S03]  /*35640*/  FMUL R5, R37, UR17 ;  /* 0x0000001125057c20 */ /* 0x001fc60008400000 */
        /* <DEDUP_REMOVED lines=151> */
[----:B------:R-:W-:Y:S01]  /*35fc0*/  FMUL R2, R39, UR17 ;  /* 0x0000001127027c20 */ /* 0x000fe20008400000 */
[----:B------:R-:W-:-:S02]  /*35fd0*/  F2FP.SATFINITE.E4M3.F32.PACK_AB_MERGE_C R11, RZ, R4, RZ ;  /* 0x00000004ff0b723e */ /* 0x000fc400048070ff */
[----:B------:R0:W-:Y:S01]  /*35fe0*/  @!P6 STG.E.U8 desc[UR18][R28.64+0x131], R7 ;  /* 0x000131071c00e986 */ /* 0x0001e2000c101112 */
[----:B------:R-:W-:-:S03]  /*35ff0*/  ISETP.LT.OR P6, PT, R0, 0x13a, !P0 ;  /* 0x0000013a0000780c */ /* 0x000fc600047c1670 */
[----:B------:R-:W3:Y:S01]  /*36000*/  LDL.LU R39, [R1+0x7f4] ;  /* 0x0007f40001277983 */ /* 0x000ee20000300800 */
[----:B------:R-:W-:-:S03]  /*36010*/  FMUL R4, R38, UR17 ;  /* 0x0000001126047c20 */ /* 0x000fc60008400000 */
[----:B------:R-:W3:Y:S01]  /*36020*/  LDL.LU R38, [R1+0x7f8] ;  /* 0x0007f80001267983 */ /* 0x000ee20000300800 */
[----:B0-----:R-:W-:-:S03]  /*36030*/  F2FP.SATFINITE.E4M3.F32.PACK_AB_MERGE_C R7, RZ, R2, RZ ;  /* 0x00000002ff07723e */ /* 0x001fc600048070ff */
[----:B------:R0:W-:Y:S01]  /*36040*/  @!P5 STG.E.U8 desc[UR18][R28.64+0x130], R5 ;  /* 0x000130051c00d986 */ /* 0x0001e2000c101112 */
[----:B------:R-:W-:-:S03]  /*36050*/  FMUL R2, R37, UR17 ;  /* 0x0000001125027c20 */ /* 0x000fc60008400000 */
[----:B------:R-:W3:Y:S04]  /*36060*/  LDL.LU R37, [R1+0x7fc] ;  /* 0x0007fc0001257983 */ /* 0x000ee80000300800 */
[----:B------:R1:W-:Y:S01]  /*36070*/  @!P2 STG.E.U8 desc[UR18][R30.64+0x139], R11 ;  /* 0x0001390b1e00a986 */ /* 0x0003e2000c101112 */
[----:B0-----:R-:W-:-:S03]  /*36080*/  F2FP.SATFINITE.E4M3.F32.PACK_AB_MERGE_C R5, RZ, R3, RZ ;  /* 0x00000003ff05723e */ /* 0x001fc600048070ff */
[----:B------:R0:W-:Y:S01]  /*36090*/  @!P3 STG.E.U8 desc[UR18][R30.64+0x138], R9 ;  /* 0x000138091e00b986 */ /* 0x0001e2000c101112 */
[----:B-1----:R-:W-:Y:S01]  /*360a0*/  F2FP.SATFINITE.E4M3.F32.PACK_AB_MERGE_C R11, RZ, R2, RZ ;  /* 0x00000002ff0b723e */ /* 0x002fe200048070ff */
[----:B------:R-:W-:Y:S02]  /*360b0*/  FMUL R2, R36, UR17 ;  /* 0x0000001124027c20 */ /* 0x000fe40008400000 */
[----:B------:R-:W3:Y:S01]  /*360c0*/  LDL.LU R36, [R1+0x800] ;  /* 0x0008000001247983 */ /* 0x000ee20000300800 */
[----:B0-----:R-:W-:-:S03]  /*360d0*/  F2FP.SATFINITE.E4M3.F32.PACK_AB_MERGE_C R9, RZ, R4, RZ ;  /* 0x00000004ff09723e */ /* 0x001fc600048070ff */
        /* <DEDUP_REMOVED lines=16> */
[C---:B------:R-:W-:Y:S02]  /*361e0*/  ISETP.LT.OR P2, PT, R0.reuse, 0x14a, !P1 ;  /* 0x0000014a0000780c */ /* 0x040fe40004f41670 */
[----:B0-----:R-:W-:Y:S02]  /*361f0*/  F2FP.SATFINITE.E4M3.F32.PACK_AB_MERGE_C R7, RZ, R2, RZ ;  /* 0x00000002ff07723e */ /* 0x001fe400048070ff */
[----:B-1----:R-:W-:Y:S01]  /*36200*/  F2FP.SATFINITE.E4M3.F32.PACK_AB_MERGE_C R9, RZ, R3, RZ ;  /* 0x00000003ff09723e */ /* 0x002fe200048070ff */
[----:B------:R-:W-:Y:S02]  /*36210*/  FMUL R2, R41, UR17 ;  /* 0x0000001129027c20 */ /* 0x000fe40008400000 */
[----:B------:R0:W-:Y:S01]  /*36220*/  @!P6 STG.E.U8 desc[UR18][R28.64+0x141], R7 ;  /* 0x000141071c00e986 */ /* 0x0001e2000c101112 */
[----:B------:R-:W-:-:S03]  /*36230*/  ISETP.LT.OR P6, PT, R0, 0x14a, !P0 ;  /* 0x0000014a0000780c */ /* 0x000fc600047c1670 */
[----:B------:R-:W3:Y:S01]  /*36240*/  LDL.LU R41, [R1+0x810] ;  /* 0x0008100001297983 */ /* 0x000ee20000300800 */
[----:B------:R-:W-:-:S03]  /*36250*/  FMUL R3, R39, UR17 ;  /* 0x0000001127037c20 */ /* 0x000fc60008400000 */
[----:B------:R-:W3:Y:S01]  /*36260*/  LDL.LU R39, [R1+0x814] ;  /* 0x0008140001277983 */ /* 0x000ee20000300800 */
[----:B------:R-:W-:Y:S02]  /*36270*/  F2FP.SATFINITE.E4M3.F32.PACK_AB_MERGE_C R13, RZ, R4, RZ ;  /* 0x00000004ff0d723e */ /* 0x000fe400048070ff */
[----:B0-----:R-:W-:Y:S01]  /*36280*/  F2FP.SATFINITE.E4M3.F32.PACK_AB_MERGE_C R7, RZ, R2, RZ ;  /* 0x00000002ff07723e */ /* 0x001fe200048070ff */
[----:B------:R-:W-:Y:S01]  /*36290*/  @!P5 STG.E.U8 desc[UR18][R28.64+0x140], R11 ;  /* 0x0001400b1c00d986 */ /* 0x000fe2000c101112 */
[----:B------:R-:W-:-:S03]  /*362a0*/  FMUL R4, R38, UR17 ;  /* 0x0000001126047c20 */ /* 0x000fc60008400000 */
[----:B------:R0:W-:Y:S01]  /*362b0*/  @!P3 STG.E.U8 desc[UR18][R30.64+0x148], R9 ;  /* 0x000148091e00b986 */ /* 0x0001e2000c101112 */
[----:B------:R-:W-:-:S03]  /*362c0*/  FMUL R2, R37, UR17 ;  /* 0x0000001125027c20 */ /* 0x000fc60008400000 */
[----:B------:R1:W-:Y:S04]  /*362d0*/  @!P2 STG.E.U8 desc[UR18][R30.64+0x149], R13 ;  /* 0x0001490d1e00a986 */ /* 0x0003e8000c101112 */
[----:B------:R-:W3:Y:S01]  /*362e0*/  LDL.LU R38, [R1+0x818] ;  /* 0x0008180001267983 */ /* 0x000ee20000300800 */
[----:B0-----:R-:W-:-:S03]  /*362f0*/  F2FP.SATFINITE.E4M3.F32.PACK_AB_MERGE_C R9, RZ, R3, RZ ;  /* 0x00000003ff09723e */ /* 0x001fc600048070ff */
[----:B------:R-:W3:Y:S01]  /*36300*/  LDL.LU R37, [R1+0x81c] ;  /* 0x00081c0001257983 */ /* 0x000ee20000300800 */
[----:B-1----:R-:W-:-:S03]  /*36310*/  F2FP.SATFINITE.E4M3.F32.PACK_AB_MERGE_C R13, RZ, R2, RZ ;  /* 0x00000002ff0d723e */ /* 0x002fc600048070ff */
[----:B------:R0:W-:Y:S01]  /*36320*/  @!P6 STG.E.U8 desc[UR18][R28.64+0x149], R7 ;  /* 0x000149071c00e986 */ /* 0x0001e2000c101112 */
[----:B------:R-:W-:Y:S01]  /*36330*/  F2FP.SATFINITE.E4M3.F32.PACK_AB_MERGE_C R11, RZ, R4, RZ ;  /* 0x00000004ff0b723e */ /* 0x000fe200048070ff */
[----:B------:R-:W-:Y:S02]  /*36340*/  FMUL R3, R36, UR17 ;  /* 0x0000001124037c20 */ /* 0x000fe40008400000 */
[----:B------:R-:W3:Y:S01]  /*36350*/  LDL.LU R36, [R1+0x820] ;  /* 0x0008200001247983 */ /* 0x000ee20000300800 */
        /* <DEDUP_REMOVED lines=9> */
[----:B------:R-:W3:Y:S01]  /*363f0*/  LDL.LU R42, [R1+0x830] ;  /* 0x00083000012a7983 */ /* 0x000ee20000300800 */
[C---:B------:R-:W-:Y:S02]  /*36400*/  ISETP.LT.OR P2, PT, R0.reuse, 0x152, !P1 ;  /* 0x000001520000780c */ /* 0x040fe40004f41670 */
[----:B------:R-:W-:Y:S02]  /*36410*/  ISETP.LT.OR P6, PT, R0, 0x152, !P0 ;  /* 0x000001520000780c */ /* 0x000fe400047c1670 */
[----:B------:R-:W-:-:S05]  /*36420*/  F2FP.SATFINITE.E4M3.F32.PACK_AB_MERGE_C R5, RZ, R5, RZ ;  /* 0x00000005ff05723e */ /* 0x000fca00048070ff */
[----:B------:R0:W-:Y:S01]  /*36430*/  @!P5 STG.E.U8 desc[UR18][R28.64+0x148], R5 ;  /* 0x000148051c00d986 */ /* 0x0001e2000c101112 */
[----:B------:R-:W-:-:S03]  /*36440*/  ISETP.LT.OR P5, PT, R0, 0x151, !P0 ;  /* 0x000001510000780c */ /* 0x000fc600047a1670 */
[----:B------:R-:W-:Y:S01]  /*36450*/  @!P3 STG.E.U8 desc[UR18][R30.64+0x150], R9 ;  /* 0x000150091e00b986 */ /* 0x000fe2000c101112 */
[----:B------:R-:W-:-:S03]  /*36460*/  ISETP.LT.OR P3, PT, R0, 0x159, !P1 ;  /* 0x000001590000780c */ /* 0x000fc60004f61670 */
[----:B------:R1:W-:Y:S01]  /*36470*/  @!P2 STG.E.U8 desc[UR18][R30.64+0x151], R11 ;  /* 0x0001510b1e00a986 */ /* 0x0003e2000c101112 */
[----:B0-----:R-:W-:Y:S02]  /*36480*/  F2FP.SATFINITE.E4M3.F32.PACK_AB_MERGE_C R5, RZ, R3, RZ ;  /* 0x00000003ff05723e */ /* 0x001fe400048070ff */
[----:B------:R-:W-:-:S03]  /*36490*/  ISETP.LT.OR P2, PT, R0, 0x15a, !P1 ;  /* 0x0000015a0000780c */ /* 0x000fc60004f41670 */
[----:B------:R-:W-:Y:S01]  /*364a0*/  @!P6 STG.E.U8 desc[UR18][R28.64+0x151], R5 ;  /* 0x000151051c00e986 */ /* 0x000fe2000c101112 */
[----:B-1----:R-:W-:Y:S02]  /*364b0*/  F2FP.SATFINITE.E4M3.F32.PACK_AB_MERGE_C R11, RZ, R2, RZ ;  /* 0x00000002ff0b723e */ /* 0x002fe400048070ff */
[----:B------:R-:W-:Y:S01]  /*364c0*/  ISETP.LT.OR P6, PT, R0, 0x15a, !P0 ;  /* 0x0000015a0000780c */ /* 0x000fe200047c1670 */
[----:B------:R-:W-:Y:S02]  /*364d0*/  FMUL R2, R41, UR17 ;  /* 0x0000001129027c20 */ /* 0x000fe40008400000 */
[----:B------:R-:W3:Y:S01]  /*364e0*/  LDL.LU R41, [R1+0x834] ;  /* 0x0008340001297983 */ /* 0x000ee20000300800 */
[----:B------:R-:W-:-:S03]  /*364f0*/  FMUL R3, R39, UR17 ;  /* 0x0000001127037c20 */ /* 0x000fc60008400000 */
[----:B------:R-:W3:Y:S01]  /*36500*/  LDL.LU R39, [R1+0x838] ;  /* 0x0008380001277983 */ /* 0x000ee20000300800 */
[----:B------:R-:W-:-:S03]  /*36510*/  F2FP.SATFINITE.E4M3.F32.PACK_AB_MERGE_C R9, RZ, R4, RZ ;  /* 0x00000004ff09723e */ /* 0x000fc600048070ff */
[----:B------:R-:W-:Y:S04]  /*36520*/  @!P5 STG.E.U8 desc[UR18][R28.64+0x150], R13 ;  /* 0x0001500d1c00d986 */ /* 0x000fe8000c101112 */
[----:B------:R0:W-:Y:S04]  /*36530*/  @!P3 STG.E.U8 desc[UR18][R30.64+0x158], R7 ;  /* 0x000158071e00b986 */ /* 0x0001e8000c101112 */
[----:B------:R1:W-:Y:S01]  /*36540*/  @!P2 STG.E.U8 desc[UR18][R30.64+0x159], R9 ;  /* 0x000159091e00a986 */ /* 0x0003e2000c101112 */
[----:B------:R-:W-:-:S03]  /*36550*/  FMUL R4, R38, UR17 ;  /* 0x0000001126047c20 */ /* 0x000fc60008400000 */
[----:B------:R-:W3:Y:S01]  /*36560*/  LDL.LU R38, [R1+0x83c] ;  /* 0x00083c0001267983 */ /* 0x000ee20000300800 */
[----:B0-----:R-:W-:Y:S01]  /*36570*/  F2FP.SATFINITE.E4M3.F32.PACK_AB_MERGE_C R7, RZ, R2, RZ ;  /* 0x00000002ff07723e */ /* 0x001fe200048070ff */
[----:B------:R-:W-:Y:S01]  /*36580*/  FMUL R5, R37, UR17 ;  /* 0x0000001125057c20 */ /* 0x000fe20008400000 */
[----:B------:R-:W-:Y:S01]  /*36590*/  F2FP.SATFINITE.E4M3.F32.PACK_AB_MERGE_C R13, RZ, R4, RZ ;  /* 0x00000004ff0d723e */ /* 0x000fe200048070ff */
[----:B------:R-:W3:Y:S01]  /*365a0*/  LDL.LU R37, [R1+0x840] ;  /* 0x0008400001257983 */ /* 0x000ee20000300800 */
[----:B-1----:R-:W-:-:S03]  /*365b0*/  F2FP.SATFINITE.E4M3.F32.PACK_AB_MERGE_C R9, RZ, R3, RZ ;  /* 0x00000003ff09723e */ /* 0x002fc600048070ff */
[----:B------:R0:W-:Y:S01]  /*365c0*/  @!P6 STG.E.U8 desc[UR18][R28.64+0x159], R7 ;  /* 0x000159071c00e986 */ /* 0x0001e2000c101112 */
[----:B------:R-:W-:-:S03]  /*365d0*/  FMUL R2, R36, UR17 ;  /* 0x0000001124027c20 */ /* 0x000fc60008400000 */
[----:B------:R-:W3:Y:S02]  /*365e0*/  LDL.LU R36, [R1+0x844] ;  /* 0x0008440001247983 */ /* 0x000ee40000300800 */
        /* <DEDUP_REMOVED lines=12> */
[----:B------:R-:W-:-:S03]  /*366b0*/  ISETP.LT.OR P5, PT, R0, 0x161, !P0 ;  /* 0x000001610000780c */ /* 0x000fc600047a1670 */
[----:B------:R-:W-:Y:S01]  /*366c0*/  @!P2 STG.E.U8 desc[UR18][R30.64+0x161], R13 ;  /* 0x0001610d1e00a986 */ /* 0x000fe2000c101112 */
[----:B------:R-:W-:-:S03]  /*366d0*/  ISETP.LT.OR P2, PT, R0, 0x16a, !P1 ;  /* 0x0000016a0000780c */ /* 0x000fc60004f41670 */
[----:B------:R1:W-:Y:S01]  /*366e0*/  @!P3 STG.E.U8 desc[UR18][R30.64+0x160], R9 ;  /* 0x000160091e00b986 */ /* 0x0003e2000c101112 */
[C---:B------:R-:W-:Y:S02]  /*366f0*/  ISETP.LT.OR P3, PT, R0.reuse, 0x169, !P1 ;  /* 0x000001690000780c */ /* 0x040fe40004f61670 */
[----:B------:R-:W-:Y:S02]  /*36700*/  F2FP.SATFINITE.E4M3.F32.PACK_AB_MERGE_C R5, RZ, R5, RZ ;  /* 0x00000005ff05723e */ /* 0x000fe400048070ff */
[----:B0-----:R-:W-:Y:S01]  /*36710*/  F2FP.SATFINITE.E4M3.F32.PACK_AB_MERGE_C R11, RZ, R4, RZ ;  /* 0x00000004ff0b723e */ /* 0x001fe200048070ff */
[----:B------:R0:W-:Y:S01]  /*36720*/  @!P6 STG.E.U8 desc[UR18][R28.64+0x161], R7 ;  /* 0x000161071c00e986 */ /* 0x0001e2000c101112 */
[C---:B------:R-:W-:Y:S02]  /*36730*/  ISETP.LT.OR P6, PT, R0.reuse, 0x16a, !P0 ;  /* 0x0000016a0000780c */ /* 0x040fe400047c1670 */
[----:B-1----:R-:W-:Y:S01]  /*36740*/  F2FP.SATFINITE.E4M3.F32.PACK_AB_MERGE_C R9, RZ, R3, RZ ;  /* 0x00000003ff09723e */ /* 0x002fe200048070ff */
[----:B------:R1:W-:Y:S01]  /*36750*/  @!P5 STG.E.U8 desc[UR18][R28.64+0x160], R5 ;  /* 0x000160051c00d986 */ /* 0x0003e2000c101112 */
[----:B------:R-:W-:-:S03]  /*36760*/  ISETP.LT.OR P5, PT, R0, 0x169, !P0 ;  /* 0x000001690000780c */ /* 0x000fc600047a1670 */
[----:B------:R-:W-:Y:S01]  /*36770*/  @!P2 STG.E.U8 desc[UR18][R30.64+0x169], R11 ;  /* 0x0001690b1e00a986 */ /* 0x000fe2000c101112 */
[----:B------:R-:W-:Y:S01]  /*36780*/  ISETP.LT.OR P2, PT, R0, 0x172, !P1 ;  /* 0x000001720000780c */ /* 0x000fe20004f41670 */
[----:B------:R-:W-:Y:S02]  /*36790*/  FMUL R3, R42, UR17 ;  /* 0x000000112a037c20 */ /* 0x000fe40008400000 */
[----:B------:R1:W-:Y:S01]  /*367a0*/  @!P3 STG.E.U8 desc[UR18][R30.64+0x168], R9 ;  /* 0x000168091e00b986 */ /* 0x0003e2000c101112 */
[----:B------:R-:W-:Y:S01]  /*367b0*/  ISETP.LT.OR P3, PT, R0, 0x171, !P1 ;  /* 0x000001710000780c */ /* 0x000fe20004f61670 */
[----:B------:R-:W-:Y:S01]  /*367c0*/  FMUL R4, R39, UR17 ;  /* 0x0000001127047c20 */ /* 0x000fe20008400000 */
[----:B------:R-:W-:Y:S01]  /*367d0*/  F2FP.SATFINITE.E4M3.F32.PACK_AB_MERGE_C R13, RZ, R2, RZ ;  /* 0x00000002ff0d723e */ /* 0x000fe200048070ff */
[----:B------:R-:W-:Y:S01]  /*367e0*/  FMUL R2, R41, UR17 ;  /* 0x0000001129027c20 */ /* 0x000fe20008400000 */
[----:B------:R-:W-:Y:S02]  /*367f0*/  F2FP.SATFINITE.E4M3.F32.PACK_AB_MERGE_C R3, RZ, R3, RZ ;  /* 0x00000003ff03723e */ /* 0x000fe400048070ff */
[----:B0-----:R-:W-:-:S02]  /*36800*/  F2FP.SATFINITE.E4M3.F32.PACK_AB_MERGE_C R7, RZ, R4, RZ ;  /* 0x00000004ff07723e */ /* 0x001fc400048070ff */
[----:B-1----:R-:W-:Y:S01]  /*36810*/  F2FP.SATFINITE.E4M3.F32.PACK_AB_MERGE_C R5, RZ, R2, RZ ;  /* 0x00000002ff05723e */ /* 0x002fe200048070ff */
[----:B------:R-:W-:Y:S01]  /*36820*/  @!P5 STG.E.U8 desc[UR18][R28.64+0x168], R13 ;  /* 0x0001680d1c00d986 */ /* 0x000fe2000c101112 */
[----:B------:R-:W-:-:S03]  /*36830*/  ISETP.LT.OR P5, PT, R0, 0x171, !P0 ;  /* 0x000001710000780c */ /* 0x000fc600047a1670 */
[----:B------:R-:W-:Y:S01]  /*36840*/  @!P6 STG.E.U8 desc[UR18][R28.64+0x169], R3 ;  /* 0x000169031c00e986 */ /* 0x000fe2000c101112 */
[----:B------:R-:W-:Y:S01]  /*36850*/  ISETP.LT.OR P6, PT, R0, 0x172, !P0 ;  /* 0x000001720000780c */ /* 0x000fe200047c1670 */
[----:B------:R-:W-:Y:S02]  /*36860*/  FMUL R2, R38, UR17 ;  /* 0x0000001126027c20 */ /* 0x000fe40008400000 */
[----:B------:R0:W-:Y:S01]  /*36870*/  @!P2 STG.E.U8 desc[UR18][R30.64+0x171], R7 ;  /* 0x000171071e00a986 */ /* 0x0001e2000c101112 */
[C---:B------:R-:W-:Y:S02]  /*36880*/  ISETP.LT.OR P2, PT, R0.reuse, 0x17a, !P1 ;  /* 0x0000017a0000780c */ /* 0x040fe40004f41670 */
[C---:B------:R-:W-:Y:S01]  /*36890*/  ISETP.LT.OR P1, PT, R0.reuse, 0x179, !P1 ;  /* 0x000001790000780c */ /* 0x040fe20004f21670 */
[----:B------:R4:W-:Y:S01]  /*368a0*/  @!P3 STG.E.U8 desc[UR18][R30.64+0x170], R5 ;  /* 0x000170051e00b986 */ /* 0x0009e2000c101112 */
[C---:B------:R-:W-:Y:S02]  /*368b0*/  ISETP.LT.OR P3, PT, R0.reuse, 0x17a, !P0 ;  /* 0x0000017a0000780c */ /* 0x040fe40004761670 */
[----:B------:R-:W-:Y:S01]  /*368c0*/  ISETP.LT.OR P0, PT, R0, 0x179, !P0 ;  /* 0x000001790000780c */ /* 0x000fe20004701670 */
[----:B------:R-:W-:Y:S01]  /*368d0*/  FMUL R0, R37, UR17 ;  /* 0x0000001125007c20 */ /* 0x000fe20008400000 */
[----:B------:R-:W-:Y:S01]  /*368e0*/  F2FP.SATFINITE.E4M3.F32.PACK_AB_MERGE_C R9, RZ, R2, RZ ;  /* 0x00000002ff09723e */ /* 0x000fe200048070ff */
[----:B------:R-:W-:-:S03]  /*368f0*/  FMUL R2, R36, UR17 ;  /* 0x0000001124027c20 */ /* 0x000fc60008400000 */
[----:B0-----:R-:W-:Y:S02]  /*36900*/  F2FP.SATFINITE.E4M3.F32.PACK_AB_MERGE_C R7, RZ, R0, RZ ;  /* 0x00000000ff07723e */ /* 0x001fe400048070ff */
[----:B------:R-:W-:Y:S01]  /*36910*/  F2FP.SATFINITE.E4M3.F32.PACK_AB_MERGE_C R11, RZ, R2, RZ ;  /* 0x00000002ff0b723e */ /* 0x000fe200048070ff */
[----:B------:R0:W-:Y:S04]  /*36920*/  @!P5 STG.E.U8 desc[UR18][R28.64+0x170], R9 ;  /* 0x000170091c00d986 */ /* 0x0001e8000c101112 */
[----:B------:R0:W-:Y:S04]  /*36930*/  @!P6 STG.E.U8 desc[UR18][R28.64+0x171], R7 ;  /* 0x000171071c00e986 */ /* 0x0001e8000c101112 */
[----:B------:R0:W-:Y:S01]  /*36940*/  @!P1 STG.E.U8 desc[UR18][R30.64+0x178], R11 ;  /* 0x0001780b1e009986 */ /* 0x0001e2000c101112 */
[----:B--2---:R-:W-:-:S05]  /*36950*/  FMUL R3, R35, UR17 ;  /* 0x0000001123037c20 */ /* 0x004fca0008400000 */
[----:B------:R-:W-:-:S05]  /*36960*/  F2FP.SATFINITE.E4M3.F32.PACK_AB_MERGE_C R3, RZ, R3, RZ ;  /* 0x00000003ff03723e */ /* 0x000fca00048070ff */
[----:B------:R0:W-:Y:S01]  /*36970*/  @!P2 STG.E.U8 desc[UR18][R30.64+0x179], R3 ;  /* 0x000179031e00a986 */ /* 0x0001e2000c101112 */
[----:B----4-:R-:W-:Y:S01]  /*36980*/  FMUL R5, R33, UR17 ;  /* 0x0000001121057c20 */ /* 0x010fe20008400000 */
[----:B---3--:R-:W-:-:S04]  /*36990*/  FMUL R4, R32, UR17 ;  /* 0x0000001120047c20 */ /* 0x008fc80008400000 */
[----:B------:R-:W-:Y:S02]  /*369a0*/  F2FP.SATFINITE.E4M3.F32.PACK_AB_MERGE_C R13, RZ, R5, RZ ;  /* 0x00000005ff0d723e */ /* 0x000fe400048070ff */
[----:B------:R-:W-:-:S03]  /*369b0*/  F2FP.SATFINITE.E4M3.F32.PACK_AB_MERGE_C R5, RZ, R4, RZ ;  /* 0x00000004ff05723e */ /* 0x000fc600048070ff */
[----:B------:R0:W-:Y:S04]  /*369c0*/  @!P3 STG.E.U8 desc[UR18][R28.64+0x179], R13 ;  /* 0x0001790d1c00b986 */ /* 0x0001e8000c101112 */
[----:B------:R0:W-:Y:S02]  /*369d0*/  @!P0 STG.E.U8 desc[UR18][R28.64+0x178], R5 ;  /* 0x000178051c008986 */ /* 0x0001e4000c101112 */
.L_x_807:
[----:B------:R-:W-:Y:S05]  /*369e0*/  BSYNC B0 ;  /* 0x0000000000007941 */ /* 0x000fea0003800000 */
.L_x_37:
[----:B0-----:R-:W2:Y:S04]  /*369f0*/  LDL.LU R3, [R1+0x85c] ;  /* 0x00085c0001037983 */ /* 0x001ea80000300800 */
[----:B------:R-:W2:Y:S01]  /*36a00*/  LDL.LU R2, [R1+0x860] ;  /* 0x0008600001027983 */ /* 0x000ea20000300800 */
[----:B------:R-:W-:Y:S01]  /*36a10*/  ULDC UR6, c[0x0][0xc] ;  /* 0x0000030000067ab9 */ /* 0x000fe20000000800 */
[----:B------:R-:W-:Y:S01]  /*36a20*/  ULDC UR7, c[0x0][0x10] ;  /* 0x0000040000077ab9 */ /* 0x000fe20000000800 */
[----:B----4-:R-:W2:Y:S01]  /*36a30*/  LDC R5, c[0x0][0x14] ;  /* 0x00000500ff057b82 */ /* 0x010ea20000000800 */
[----:B------:R-:W-:Y:S01]  /*36a40*/  UIMAD.WIDE.U32 UR6, UR6, UR7, URZ ;  /* 0x00000007060672a5 */ /* 0x000fe2000f8e003f */
[----:B-----5:R-:W-:Y:S01]  /*36a50*/  PRMT R0, RZ, 0x7610, R0 ;  /* 0x00007610ff007816 */ /* 0x020fe20000000000 */
[----:B------:R-:W-:-:S04]  /*36a60*/  UMOV UR12, 0xffffffff ;  /* 0xffffffff000c7882 */ /* 0x000fc80000000000 */
[----:B--2---:R-:W-:-:S04]  /*36a70*/  IMAD.WIDE.U32 R2, R5, UR6, R2 ;  /* 0x0000000605027c25 */ /* 0x004fc8000f8e0002 */
[----:B------:R-:W-:Y:S01]  /*36a80*/  IMAD R5, R5, UR7, RZ ;  /* 0x0000000705057c24 */ /* 0x000fe2000f8e02ff */
[----:B------:R-:W-:Y:S01]  /*36a90*/  ULDC.64 UR6, c[0x0][0x650] ;  /* 0x0001940000067ab9 */ /* 0x000fe20000000a00 */
[----:B------:R-:W-:Y:S01]  /*36aa0*/  IMAD.MOV.U32 R11, RZ, RZ, R2 ;  /* 0x000000ffff0b7224 */ /* 0x000fe200078e0002 */
[----:B------:R-:W-:Y:S01]  /*36ab0*/  ISETP.GE.U32.AND P0, PT, R2, UR6, PT ;  /* 0x0000000602007c0c */ /* 0x000fe2000bf06070 */
[----:B------:R-:W-:Y:S02]  /*36ac0*/  IMAD.IADD R13, R3, 0x1, R5 ;  /* 0x00000001030d7824 */ /* 0x000fe400078e0205 */
[----:B------:R-:W-:-:S03]  /*36ad0*/  IMAD.MOV.U32 R2, RZ, RZ, -0x1 ;  /* 0xffffffffff027424 */ /* 0x000fc600078e00ff */
[----:B------:R0:W-:Y:S01]  /*36ae0*/  STL [R1+0x85c], R13 ;  /* 0x00085c0d01007387 */ /* 0x0001e20000100800 */
[----:B------:R-:W-:-:S03]  /*36af0*/  ISETP.GE.U32.AND.EX P0, PT, R13, UR7, PT, P0 ;  /* 0x000000070d007c0c */ /* 0x000fc6000bf06100 */
[----:B------:R0:W-:Y:S04]  /*36b00*/  STL [R1+0x860], R11 ;  /* 0x0008600b01007387 */ /* 0x0001e80000100800 */
[----:B------:R0:W-:Y:S06]  /*36b10*/  STL [R1+0x868], R2 ;  /* 0x0008680201007387 */ /* 0x0001ec0000100800 */
[----:B------:R-:W-:Y:S05]  /*36b20*/  @P0 BRA `(.L_x_808) ;  /* 0x0000000400740947 */ /* 0x000fea0003800000 */
[----:B------:R-:W2:Y:S01]  /*36b30*/  S2R R8, SR_CTAID.X ;  /* 0x0000000000087919 */ /* 0x000ea20000002500 */
[----:B------:R-:W-:Y:S01]  /*36b40*/  ULDC.64 UR20, c[0x0][0x628] ;  /* 0x00018a0000147ab9 */ /* 0x000fe20000000a00 */
[----:B------:R-:W4:Y:S01]  /*36b50*/  LDC R9, c[0x0][0x144] ;  /* 0x00005100ff097b82 */ /* 0x000f220000000800 */
[----:B------:R-:W-:Y:S01]  /*36b60*/  ULDC UR6, c[0x0][0x150] ;  /* 0x0000540000067ab9 */ /* 0x000fe20000000800 */
[----:B------:R-:W0:Y:S01]  /*36b70*/  S2R R12, SR_CTAID.Y ;  /* 0x00000000000c7919 */ /* 0x000e220000002600 */
[----:B------:R-:W-:Y:S01]  /*36b80*/  ISETP.NE.U32.AND P0, PT, RZ, UR20, PT ;  /* 0x00000014ff007c0c */ /* 0x000fe2000bf05070 */
[----:B------:R-:W-:Y:S01]  /*36b90*/  ULDC UR15, c[0x0][0x630] ;  /* 0x00018c00000f7ab9 */ /* 0x000fe20000000800 */
[----:B------:R-:W-:Y:S02]  /*36ba0*/  R2UR UR10, R11 ;  /* 0x000000000b0a72ca */ /* 0x000fe400000e0000 */
[----:B------:R-:W-:Y:S01]  /*36bb0*/  ISETP.NE.AND.EX P0, PT, RZ, UR21, PT, P0 ;  /* 0x00000015ff007c0c */ /* 0x000fe2000bf05300 */
[----:B---3--:R-:W3:Y:S01]  /*36bc0*/  LDC.64 R6, c[0x0][0x620] ;  /* 0x00018800ff067b82 */ /* 0x008ee20000000a00 */
[----:B------:R-:W-:-:S02]  /*36bd0*/  R2UR UR11, R13 ;  /* 0x000000000d0b72ca */ /* 0x000fc400000e0000 */
[----:B--2---:R-:W-:-:S05]  /*36be0*/  I2FP.F32.U32 R0, R8 ;  /* 0x0000000800007245 */ /* 0x004fca0000201000 */
[----:B------:R-:W-:-:S06]  /*36bf0*/  FMUL R0, R0, UR6 ;  /* 0x0000000600007c20 */ /* 0x000fcc0008400000 */
[----:B------:R-:W2:Y:S01]  /*36c00*/  F2I.U32.TRUNC.NTZ R0, R0 ;  /* 0x0000000000007305 */ /* 0x000ea2000020f000 */
[----:B0-----:R-:W-:Y:S05]  /*36c10*/  @!P0 BRA `(.L_x_809) ;  /* 0x0000000000308947 */ /* 0x001fea0003800000 */
        /* <DEDUP_REMOVED lines=12> */
.L_x_809:
[----:B------:R-:W-:Y:S01]  /*36ce0*/  USHF.R.U64 UR12, UR10, UR15, UR11 ;  /* 0x0000000f0a0c7299 */ /* 0x000fe2000800120b */
[----:B------:R-:W0:Y:S01]  /*36cf0*/  LDC.64 R20, c[0x0][0x640] ;  /* 0x00019000ff147b82 */ /* 0x000e220000000a00 */
[----:B------:R-:W-:Y:S01]  /*36d00*/  USHF.R.U32.HI UR6, URZ, UR15, UR11 ;  /* 0x0000000f3f067299 */ /* 0x000fe2000801160b */
[----:B--2---:R-:W-:Y:S02]  /*36d10*/  IMAD.MOV R10, RZ, RZ, -R0 ;  /* 0x000000ffff0a7224 */ /* 0x004fe400078e0a00 */
[----:B------:R-:W-:Y:S01]  /*36d20*/  IMAD.MOV.U32 R2, RZ, RZ, R11 ;  /* 0x000000ffff027224 */ /* 0x000fe200078e000b */
[----:B------:R-:W-:Y:S01]  /*36d30*/  IADD3 R5, P0, RZ, -UR12, RZ ;  /* 0x8000000cff057c10 */ /* 0x000fe2000ff1e0ff */
[----:B----4-:R-:W-:Y:S02]  /*36d40*/  IMAD R17, R9, R10, R8 ;  /* 0x0000000a09117224 */ /* 0x010fe400078e0208 */
[----:B------:R-:W2:Y:S02]  /*36d50*/  LDC R4, c[0x0][0x618] ;  /* 0x00018600ff047b82 */ /* 0x000ea40000000800 */
[----:B------:R-:W-:Y:S01]  /*36d60*/  IMAD.X R3, RZ, RZ, ~UR6, P0 ;  /* 0x80000006ff037e24 */ /* 0x000fe200080e06ff */
[----:B------:R-:W-:-:S03]  /*36d70*/  ULDC UR6, c[0x0][0x154] ;  /* 0x0000550000067ab9 */ /* 0x000fc60000000800 */
[-C--:B---3--:R-:W-:Y:S02]  /*36d80*/  IMAD R0, R3, R6.reuse, RZ ;  /* 0x0000000603007224 */ /* 0x088fe400078e02ff */
[----:B------:R-:W3:Y:S01]  /*36d90*/  LDC R14, c[0x0][0x608] ;  /* 0x00018200ff0e7b82 */ /* 0x000ee20000000800 */
[----:B------:R-:W-:Y:S02]  /*36da0*/  IMAD.MOV.U32 R3, RZ, RZ, R13 ;  /* 0x000000ffff037224 */ /* 0x000fe400078e000d */
[----:B------:R-:W-:-:S05]  /*36db0*/  IMAD.WIDE.U32 R2, R5, R6, R2 ;  /* 0x0000000605027225 */ /* 0x000fca00078e0002 */
[----:B------:R-:W4:Y:S01]  /*36dc0*/  LDC R18, c[0x0][0x658] ;  /* 0x00019600ff127b82 */ /* 0x000f220000000800 */
[----:B------:R-:W-:Y:S01]  /*36dd0*/  IMAD R5, R5, R7, R0 ;  /* 0x0000000705057224 */ /* 0x000fe200078e0200 */
[----:B------:R-:W-:Y:S01]  /*36de0*/  I2FP.F32.U32 R0, R12 ;  /* 0x0000000c00007245 */ /* 0x000fe20000201000 */
[----:B------:R-:W-:Y:S01]  /*36df0*/  IMAD.MOV.U32 R7, RZ, RZ, 0x1 ;  /* 0x00000001ff077424 */ /* 0x000fe200078e00ff */
[----:B0-----:R-:W-:Y:S01]  /*36e00*/  ISETP.NE.U32.AND P0, PT, R20, RZ, PT ;  /* 0x000000ff1400720c */ /* 0x001fe20003f05070 */
[----:B------:R-:W-:Y:S02]  /*36e10*/  IMAD.IADD R3, R3, 0x1, R5 ;  /* 0x0000000103037824 */ /* 0x000fe400078e0205 */
[----:B------:R-:W-:Y:S01]  /*36e20*/  FMUL R0, R0, UR6 ;  /* 0x0000000600007c20 */ /* 0x000fe20008400000 */
[----:B------:R-:W0:Y:S01]  /*36e30*/  LDC R15, c[0x0][0x148] ;  /* 0x00005200ff0f7b82 */ /* 0x000e220000000800 */
[----:B------:R-:W-:Y:S01]  /*36e40*/  ISETP.NE.AND.EX P0, PT, R21, RZ, PT, P0 ;  /* 0x000000ff1500720c */ /* 0x000fe20003f05300 */
[----:B------:R-:W-:Y:S01]  /*36e50*/  IMAD.MOV.U32 R5, RZ, RZ, -0x1 ;  /* 0xffffffffff057424 */ /* 0x000fe200078e00ff */
[-CC-:B--2---:R-:W-:Y:S01]  /*36e60*/  SHF.R.U64 R10, R2, R4.reuse, R3.reuse ;  /* 0x00000004020a7219 */ /* 0x184fe20000001203 */
[----:B------:R2:W0:Y:S01]  /*36e70*/  F2I.U32.TRUNC.NTZ R13, R0 ;  /* 0x00000000000d7305 */ /* 0x000422000020f000 */
[----:B------:R-:W-:-:S03]  /*36e80*/  SHF.R.U32.HI R3, RZ, R4, R3 ;  /* 0x00000004ff037219 */ /* 0x000fc60000011603 */
[----:B------:R-:W0:Y:S01]  /*36e90*/  LDC R16, c[0x0][0x600] ;  /* 0x00018000ff107b82 */ /* 0x000e220000000800 */
[-CC-:B---3--:R-:W-:Y:S02]  /*36ea0*/  SHF.R.U64 R8, R10, R14.reuse, R3.reuse ;  /* 0x0000000e0a087219 */ /* 0x188fe40000001203 */
[----:B------:R-:W-:-:S05]  /*36eb0*/  SHF.R.U32.HI R3, RZ, R14, R3 ;  /* 0x0000000eff037219 */ /* 0x000fca0000011603 */
[----:B------:R-:W3:Y:S01]  /*36ec0*/  LDC R22, c[0x0][0x648] ;  /* 0x00019200ff167b82 */ /* 0x000ee20000000800 */
[-CC-:B----4-:R-:W-:Y:S02]  /*36ed0*/  SHF.R.U64 R11, R8, R18.reuse, R3.reuse ;  /* 0x00000012080b7219 */ /* 0x190fe40000001203 */
[-C--:B------:R-:W-:Y:S02]  /*36ee0*/  SHF.L.U32 R5, R5, R18.reuse, RZ ;  /* 0x0000001205057219 */ /* 0x080fe400000006ff */
[-C--:B------:R-:W-:Y:S01]  /*36ef0*/  SHF.R.U32.HI R3, RZ, R18.reuse, R3 ;  /* 0x00000012ff037219 */ /* 0x080fe20000011603 */
[----:B------:R-:W-:Y:S01]  /*36f00*/  IMAD.MOV.U32 R2, RZ, RZ, R11 ;  /* 0x000000ffff027224 */ /* 0x000fe200078e000b */
[----:B------:R-:W-:Y:S01]  /*36f10*/  SHF.L.U32 R40, R7, R18, RZ ;  /* 0x0000001207287219 */ /* 0x000fe200000006ff */
[----:B------:R-:W4:Y:S01]  /*36f20*/  LDC R23, c[0x0][0x638] ;  /* 0x00018e00ff177b82 */ /* 0x000f220000000800 */
[----:B------:R-:W-:-:S07]  /*36f30*/  LOP3.LUT R19, RZ, R5, RZ, 0x33, !PT ;  /* 0x00000005ff137212 */ /* 0x000fce00078e33ff */
[----:B------:R-:W0:Y:S01]  /*36f40*/  LDC R24, c[0x0][0x610] ;  /* 0x00018400ff187b82 */ /* 0x000e220000000800 */
[----:B--2---:R-:W-:Y:S05]  /*36f50*/  @!P0 BRA `(.L_x_810) ;  /* 0x0000000000288947 */ /* 0x004fea0003800000 */
[----:B------:R-:W2:Y:S02]  /*36f60*/  LDC R0, c[0x0][0x64c] ;  /* 0x00019300ff007b82 */ /* 0x000ea40000000800 */
[----:B--2---:R-:W-:-:S05]  /*36f70*/  IADD3 R7, P0, R11, R0, RZ ;  /* 0x000000000b077210 */ /* 0x004fca0007f1e0ff */
        /* <DEDUP_REMOVED lines=8> */
.L_x_810:
[----:B---3--:R-:W-:Y:S01]  /*37000*/  SHF.R.U64 R0, R2, R22, R3 ;  /* 0x0000001602007219 */ /* 0x008fe20000001203 */
[----:B0-----:R-:W-:Y:S01]  /*37010*/  VIADD R5, R16, 0xffffffff ;  /* 0xffffffff10057836 */ /* 0x001fe20000000000 */
[----:B------:R-:W-:Y:S01]  /*37020*/  LOP3.LUT R3, R8, R19, RZ, 0xc0, !PT ;  /* 0x0000001308037212 */ /* 0x000fe200078ec0ff */
[----:B------:R-:W-:Y:S02]  /*37030*/  IMAD.MOV R13, RZ, RZ, -R13 ;  /* 0x000000ffff0d7224 */ /* 0x000fe400078e0a0d */
[----:B------:R-:W-:Y:S02]  /*37040*/  IMAD.MOV R2, RZ, RZ, -R0 ;  /* 0x000000ffff027224 */ /* 0x000fe400078e0a00 */
[----:B------:R-:W-:Y:S01]  /*37050*/  IMAD R40, R40, R0, R3 ;  /* 0x0000000028287224 */ /* 0x000fe200078e0203 */
[----:B------:R-:W-:Y:S01]  /*37060*/  LOP3.LUT R3, R10, R5, RZ, 0xc0, !PT ;  /* 0x000000050a037212 */ /* 0x000fe200078ec0ff */
[----:B------:R-:W-:Y:S02]  /*37070*/  @P4 IMAD R17, R15, R13, R12 ;  /* 0x0000000d0f114224 */ /* 0x000fe400078e020c */
[----:B----4-:R-:W-:-:S02]  /*37080*/  IMAD R0, R2, R23, R11 ;  /* 0x0000001702007224 */ /* 0x010fc400078e020b */
[----:B------:R-:W-:Y:S02]  /*37090*/  IMAD.MOV.U32 R2, RZ, RZ, 0x1 ;  /* 0x00000001ff027424 */ /* 0x000fe400078e00ff */
[----:B------:R-:W-:Y:S02]  /*370a0*/  IMAD R40, R40, R24, R17 ;  /* 0x0000001828287224 */ /* 0x000fe400078e0211 */
[----:B------:R-:W-:Y:S01]  /*370b0*/  IMAD R3, R0, R16, R3 ;  /* 0x0000001000037224 */ /* 0x000fe200078e0203 */
[----:B------:R-:W-:-:S04]  /*370c0*/  PRMT R0, R2, 0x7610, R0 ;  /* 0x0000761002007816 */ /* 0x000fc80000000000 */
[----:B------:R-:W-:Y:S02]  /*370d0*/  SEL R2, R3, R40, !P4 ;  /* 0x0000002803027207 */ /* 0x000fe40006000000 */
[----:B------:R-:W-:-:S03]  /*370e0*/  SEL R40, R40, R3, !P4 ;  /* 0x0000000328287207 */ /* 0x000fc60006000000 */
[----:B------:R2:W-:Y:S04]  /*370f0*/  STL [R1+0x868], R2 ;  /* 0x0008680201007387 */ /* 0x0005e80000100800 */
.L_x_808:
[----:B------:R4:W-:Y:S01]  /*37100*/  STL [R1+0x864], R40 ;  /* 0x0008642801007387 */ /* 0x0009e20000100800 */
[----:B------:R-:W-:-:S13]  /*37110*/  LOP3.LUT P0, RZ, R0, 0xff, RZ, 0xc0, !PT ;  /* 0x000000ff00ff7812 */ /* 0x000fda000780c0ff */
[----:B----4-:R-:W-:Y:S05]  /*37120*/  @P0 BRA `(.L_x_811) ;  /* 0xfffffca0007c0947 */ /* 0x010fea000383ffff */
[----:B------:R-:W-:Y:S05]  /*37130*/  EXIT ;  /* 0x000000000000794d */ /* 0x000fea0003800000 */
.L_x_7:
[----:B0-----:R-:W2:Y:S01]  /*37140*/  LDL R16, [R1+0x860] ;  /* 0x0008600001107983 */ /* 0x001ea20000100800 */
[----:B------:R-:W-:-:S03]  /*37150*/  ULDC.64 UR4, c[0x0][0x650] ;  /* 0x0001940000047ab9 */ /* 0x000fc60000000a00 */
[----:B------:R-:W3:Y:S01]  /*37160*/  LDL R20, [R1+0x85c] ;  /* 0x00085c0001147983 */ /* 0x000ee20000100800 */
[----:B------:R-:W-:Y:S01]  /*37170*/  PRMT R0, RZ, 0x7610, R0 ;  /* 0x00007610ff007816 */ /* 0x000fe20000000000 */
[----:B------:R-:W-:Y:S02]  /*37180*/  IMAD.MOV.U32 R4, RZ, RZ, -0x1 ;  /* 0xffffffffff047424 */ /* 0x000fe400078e00ff */
[----:B------:R-:W-:Y:S02]  /*37190*/  IMAD.MOV.U32 R5, RZ, RZ, -0x1 ;  /* 0xffffffffff057424 */ /* 0x000fe400078e00ff */
[----:B------:R-:W-:Y:S01]  /*371a0*/  IMAD.MOV.U32 R10, RZ, RZ, -0x1 ;  /* 0xffffffffff0a7424 */ /* 0x000fe200078e00ff */
[----:B--2---:R-:W-:-:S04]  /*371b0*/  ISETP.GE.U32.AND P0, PT, R16, UR4, PT ;  /* 0x0000000410007c0c */ /* 0x004fc8000bf06070 */
[----:B---3--:R-:W-:-:S13]  /*371c0*/  ISETP.GE.U32.AND.EX P0, PT, R20, UR5, PT, P0 ;  /* 0x0000000514007c0c */ /* 0x008fda000bf06100 */
[----:B------:R-:W-:Y:S05]  /*371d0*/  @P0 BRA `(.L_x_812) ;  /* 0x0000000400300947 */ /* 0x000fea0003800000 */
[----:B------:R-:W0:Y:S01]  /*371e0*/  LDC.64 R14, c[0x0][0x628] ;  /* 0x00018a00ff0e7b82 */ /* 0x000e220000000a00 */
[----:B------:R-:W-:Y:S02]  /*371f0*/  IMAD.MOV.U32 R8, RZ, RZ, R16 ;  /* 0x000000ffff087224 */ /* 0x000fe400078e0010 */
[----:B------:R-:W-:-:S05]  /*37200*/  IMAD.MOV.U32 R9, RZ, RZ, R20 ;  /* 0x000000ffff097224 */ /* 0x000fca00078e0014 */
[----:B------:R-:W1:Y:S08]  /*37210*/  LDC R10, c[0x0][0x630] ;  /* 0x00018c00ff0a7b82 */ /* 0x000e700000000800 */
[----:B------:R-:W2:Y:S01]  /*37220*/  LDC.64 R18, c[0x0][0x620] ;  /* 0x00018800ff127b82 */ /* 0x000ea20000000a00 */
[----:B0-----:R-:W-:-:S04]  /*37230*/  ISETP.NE.U32.AND P0, PT, R14, RZ, PT ;  /* 0x000000ff0e00720c */ /* 0x001fc80003f05070 */
[----:B------:R-:W-:-:S13]  /*37240*/  ISETP.NE.AND.EX P0, PT, R15, RZ, PT, P0 ;  /* 0x000000ff0f00720c */ /* 0x000fda0003f05300 */
[----:B-12---:R-:W-:Y:S05]  /*37250*/  @!P0 BRA `(.L_x_813) ;  /* 0x0000000000288947 */ /* 0x006fea0003800000 */
[----:B------:R-:W0:Y:S02]  /*37260*/  LDC R0, c[0x0][0x634] ;  /* 0x00018d00ff007b82 */ /* 0x000e240000000800 */
[----:B0-----:R-:W-:-:S05]  /*37270*/  IADD3 R9, P0, R16, R0, RZ ;  /* 0x0000000010097210 */ /* 0x001fca0007f1e0ff */
        /* <DEDUP_REMOVED lines=8> */
.L_x_813:
[----:B------:R-:W0:Y:S01]  /*37300*/  LDC.64 R22, c[0x0][0x640] ;  /* 0x00019000ff167b82 */ /* 0x000e220000000a00 */
[-CC-:B------:R-:W-:Y:S01]  /*37310*/  SHF.R.U64 R14, R8, R10.reuse, R9.reuse ;  /* 0x0000000a080e7219 */ /* 0x180fe20000001209 */
[----:B------:R-:W-:Y:S01]  /*37320*/  IMAD.MOV.U32 R4, RZ, RZ, R16 ;  /* 0x000000ffff047224 */ /* 0x000fe200078e0010 */
[----:B------:R-:W-:Y:S02]  /*37330*/  SHF.R.U32.HI R0, RZ, R10, R9 ;  /* 0x0000000aff007219 */ /* 0x000fe40000011609 */
[----:B------:R-:W-:-:S03]  /*37340*/  IADD3 R7, P0, RZ, -R14, RZ ;  /* 0x8000000eff077210 */ /* 0x000fc60007f1e0ff */
[----:B------:R-:W1:Y:S02]  /*37350*/  LDC R6, c[0x0][0x618] ;  /* 0x00018600ff067b82 */ /* 0x000e640000000800 */
[----:B------:R-:W-:-:S04]  /*37360*/  IMAD.X R5, RZ, RZ, ~R0, P0 ;  /* 0x000000ffff057224 */ /* 0x000fc800000e0e00 */
[-C--:B------:R-:W-:Y:S02]  /*37370*/  IMAD R0, R5, R18.reuse, RZ ;  /* 0x0000001205007224 */ /* 0x080fe400078e02ff */
[----:B------:R-:W2:Y:S01]  /*37380*/  LDC R8, c[0x0][0x608] ;  /* 0x00018200ff087b82 */ /* 0x000ea20000000800 */
[----:B------:R-:W-:Y:S02]  /*37390*/  IMAD.MOV.U32 R5, RZ, RZ, R20 ;  /* 0x000000ffff057224 */ /* 0x000fe400078e0014 */
[----:B------:R-:W-:-:S05]  /*373a0*/  IMAD.WIDE.U32 R4, R7, R18, R4 ;  /* 0x0000001207047225 */ /* 0x000fca00078e0004 */
[----:B------:R-:W3:Y:S01]  /*373b0*/  LDC R21, c[0x0][0x658] ;  /* 0x00019600ff157b82 */ /* 0x000ee20000000800 */
[----:B------:R-:W-:Y:S01]  /*373c0*/  IMAD R7, R7, R19, R0 ;  /* 0x0000001307077224 */ /* 0x000fe200078e0200 */
[----:B0-----:R-:W-:-:S03]  /*373d0*/  ISETP.NE.U32.AND P0, PT, R22, RZ, PT ;  /* 0x000000ff1600720c */ /* 0x001fc60003f05070 */
[----:B------:R-:W-:Y:S01]  /*373e0*/  IMAD.IADD R5, R5, 0x1, R7 ;  /* 0x0000000105057824 */ /* 0x000fe200078e0207 */
[----:B------:R-:W-:Y:S02]  /*373f0*/  ISETP.NE.AND.EX P0, PT, R23, RZ, PT, P0 ;  /* 0x000000ff1700720c */ /* 0x000fe40003f05300 */
[----:B------:R-:W0:Y:S02]  /*37400*/  LDC R18, c[0x0][0x600] ;  /* 0x00018000ff127b82 */ /* 0x000e240000000800 */
[-CC-:B-1----:R-:W-:Y:S01]  /*37410*/  SHF.R.U64 R10, R4, R6.reuse, R5.reuse ;  /* 0x00000006040a7219 */ /* 0x182fe20000001205 */
[----:B------:R-:W-:Y:S01]  /*37420*/  IMAD.MOV.U32 R4, RZ, RZ, -0x1 ;  /* 0xffffffffff047424 */ /* 0x000fe200078e00ff */
[----:B------:R-:W-:-:S04]  /*37430*/  SHF.R.U32.HI R5, RZ, R6, R5 ;  /* 0x00000006ff057219 */ /* 0x000fc80000011605 */
[----:B------:R-:W1:Y:S01]  /*37440*/  LDC R19, c[0x0][0x648] ;  /* 0x00019200ff137b82 */ /* 0x000e620000000800 */
[-CC-:B--2---:R-:W-:Y:S02]  /*37450*/  SHF.R.U64 R17, R10, R8.reuse, R5.reuse ;  /* 0x000000080a117219 */ /* 0x184fe40000001205 */
[----:B------:R-:W-:-:S05]  /*37460*/  SHF.R.U32.HI R0, RZ, R8, R5 ;  /* 0x00000008ff007219 */ /* 0x000fca0000011605 */
[----:B------:R-:W2:Y:S01]  /*37470*/  LDC R20, c[0x0][0x638] ;  /* 0x00018e00ff147b82 */ /* 0x000ea20000000800 */
[-C--:B---3--:R-:W-:Y:S02]  /*37480*/  SHF.L.U32 R4, R4, R21.reuse, RZ ;  /* 0x0000001504047219 */ /* 0x088fe400000006ff */
[-CC-:B------:R-:W-:Y:S02]  /*37490*/  SHF.R.U64 R16, R17, R21.reuse, R0.reuse ;  /* 0x0000001511107219 */ /* 0x180fe40000001200 */
[----:B------:R-:W-:Y:S01]  /*374a0*/  SHF.R.U32.HI R5, RZ, R21, R0 ;  /* 0x00000015ff057219 */ /* 0x000fe20000011600 */
[----:B------:R-:W-:Y:S01]  /*374b0*/  IMAD.MOV.U32 R0, RZ, RZ, 0x1 ;  /* 0x00000001ff007424 */ /* 0x000fe200078e00ff */
[----:B------:R-:W-:Y:S01]  /*374c0*/  LOP3.LUT R24, RZ, R4, RZ, 0x33, !PT ;  /* 0x00000004ff187212 */ /* 0x000fe200078e33ff */
[----:B------:R-:W3:Y:S01]  /*374d0*/  LDC R25, c[0x0][0x610] ;  /* 0x00018400ff197b82 */ /* 0x000ee20000000800 */
[----:B------:R-:W-:Y:S01]  /*374e0*/  IMAD.MOV.U32 R4, RZ, RZ, R16 ;  /* 0x000000ffff047224 */ /* 0x000fe200078e0010 */
[----:B------:R-:W-:Y:S06]  /*374f0*/  @!P0 BRA `(.L_x_814) ;  /* 0x0000000000288947 */ /* 0x000fec0003800000 */
        /* <DEDUP_REMOVED lines=10> */
.L_x_814:
[----:B-1----:R-:W-:Y:S01]  /*375a0*/  SHF.R.U64 R3, R4, R19, R5 ;  /* 0x0000001304037219 */ /* 0x002fe20000001205 */
[----:B0-----:R-:W-:Y:S01]  /*375b0*/  VIADD R7, R18, 0xffffffff ;  /* 0xffffffff12077836 */ /* 0x001fe20000000000 */
[----:B------:R-:W-:Y:S01]  /*375c0*/  SHF.L.U32 R4, R0, R21, RZ ;  /* 0x0000001500047219 */ /* 0x000fe200000006ff */
[----:B------:R-:W-:Y:S01]  /*375d0*/  @P4 IMAD R11, R13, R12, R2 ;  /* 0x0000000c0d0b4224 */ /* 0x000fe200078e0202 */
[----:B------:R-:W-:Y:S01]  /*375e0*/  LOP3.LUT R0, R17, R24, RZ, 0xc0, !PT ;  /* 0x0000001811007212 */ /* 0x000fe200078ec0ff */
[----:B------:R-:W-:Y:S02]  /*375f0*/  IMAD.MOV R5, RZ, RZ, -R3 ;  /* 0x000000ffff057224 */ /* 0x000fe400078e0a03 */
[----:B------:R-:W-:Y:S02]  /*37600*/  IMAD.MOV.U32 R2, RZ, RZ, 0x1 ;  /* 0x00000001ff027424 */ /* 0x000fe400078e00ff */
[----:B------:R-:W-:Y:S01]  /*37610*/  IMAD R4, R4, R3, R0 ;  /* 0x0000000304047224 */ /* 0x000fe200078e0200 */
[----:B------:R-:W-:Y:S01]  /*37620*/  LOP3.LUT R3, R10, R7, RZ, 0xc0, !PT ;  /* 0x000000070a037212 */ /* 0x000fe200078ec0ff */
[----:B--2---:R-:W-:-:S02]  /*37630*/  IMAD R0, R5, R20, R16 ;  /* 0x0000001405007224 */ /* 0x004fc400078e0210 */
[----:B---3--:R-:W-:Y:S02]  /*37640*/  IMAD R4, R4, R25, R11 ;  /* 0x0000001904047224 */ /* 0x008fe400078e020b */
[----:B------:R-:W-:Y:S01]  /*37650*/  IMAD R3, R0, R18, R3 ;  /* 0x0000001200037224 */ /* 0x000fe200078e0203 */
[----:B------:R-:W-:Y:S01]  /*37660*/  PRMT R0, R2, 0x7610, R0 ;  /* 0x0000761002007816 */ /* 0x000fe20000000000 */
[----:B------:R-:W-:-:S03]  /*37670*/  IMAD.MOV.U32 R10, RZ, RZ, R14 ;  /* 0x000000ffff0a7224 */ /* 0x000fc600078e000e */
[----:B------:R-:W-:Y:S02]  /*37680*/  SEL R5, R3, R4, !P4 ;  /* 0x0000000403057207 */ /* 0x000fe40006000000 */
[----:B------:R-:W-:-:S07]  /*37690*/  SEL R4, R4, R3, !P4 ;  /* 0x0000000304047207 */ /* 0x000fce0006000000 */
.L_x_812:
[----:B------:R-:W-:-:S08]  /*376a0*/  NOP ;  /* 0x0000000000007918 */ /* 0x000fd00000000000 */
[----:B------:R-:W0:-:S00]  /*376b0*/  USETMAXREG.DEALLOC.CTAPOOL 0x18 ;  /* 0x00000018000079c8 */ /* 0x000e0000080e0500 */
[----:B------:R-:W-:-:S13]  /*376c0*/  ISETP.NE.AND P0, PT, RZ, UR8, PT ;  /* 0x00000008ff007c0c */ /* 0x000fda000bf05270 */
[----:B------:R-:W-:Y:S05]  /*376d0*/  @P0 EXIT ;  /* 0x000000000000094d */ /* 0x000fea0003800000 */
[----:B0-----:R-:W-:Y:S01]  /*376e0*/  LOP3.LUT P0, RZ, R0, 0xff, RZ, 0xc0, !PT ;  /* 0x000000ff00ff7812 */ /* 0x001fe2000780c0ff */
[----:B------:R-:W-:Y:S02]  /*376f0*/  IMAD.MOV.U32 R6, RZ, RZ, 0x1 ;  /* 0x00000001ff067424 */ /* 0x000fe400078e00ff */
[----:B------:R-:W-:-:S10]  /*37700*/  IMAD.MOV.U32 R7, RZ, RZ, RZ ;  /* 0x000000ffff077224 */ /* 0x000fd400078e00ff */
[----:B------:R-:W-:Y:S05]  /*37710*/  @!P0 BRA `(.L_x_815) ;  /* 0x0000000c00508947 */ /* 0x000fea0003800000 */
[----:B------:R-:W0:Y:S01]  /*37720*/  LDC R0, c[0x0][0x28c] ;  /* 0x0000a300ff007b82 */ /* 0x000e220000000800 */
[----:B------:R-:W1:Y:S01]  /*37730*/  S2R R14, SR_CgaCtaId ;  /* 0x00000000000e7919 */ /* 0x000e620000008800 */
[----:B------:R-:W-:Y:S01]  /*37740*/  ULDC UR5, c[0x0][0x658] ;  /* 0x0001960000057ab9 */ /* 0x000fe20000000800 */
[----:B------:R-:W-:Y:S01]  /*37750*/  UMOV UR7, 0xffffffff ;  /* 0xffffffff00077882 */ /* 0x000fe20000000000 */
[----:B------:R-:W-:Y:S01]  /*37760*/  ULDC UR6, c[0x0][0xc] ;  /* 0x0000030000067ab9 */ /* 0x000fe20000000800 */
[----:B------:R-:W-:Y:S01]  /*37770*/  USHF.L.U32 UR8, UR7, UR5, URZ ;  /* 0x0000000507087299 */ /* 0x000fe2000800063f */
[----:B------:R-:W-:Y:S01]  /*37780*/  BSSY B0, `(.L_x_815) ;  /* 0x00000cd000007945 */ /* 0x000fe20003800000 */
[----:B------:R-:W-:Y:S01]  /*37790*/  UMOV UR9, 0x1 ;  /* 0x0000000100097882 */ /* 0x000fe20000000000 */
[----:B------:R-:W-:Y:S01]  /*377a0*/  ULDC UR7, c[0x0][0x10] ;  /* 0x0000040000077ab9 */ /* 0x000fe20000000800 */
[----:B------:R-:W-:Y:S01]  /*377b0*/  USHF.L.U32 UR19, UR9, UR5, URZ ;  /* 0x0000000509137299 */ /* 0x000fe2000800063f */
[----:B------:R-:W-:Y:S01]  /*377c0*/  IMAD.MOV.U32 R9, RZ, RZ, 0x1 ;  /* 0x00000001ff097424 */ /* 0x000fe200078e00ff */
[----:B------:R-:W-:Y:S01]  /*377d0*/  UIMAD.WIDE.U32 UR6, UR6, UR7, URZ ;  /* 0x00000007060672a5 */ /* 0x000fe2000f8e003f */
[----:B------:R-:W-:Y:S01]  /*377e0*/  IMAD.MOV.U32 R6, RZ, RZ, 0x1 ;  /* 0x00000001ff067424 */ /* 0x000fe200078e00ff */
[----:B------:R-:W-:Y:S01]  /*377f0*/  ULDC UR5, c[0x0][0x14] ;  /* 0x0000050000057ab9 */ /* 0x000fe20000000800 */
[----:B------:R-:W-:Y:S01]  /*37800*/  IMAD.MOV.U32 R7, RZ, RZ, RZ ;  /* 0x000000ffff077224 */ /* 0x000fe200078e00ff */
[----:B------:R-:W-:-:S02]  /*37810*/  UIMAD.WIDE.U32 UR22, UR6, UR5, URZ ;  /* 0x00000005061672a5 */ /* 0x000fc4000f8e003f */
[----:B------:R-:W-:Y:S01]  /*37820*/  UIMAD UR16, UR7, UR5, URZ ;  /* 0x00000005071072a4 */ /* 0x000fe2000f8e023f */
[----:B------:R-:W-:Y:S01]  /*37830*/  ULDC UR4, c[0x0][0x600] ;  /* 0x0001800000047ab9 */ /* 0x000fe20000000800 */
[----:B------:R-:W-:Y:S02]  /*37840*/  ULOP3.LUT UR21, UR13, 0x2, URZ, 0xfc, !UPT ;  /* 0x000000020d157892 */ /* 0x000fe4000f8efc3f */
[----:B------:R-:W-:Y:S01]  /*37850*/  UIADD3 UR4, UR4, -0x1, URZ ;  /* 0xffffffff04047890 */ /* 0x000fe2000fffe03f */
[----:B0-----:R-:W-:Y:S01]  /*37860*/  VIADD R0, R0, 0x3f ;  /* 0x0000003f00007836 */ /* 0x001fe20000000000 */
[----:B------:R-:W-:Y:S02]  /*37870*/  ULOP3.LUT UR18, URZ, UR8, URZ, 0x33, !UPT ;  /* 0x000000083f127292 */ /* 0x000fe4000f8e333f */
[----:B------:R-:W-:Y:S02]  /*37880*/  UIADD3 UR16, UR23, UR16, URZ ;  /* 0x0000001017107290 */ /* 0x000fe4000fffe03f */
[----:B------:R-:W-:Y:S01]  /*37890*/  SHF.R.S32.HI R3, RZ, 0x1f, R0 ;  /* 0x0000001fff037819 */ /* 0x000fe20000011400 */
[----:B------:R-:W-:-:S03]  /*378a0*/  ULDC.64 UR24, c[0x0][0x198] ;  /* 0x0000660000187ab9 */ /* 0x000fc60000000a00 */
[----:B------:R-:W-:Y:S02]  /*378b0*/  LEA.HI R0, R3, R0, RZ, 0x6 ;  /* 0x0000000003007211 */ /* 0x000fe400078f30ff */
[----:B-1----:R-:W-:Y:S02]  /*378c0*/  LOP3.LUT R14, R14, 0x1, RZ, 0xc0, !PT ;  /* 0x000000010e0e7812 */ /* 0x002fe400078ec0ff */
[----:B------:R-:W-:-:S05]  /*378d0*/  SHF.R.S32.HI R0, RZ, 0x6, R0 ;  /* 0x00000006ff007819 */ /* 0x000fca0000011400 */
[----:B------:R-:W-:-:S07]  /*378e0*/  VIADD R16, R0, 0x1 ;  /* 0x0000000100107836 */ /* 0x000fce0000000000 */
.L_x_826:
[----:B------:R-:W-:-:S03]  /*378f0*/  UMOV UR5, 0xffffffff ;  /* 0xffffffff00057882 */ /* 0x000fc60000000000 */
[----:B------:R-:W-:Y:S05]  /*37900*/  BRA.DIV UR5, `(.L_x_816) ;  /* 0x0000000e05f47947 */ /* 0x000fea000b800000 */
[----:B------:R-:W-:-:S13]  /*37910*/  ELECT P0, URZ, PT ;  /* 0x00000000003f782f */ /* 0x000fda0003800000 */
.L_x_838:
[----:B------:R-:W0:Y:S01]  /*37920*/  LDC R2, c[0x0][0x28c] ;  /* 0x0000a300ff027b82 */ /* 0x000e220000000800 */
[----:B------:R-:W-:Y:S01]  /*37930*/  BSSY B1, `(.L_x_817) ;  /* 0x000003b000017945 */ /* 0x000fe20003800000 */
[----:B0-----:R-:W-:-:S13]  /*37940*/  ISETP.LT.OR P0, PT, R2, 0x1, !P0 ;  /* 0x000000010200780c */ /* 0x001fda0004701670 */
[----:B------:R-:W-:Y:S05]  /*37950*/  @P0 BRA `(.L_x_818) ;  /* 0x0000000000e00947 */ /* 0x000fea0003800000 */
[----:B------:R-:W-:Y:S02]  /*37960*/  IMAD R3, R5, 0x2, R14 ;  /* 0x0000000205037824 */ /* 0x000fe400078e020e */
[----:B------:R-:W-:Y:S02]  /*37970*/  IMAD.SHL.U32 R2, R4, 0x100, RZ ;  /* 0x0000010004027824 */ /* 0x000fe400078e00ff */
[----:B------:R-:W-:Y:S02]  /*37980*/  IMAD R3, R3, 0xc0, RZ ;  /* 0x000000c003037824 */ /* 0x000fe400078e02ff */
[----:B------:R-:W-:Y:S02]  /*37990*/  IMAD.MOV.U32 R15, RZ, RZ, RZ ;  /* 0x000000ffff0f7224 */ /* 0x000fe400078e00ff */
[----:B------:R-:W-:Y:S02]  /*379a0*/  IMAD.MOV.U32 R4, RZ, RZ, R16 ;  /* 0x000000ffff047224 */ /* 0x000fe400078e0010 */
[----:B------:R-:W-:-:S02]  /*379b0*/  IMAD.MOV.U32 R5, RZ, RZ, R6 ;  /* 0x000000ffff057224 */ /* 0x000fc400078e0006 */
[----:B------:R-:W-:-:S07]  /*379c0*/  IMAD.MOV.U32 R11, RZ, RZ, R7 ;  /* 0x000000ffff0b7224 */ /* 0x000fce00078e0007 */
.L_x_821:
[----:B------:R-:W0:Y:S01]  /*379d0*/  S2R R13, SR_CgaCtaId ;  /* 0x00000000000d7919 */ /* 0x000e220000008800 */
[----:B------:R-:W-:Y:S02]  /*379e0*/  MOV R8, 0x400 ;  /* 0x0000040000087802 */ /* 0x000fe40000000f00 */
[----:B------:R-:W-:Y:S02]  /*379f0*/  SHF.L.U32 R12, R5, 0x1f, RZ ;  /* 0x0000001f050c7819 */ /* 0x000fe400000006ff */
[----:B0-----:R-:W-:-:S05]  /*37a00*/  LEA R8, R13, R8, 0x18 ;  /* 0x000000080d087211 */ /* 0x001fca00078ec0ff */
[----:B------:R-:W-:-:S04]  /*37a10*/  IMAD R13, R11, 0x8, R8 ;  /* 0x000000080b0d7824 */ /* 0x000fc800078e0208 */
[----:B------:R-:W0:Y:S02]  /*37a20*/  SYNCS.PHASECHK.TRANS64.TRYWAIT P0, [R13+URZ+0x28], R12 ;  /* 0x0000280c0d0075a7 */ /* 0x000e24000800017f */
[----:B0-----:R-:W-:Y:S05]  /*37a30*/  @!P0 BRA `(.L_x_819) ;  /* 0x0000000c00c88947 */ /* 0x001fea0003800000 */
.L_x_839:
[----:B------:R-:W1:Y:S01]  /*37a40*/  S2R R17, SR_TID.X ;  /* 0x0000000000117919 */ /* 0x000e620000002100 */
[----:B------:R-:W-:-:S04]  /*37a50*/  UPRMT UR5, UR21, 0x9910, URZ ;  /* 0x0000991015057896 */ /* 0x000fc8000800003f */
[----:B------:R-:W-:Y:S01]  /*37a60*/  UISETP.NE.AND UP0, UPT, UR5, 0x2, UPT ;  /* 0x000000020500788c */ /* 0x000fe2000bf05270 */
[----:B-1----:R-:W-:-:S13]  /*37a70*/  LOP3.LUT P0, RZ, R17, 0x7f, RZ, 0xc0, !PT ;  /* 0x0000007f11ff7812 */ /* 0x002fda000780c0ff */
[----:B0-----:R-:W0:Y:S02]  /*37a80*/  @!P0 LDC R12, c[0x0][0x500] ;  /* 0x00014000ff0c8b82 */ /* 0x001e240000000800 */
[----:B0-----:R0:W-:Y:S01]  /*37a90*/  @!P0 SYNCS.ARRIVE.TRANS64 RZ, [R13+URZ], R12 ;  /* 0x0000000c0dff89a7 */ /* 0x0011e2000800003f */
[----:B------:R-:W-:-:S13]  /*37aa0*/  PLOP3.LUT P0, PT, PT, PT, UP0, 0x80, 0x0 ;  /* 0x000000000000781c */ /* 0x000fda0003f0f008 */
[----:B0-----:R-:W-:Y:S05]  /*37ab0*/  @P0 BRA `(.L_x_820) ;  /* 0x0000000000040947 */ /* 0x001fea0003800000 */
[----:B------:R-:W-:Y:S01]  /*37ac0*/  BPT.TRAP 0x1 ;  /* 0x000000040000795c */ /* 0x000fe20000300000 */
.L_x_820:
[----:B------:R-:W-:Y:S01]  /*37ad0*/  R2UR UR9, R13 ;  /* 0x000000000d0972ca */ /* 0x000fe200000e0000 */
[C---:B------:R-:W-:Y:S01]  /*37ae0*/  IMAD R13, R11.reuse, 0x2, R14 ;  /* 0x000000020b0d7824 */ /* 0x040fe200078e020e */
[----:B------:R-:W-:Y:S01]  /*37af0*/  UIADD3 UR6, UP0, UR24, 0xf0, URZ ;  /* 0x000000f018067890 */ /* 0x000fe2000ff1e03f */
[--C-:B------:R-:W-:Y:S01]  /*37b00*/  IMAD R12, R11, 0x4000, R8.reuse ;  /* 0x000040000b0c7824 */ /* 0x100fe200078e0208 */
[----:B------:R-:W-:Y:S01]  /*37b10*/  R2UR UR11, R2 ;  /* 0x00000000020b72ca */ /* 0x000fe200000e0000 */
[----:B------:R-:W-:Y:S01]  /*37b20*/  IMAD R13, R13, 0x3000, R8 ;  /* 0x000030000d0d7824 */ /* 0x000fe200078e0208 */
[----:B------:R-:W-:Y:S01]  /*37b30*/  R2UR UR10, R15 ;  /* 0x000000000f0a72ca */ /* 0x000fe200000e0000 */
[----:B------:R-:W-:Y:S01]  /*37b40*/  VIADD R4, R4, 0xffffffff ;  /* 0xffffffff04047836 */ /* 0x000fe20000000000 */
[----:B------:R-:W-:Y:S01]  /*37b50*/  R2UR UR5, R12 ;  /* 0x000000000c0572ca */ /* 0x000fe200000e0000 */
[----:B------:R-:W-:Y:S01]  /*37b60*/  UIADD3 UR26, UP1, UR24, 0x1f0, URZ ;  /* 0x000001f0181a7890 */ /* 0x000fe2000ff3e03f */
[----:B------:R-:W-:Y:S01]  /*37b70*/  R2UR UR8, R13 ;  /* 0x000000000d0872ca */ /* 0x000fe200000e0000 */
[----:B------:R-:W-:Y:S01]  /*37b80*/  UIADD3.X UR7, URZ, UR25, URZ, UP0, !UPT ;  /* 0x000000193f077290 */ /* 0x000fe200087fe43f */
[----:B------:R-:W-:Y:S01]  /*37b90*/  R2UR UR12, R10 ;  /* 0x000000000a0c72ca */ /* 0x000fe200000e0000 */
[----:B------:R-:W-:Y:S01]  /*37ba0*/  VIADD R11, R11, 0x1 ;  /* 0x000000010b0b7836 */ /* 0x000fe20000000000 */
[----:B------:R-:W-:Y:S01]  /*37bb0*/  R2UR UR20, R3 ;  /* 0x00000000031472ca */ /* 0x000fe200000e0000 */
[----:B------:R-:W-:Y:S01]  /*37bc0*/  UIADD3.X UR27, URZ, UR25, URZ, UP1, !UPT ;  /* 0x000000193f1b7290 */ /* 0x000fe20008ffe43f */
[----:B------:R-:W-:Y:S01]  /*37bd0*/  ISETP.GT.AND P1, PT, R4, 0x1, PT ;  /* 0x000000010400780c */ /* 0x000fe20003f24270 */
[----:B------:R-:W-:Y:S01]  /*37be0*/  UMOV UR14, 0x0 ;  /* 0x00000000000e7882 */ /* 0x000fe20000000000 */
[----:B------:R-:W-:Y:S01]  /*37bf0*/  UMOV UR15, 0x10000000 ;  /* 0x10000000000f7882 */ /* 0x000fe20000000000 */
[----:B------:R-:W-:Y:S01]  /*37c00*/  ISETP.NE.AND P0, PT, R11, 0x5, PT ;  /* 0x000000050b00780c */ /* 0x000fe20003f05270 */
[----:B------:R-:W-:Y:S01]  /*37c10*/  UMOV UR28, 0x30000 ;  /* 0x00030000001c7882 */ /* 0x000fe20000000000 */
[----:B------:R-:W-:Y:S01]  /*37c20*/  UIADD3 UR5, UR5, 0x100, URZ ;  /* 0x0000010005057890 */ /* 0x000fe2000fffe03f */
[----:B------:R-:W-:Y:S01]  /*37c30*/  VIADD R15, R15, 0x40 ;  /* 0x000000400f0f7836 */ /* 0x000fe20000000000 */
[----:B------:R-:W-:Y:S01]  /*37c40*/  UIADD3 UR17, UR8, 0x14100, URZ ;  /* 0x0001410008117890 */ /* 0x000fe2000fffe03f */
[----:B------:R-:W-:-:S02]  /*37c50*/  SEL R8, RZ, 0x1, P0 ;  /* 0x00000001ff087807 */ /* 0x000fc40000000000 */
[----:B------:R-:W-:Y:S02]  /*37c60*/  SEL R11, R11, RZ, P0 ;  /* 0x000000ff0b0b7207 */ /* 0x000fe40000000000 */
[----:B------:R-:W-:Y:S01]  /*37c70*/  UMOV UR8, UR5 ;  /* 0x0000000500087c82 */ /* 0x000fe20008000000 */
[----:B------:R-:W-:Y:S01]  /*37c80*/  LOP3.LUT R5, R5, R8, RZ, 0x3c, !PT ;  /* 0x0000000805057212 */ /* 0x000fe200078e3cff */
[----:B------:R0:W-:Y:S02]  /*37c90*/  UTMALDG.3D [UR8], [UR6], desc[UR14] ;  /* 0x00000e08060075b4 */ /* 0x0001e40008011000 */
[----:B0-----:R-:W-:Y:S01]  /*37ca0*/  UMOV UR8, UR17 ;  /* 0x0000001100087c82 */ /* 0x001fe20008000000 */
[----:B------:R-:W-:Y:S02]  /*37cb0*/  UMOV UR11, UR20 ;  /* 0x00000014000b7c82 */ /* 0x000fe40008000000 */
[----:B------:R0:W-:Y:S02]  /*37cc0*/  UTMALDG.3D.MULTICAST [UR8], [UR26], UR28, desc[UR14] ;  /* 0x00000e081a0073b4 */ /* 0x0001e4000801181c */
[----:B0-----:R-:W-:Y:S05]  /*37cd0*/  @P1 BRA `(.L_x_821) ;  /* 0xfffffffc003c1947 */ /* 0x001fea000383ffff */
.L_x_818:
[----:B------:R-:W-:Y:S05]  /*37ce0*/  BSYNC B1 ;  /* 0x0000000000017941 */ /* 0x000fea0003800000 */
.L_x_817:
[----:B------:R-:W2:Y:S01]  /*37cf0*/  LDL.LU R13, [R1+0x85c] ;  /* 0x00085c00010d7983 */ /* 0x000ea20000300800 */
[----:B------:R-:W-:Y:S01]  /*37d00*/  LOP3.LUT P0, RZ, R9, 0xff, RZ, 0xc0, !PT ;  /* 0x000000ff09ff7812 */ /* 0x000fe2000780c0ff */
[C---:B------:R-:W-:Y:S01]  /*37d10*/  IMAD.IADD R4, R0.reuse, 0x1, R7 ;  /* 0x0000000100047824 */ /* 0x040fe200078e0207 */
[----:B------:R-:W-:Y:S01]  /*37d20*/  ULDC.64 UR6, c[0x0][0x650] ;  /* 0x0001940000067ab9 */ /* 0x000fe20000000a00 */
[----:B------:R-:W3:Y:S01]  /*37d30*/  LDL.LU R12, [R1+0x860] ;  /* 0x00086000010c7983 */ /* 0x000ee20000300800 */
[----:B------:R-:W-:Y:S01]  /*37d40*/  ISETP.GE.U32.AND P1, PT, R0, 0x5, PT ;  /* 0x000000050000780c */ /* 0x000fe20003f26070 */
[----:B------:R-:W-:Y:S01]  /*37d50*/  BSSY B1, `(.L_x_822) ;  /* 0x000006d000017945 */ /* 0x000fe20003800000 */
[----:B------:R-:W-:Y:S01]  /*37d60*/  IMAD.MOV.U32 R10, RZ, RZ, -0x1 ;  /* 0xffffffffff0a7424 */ /* 0x000fe200078e00ff */
[----:B------:R-:W-:-:S06]  /*37d70*/  PRMT R9, RZ, 0x7610, R9 ;  /* 0x00007610ff097816 */ /* 0x000fcc0000000009 */
[----:B------:R-:W0:Y:S01]  /*37d80*/  @P0 S2R R3, SR_CgaCtaId ;  /* 0x0000000000030919 */ /* 0x000e220000008800 */
[----:B------:R-:W-:-:S04]  /*37d90*/  @P0 MOV R2, 0x400 ;  /* 0x0000040000020802 */ /* 0x000fc80000000f00 */
[----:B0-----:R-:W-:-:S04]  /*37da0*/  @P0 LEA R2, R3, R2, 0x18 ;  /* 0x0000000203020211 */ /* 0x001fc800078ec0ff */
[----:B------:R0:W-:Y:S01]  /*37db0*/  @P0 SYNCS.ARRIVE.TRANS64.A1T0 RZ, [R2+URZ+0x68], RZ ;  /* 0x000068ff02ff09a7 */ /* 0x0001e2000810003f */
[----:B------:R-:W-:-:S04]  /*37dc0*/  ISETP.GT.U32.AND P0, PT, R4, 0x4, PT ;  /* 0x000000040400780c */ /* 0x000fc80003f04070 */
[----:B------:R-:W-:Y:S01]  /*37dd0*/  ISETP.LT.U32.AND P0, PT, R0, 0x5, P0 ;  /* 0x000000050000780c */ /* 0x000fe20000701070 */
[----:B0-----:R-:W-:-:S05]  /*37de0*/  IMAD.WIDE.U32 R2, R4, -0x33333333, RZ ;  /* 0xcccccccd04027825 */ /* 0x001fca00078e00ff */
[----:B------:R-:W-:Y:S02]  /*37df0*/  SHF.R.U32.HI R5, RZ, 0x2, R3 ;  /* 0x00000002ff057819 */ /* 0x000fe40000011603 */
[----:B------:R-:W-:Y:S02]  /*37e00*/  SEL R3, RZ, 0x1, !P0 ;  /* 0x00000001ff037807 */ /* 0x000fe40004000000 */
[----:B------:R-:W-:Y:S01]  /*37e10*/  PRMT R2, RZ, 0x7610, R2 ;  /* 0x00007610ff027816 */ /* 0x000fe20000000002 */
[----:B------:R-:W-:Y:S01]  /*37e20*/  IMAD R7, R5, -0x5, R4 ;  /* 0xfffffffb05077824 */ /* 0x000fe200078e0204 */
[----:B------:R-:W-:Y:S01]  /*37e30*/  LOP3.LUT R6, R6, R3, RZ, 0x3c, !PT ;  /* 0x0000000306067212 */ /* 0x000fe200078e3cff */
[----:B------:R-:W-:-:S03]  /*37e40*/  IMAD.MOV.U32 R4, RZ, RZ, -0x1 ;  /* 0xffffffffff047424 */ /* 0x000fc600078e00ff */
[----:B------:R-:W-:Y:S01]  /*37e50*/  @P1 LOP3.LUT R6, R6, 0x1, R5, 0x78, !PT ;  /* 0x0000000106061812 */ /* 0x000fe200078e7805 */
[----:B------:R-:W-:Y:S01]  /*37e60*/  IMAD.MOV.U32 R5, RZ, RZ, -0x1 ;  /* 0xffffffffff057424 */ /* 0x000fe200078e00ff */
[----:B---3--:R-:W-:-:S04]  /*37e70*/  IADD3 R12, P0, R12, UR22, RZ ;  /* 0x000000160c0c7c10 */ /* 0x008fc8000ff1e0ff */
[----:B--2---:R-:W-:Y:S01]  /*37e80*/  IADD3.X R13, R13, UR16, RZ, P0, !PT ;  /* 0x000000100d0d7c10 */ /* 0x004fe200087fe4ff */
[----:B------:R0:W-:Y:S01]  /*37e90*/  STL [R1+0x860], R12 ;  /* 0x0008600c01007387 */ /* 0x0001e20000100800 */
[----:B------:R-:W-:-:S03]  /*37ea0*/  ISETP.GE.U32.AND P0, PT, R12, UR6, PT ;  /* 0x000000060c007c0c */ /* 0x000fc6000bf06070 */
[----:B------:R0:W-:Y:S01]  /*37eb0*/  STL [R1+0x85c], R13 ;  /* 0x00085c0d01007387 */ /* 0x0001e20000100800 */
[----:B------:R-:W-:-:S13]  /*37ec0*/  ISETP.GE.U32.AND.EX P0, PT, R13, UR7, PT, P0 ;  /* 0x000000070d007c0c */ /* 0x000fda000bf06100 */
[----:B0-----:R-:W-:Y:S05]  /*37ed0*/  @P0 BRA `(.L_x_823) ;  /* 0x0000000400500947 */ /* 0x001fea0003800000 */
[----:B------:R-:W0:Y:S01]  /*37ee0*/  S2R R8, SR_CTAID.X ;  /* 0x0000000000087919 */ /* 0x000e220000002500 */
[----:B------:R-:W-:Y:S01]  /*37ef0*/  ULDC UR5, c[0x0][0x150] ;  /* 0x0000540000057ab9 */ /* 0x000fe20000000800 */
[----:B------:R-:W1:Y:S01]  /*37f00*/  LDC R5, c[0x0][0x144] ;  /* 0x00005100ff057b82 */ /* 0x000e620000000800 */
[----:B------:R-:W-:Y:S01]  /*37f10*/  ULDC.64 UR6, c[0x0][0x628] ;  /* 0x00018a0000067ab9 */ /* 0x000fe20000000a00 */
[----:B------:R-:W2:Y:S01]  /*37f20*/  S2R R2, SR_CTAID.Y ;  /* 0x0000000000027919 */ /* 0x000ea20000002600 */
[----:B------:R-:W-:Y:S01]  /*37f30*/  ISETP.NE.U32.AND P0, PT, RZ, UR6, PT ;  /* 0x00000006ff007c0c */ /* 0x000fe2000bf05070 */
[----:B------:R-:W-:-:S03]  /*37f40*/  ULDC UR8, c[0x0][0x630] ;  /* 0x00018c0000087ab9 */ /* 0x000fc60000000800 */
[----:B------:R-:W-:Y:S01]  /*37f50*/  ISETP.NE.AND.EX P0, PT, RZ, UR7, PT, P0 ;  /* 0x00000007ff007c0c */ /* 0x000fe2000bf05300 */
[----:B------:R-:W3:Y:S01]  /*37f60*/  LDC R11, c[0x0][0x148] ;  /* 0x00005200ff0b7b82 */ /* 0x000ee20000000800 */
[----:B0-----:R-:W-:Y:S02]  /*37f70*/  I2FP.F32.U32 R3, R8 ;  /* 0x0000000800037245 */ /* 0x001fe40000201000 */
[----:B--2---:R-:W-:-:S03]  /*37f80*/  I2FP.F32.U32 R4, R2 ;  /* 0x0000000200047245 */ /* 0x004fc60000201000 */
[----:B------:R-:W-:Y:S01]  /*37f90*/  FMUL R3, R3, UR5 ;  /* 0x0000000503037c20 */ /* 0x000fe20008400000 */
[----:B------:R-:W-:Y:S02]  /*37fa0*/  ULDC UR5, c[0x0][0x154] ;  /* 0x0000550000057ab9 */ /* 0x000fe40000000800 */
[----:B------:R-:W-:-:S03]  /*37fb0*/  FMUL R10, R4, UR5 ;  /* 0x00000005040a7c20 */ /* 0x000fc60008400000 */
[----:B------:R-:W0:Y:S08]  /*37fc0*/  F2I.U32.TRUNC.NTZ R3, R3 ;  /* 0x0000000300037305 */ /* 0x000e30000020f000 */
[----:B------:R-:W2:Y:S01]  /*37fd0*/  F2I.U32.TRUNC.NTZ R10, R10 ;  /* 0x0000000a000a7305 */ /* 0x000ea2000020f000 */
[----:B0-----:R-:W-:Y:S02]  /*37fe0*/  IMAD.MOV R4, RZ, RZ, -R3 ;  /* 0x000000ffff047224 */ /* 0x001fe400078e0a03 */
[----:B------:R-:W-:-:S02]  /*37ff0*/  IMAD.MOV.U32 R3, RZ, RZ, R13 ;  /* 0x000000ffff037224 */ /* 0x000fc400078e000d */
[----:B-1----:R-:W-:Y:S02]  /*38000*/  IMAD R8, R5, R4, R8 ;  /* 0x0000000405087224 */ /* 0x002fe400078e0208 */
[----:B--2---:R-:W-:-:S04]  /*38010*/  IMAD.MOV R4, RZ, RZ, -R10 ;  /* 0x000000ffff047224 */ /* 0x004fc800078e0a0a */
[----:B---3--:R-:W-:Y:S02]  /*38020*/  @P4 IMAD R8, R11, R4, R2 ;  /* 0x000000040b084224 */ /* 0x008fe400078e0202 */
[----:B------:R-:W-:Y:S01]  /*38030*/  IMAD.MOV.U32 R2, RZ, RZ, R12 ;  /* 0x000000ffff027224 */ /* 0x000fe200078e000c */
[----:B------:R-:W-:Y:S06]  /*38040*/  @!P0 BRA `(.L_x_824) ;  /* 0x0000000000288947 */ /* 0x000fec0003800000 */
[----:B------:R-:W-:Y:S02]  /*38050*/  ULDC UR5, c[0x0][0x634] ;  /* 0x00018d0000057ab9 */ /* 0x000fe40000000800 */
[----:B------:R-:W-:-:S05]  /*38060*/  IADD3 R3, P0, R12, UR5, RZ ;  /* 0x000000050c037c10 */ /* 0x000fca000ff1e0ff */
[----:B------:R-:W-:-:S04]  /*38070*/  IMAD.X R11, RZ, RZ, R13, P0 ;  /* 0x000000ffff0b7224 */ /* 0x000fc800000e060d */
[----:B------:R-:W-:-:S04]  /*38080*/  IMAD.WIDE.U32 R4, R11, UR6, RZ ;  /* 0x000000060b047c25 */ /* 0x000fc8000f8e00ff */
[----:B------:R-:W-:-:S04]  /*38090*/  IMAD.WIDE.U32 R4, P0, R3, UR7, R4 ;  /* 0x0000000703047c25 */ /* 0x000fc8000f800004 */
[----:B------:R-:W-:-:S04]  /*380a0*/  IMAD.WIDE.U32 R2, R3, UR6, RZ ;  /* 0x0000000603027c25 */ /* 0x000fc8000f8e00ff */
[----:B------:R-:W-:Y:S01]  /*380b0*/  IMAD.MOV.U32 R2, RZ, RZ, R5 ;  /* 0x000000ffff027224 */ /* 0x000fe200078e0005 */
[----:B------:R-:W-:Y:S01]  /*380c0*/  IADD3 RZ, P1, R3, R4, RZ ;  /* 0x0000000403ff7210 */ /* 0x000fe20007f3e0ff */
[----:B------:R-:W-:-:S04]  /*380d0*/  IMAD.X R3, RZ, RZ, RZ, P0 ;  /* 0x000000ffff037224 */ /* 0x000fc800000e06ff */
[----:B------:R-:W-:-:S08]  /*380e0*/  IMAD.WIDE.U32.X R2, R11, UR7, R2, P1 ;  /* 0x000000070b027c25 */ /* 0x000fd000088e0402 */
.L_x_824:
[--C-:B------:R-:W-:Y:S01]  /*380f0*/  SHF.R.U64 R10, R2, UR8, R3.reuse ;  /* 0x00000008020a7c19 */ /* 0x100fe20008001203 */
[----:B------:R-:W-:Y:S01]  /*38100*/  ULDC.64 UR6, c[0x0][0x620] ;  /* 0x0001880000067ab9 */ /* 0x000fe20000000a00 */
[----:B------:R-:W-:Y:S01]  /*38110*/  SHF.R.U32.HI R2, RZ, UR8, R3 ;  /* 0x00000008ff027c19 */ /* 0x000fe20008011603 */
[----:B------:R-:W-:Y:S01]  /*38120*/  IMAD.MOV.U32 R3, RZ, RZ, R13 ;  /* 0x000000ffff037224 */ /* 0x000fe200078e000d */
[----:B------:R-:W-:Y:S01]  /*38130*/  IADD3 R11, P0, RZ, -R10, RZ ;  /* 0x8000000aff0b7210 */ /* 0x000fe20007f1e0ff */
[----:B------:R-:W-:-:S04]  /*38140*/  ULDC UR5, c[0x0][0x618] ;  /* 0x0001860000057ab9 */ /* 0x000fc80000000800 */
[----:B------:R-:W-:-:S04]  /*38150*/  IMAD.X R2, RZ, RZ, ~R2, P0 ;  /* 0x000000ffff027224 */ /* 0x000fc800000e0e02 */
[----:B------:R-:W-:-:S04]  /*38160*/  IMAD R2, R2, UR6, RZ ;  /* 0x0000000602027c24 */ /* 0x000fc8000f8e02ff */
[----:B------:R-:W-:Y:S02]  /*38170*/  IMAD R5, R11, UR7, R2 ;  /* 0x000000070b057c24 */ /* 0x000fe4000f8e0202 */
[----:B------:R-:W-:-:S04]  /*38180*/  IMAD.MOV.U32 R2, RZ, RZ, R12 ;  /* 0x000000ffff027224 */ /* 0x000fc800078e000c */
[----:B------:R-:W-:Y:S01]  /*38190*/  IMAD.WIDE.U32 R2, R11, UR6, R2 ;  /* 0x000000060b027c25 */ /* 0x000fe2000f8e0002 */
[----:B------:R-:W-:Y:S02]  /*381a0*/  ULDC.64 UR6, c[0x0][0x640] ;  /* 0x0001900000067ab9 */ /* 0x000fe40000000a00 */
[----:B------:R-:W-:Y:S01]  /*381b0*/  ISETP.NE.U32.AND P0, PT, RZ, UR6, PT ;  /* 0x00000006ff007c0c */ /* 0x000fe2000bf05070 */
[----:B------:R-:W-:-:S03]  /*381c0*/  IMAD.IADD R3, R3, 0x1, R5 ;  /* 0x0000000103037824 */ /* 0x000fc600078e0205 */
[----:B------:R-:W-:Y:S02]  /*381d0*/  ISETP.NE.AND.EX P0, PT, RZ, UR7, PT, P0 ;  /* 0x00000007ff007c0c */ /* 0x000fe4000bf05300 */
[--C-:B------:R-:W-:Y:S02]  /*381e0*/  SHF.R.U64 R11, R2, UR5, R3.reuse ;  /* 0x00000005020b7c19 */ /* 0x100fe40008001203 */
[----:B------:R-:W-:Y:S01]  /*381f0*/  SHF.R.U32.HI R2, RZ, UR5, R3 ;  /* 0x00000005ff027c19 */ /* 0x000fe20008011603 */
[----:B------:R-:W-:-:S03]  /*38200*/  ULDC UR5, c[0x0][0x608] ;  /* 0x0001820000057ab9 */ /* 0x000fc60000000800 */
[--C-:B------:R-:W-:Y:S02]  /*38210*/  SHF.R.U64 R12, R11, UR5, R2.reuse ;  /* 0x000000050b0c7c19 */ /* 0x100fe40008001202 */
[----:B------:R-:W-:Y:S01]  /*38220*/  SHF.R.U32.HI R3, RZ, UR5, R2 ;  /* 0x00000005ff037c19 */ /* 0x000fe20008011602 */
[----:B------:R-:W-:-:S03]  /*38230*/  ULDC UR5, c[0x0][0x658] ;  /* 0x0001960000057ab9 */ /* 0x000fc60000000800 */
[--C-:B------:R-:W-:Y:S02]  /*38240*/  SHF.R.U64 R13, R12, UR5, R3.reuse ;  /* 0x000000050c0d7c19 */ /* 0x100fe40008001203 */
[----:B------:R-:W-:-:S03]  /*38250*/  SHF.R.U32.HI R15, RZ, UR5, R3 ;  /* 0x00000005ff0f7c19 */ /* 0x000fc60008011603 */
[----:B------:R-:W-:Y:S02]  /*38260*/  IMAD.MOV.U32 R2, RZ, RZ, R13 ;  /* 0x000000ffff027224 */ /* 0x000fe400078e000d */
        /* <DEDUP_REMOVED lines=12> */
.L_x_825:
[----:B------:R-:W-:Y:S01]  /*38330*/  ULDC UR5, c[0x0][0x648] ;  /* 0x0001920000057ab9 */ /* 0x000fe20000000800 */
[----:B------:R-:W-:Y:S02]  /*38340*/  LOP3.LUT R12, R12, UR18, RZ, 0xc0, !PT ;  /* 0x000000120c0c7c12 */ /* 0x000fe4000f8ec0ff */
[----:B------:R-:W-:Y:S01]  /*38350*/  SHF.R.U64 R3, R2, UR5, R3 ;  /* 0x0000000502037c19 */ /* 0x000fe20008001203 */
[----:B------:R-:W-:-:S04]  /*38360*/  ULDC UR5, c[0x0][0x638] ;  /* 0x00018e0000057ab9 */ /* 0x000fc80000000800 */
[----:B------:R-:W-:Y:S02]  /*38370*/  IMAD.MOV R2, RZ, RZ, -R3 ;  /* 0x000000ffff027224 */ /* 0x000fe400078e0a03 */
[----:B------:R-:W-:Y:S02]  /*38380*/  IMAD R5, R3, UR19, R12 ;  /* 0x0000001303057c24 */ /* 0x000fe4000f8e020c */
[----:B------:R-:W-:Y:S01]  /*38390*/  IMAD R13, R2, UR5, R13 ;  /* 0x00000005020d7c24 */ /* 0x000fe2000f8e020d */
[----:B------:R-:W-:Y:S01]  /*383a0*/  ULDC UR5, c[0x0][0x610] ;  /* 0x0001840000057ab9 */ /* 0x000fe20000000800 */
[----:B------:R-:W-:Y:S01]  /*383b0*/  LOP3.LUT R2, R11, UR4, RZ, 0xc0, !PT ;  /* 0x000000040b027c12 */ /* 0x000fe2000f8ec0ff */
[----:B------:R-:W-:Y:S01]  /*383c0*/  IMAD R8, R5, UR5, R8 ;  /* 0x0000000505087c24 */ /* 0x000fe2000f8e0208 */
[----:B------:R-:W-:-:S03]  /*383d0*/  ULDC UR5, c[0x0][0x600] ;  /* 0x0001800000057ab9 */ /* 0x000fc60000000800 */
[----:B------:R-:W-:Y:S02]  /*383e0*/  IMAD R13, R13, UR5, R2 ;  /* 0x000000050d0d7c24 */ /* 0x000fe4000f8e0202 */
[----:B------:R-:W-:-:S03]  /*383f0*/  IMAD.MOV.U32 R2, RZ, RZ, 0x1 ;  /* 0x00000001ff027424 */ /* 0x000fc600078e00ff */
[----:B------:R-:W-:Y:S02]  /*38400*/  SEL R5, R13, R8, !P4 ;  /* 0x000000080d057207 */ /* 0x000fe40006000000 */
[----:B------:R-:W-:-:S07]  /*38410*/  SEL R4, R8, R13, !P4 ;  /* 0x0000000d08047207 */ /* 0x000fce0006000000 */
.L_x_823:
[----:B------:R-:W-:Y:S05]  /*38420*/  BSYNC B1 ;  /* 0x0000000000017941 */ /* 0x000fea0003800000 */
.L_x_822:
[----:B------:R-:W-:-:S13]  /*38430*/  LOP3.LUT P0, RZ, R2, 0xff, RZ, 0xc0, !PT ;  /* 0x000000ff02ff7812 */ /* 0x000fda000780c0ff */
[----:B------:R-:W-:Y:S05]  /*38440*/  @P0 BRA `(.L_x_826) ;  /* 0xfffffff400280947 */ /* 0x000fea000383ffff */
[----:B------:R-:W-:Y:S05]  /*38450*/  BSYNC B0 ;  /* 0x0000000000007941 */ /* 0x000fea0003800000 */
.L_x_815:
[----:B------:R-:W-:-:S03]  /*38460*/  UMOV UR5, 0xffffffff ;  /* 0xffffffff00057882 */ /* 0x000fc60000000000 */
[----:B------:R-:W-:Y:S05]  /*38470*/  BRA.DIV UR5, `(.L_x_827) ;  /* 0x00000006054c7947 */ /* 0x000fea000b800000 */
[----:B------:R-:W-:-:S13]  /*38480*/  ELECT P0, URZ, PT ;  /* 0x00000000003f782f */ /* 0x000fda0003800000 */
.L_x_842:
[----:B------:R-:W-:Y:S04]  /*38490*/  BSSY B0, `(.L_x_828) ;  /* 0x0000035000007945 */ /* 0x000fe80003800000 */
[----:B------:R-:W-:Y:S05]  /*384a0*/  @!P0 BRA `(.L_x_829) ;  /* 0x0000000000cc8947 */ /* 0x000fea0003800000 */
[----:B------:R-:W-:-:S04]  /*384b0*/  ULOP3.LUT UR5, UR13, 0x2, URZ, 0xfc, !UPT ;  /* 0x000000020d057892 */ /* 0x000fc8000f8efc3f */
[----:B------:R-:W-:-:S06]  /*384c0*/  UISETP.NE.AND UP0, UPT, UR5, 0x3, UPT ;  /* 0x000000030500788c */ /* 0x000fcc000bf05270 */
[----:B------:R-:W-:-:S13]  /*384d0*/  PLOP3.LUT P0, PT, PT, PT, UP0, 0x80, 0x0 ;  /* 0x000000000000781c */ /* 0x000fda0003f0f008 */
[----:B------:R-:W-:Y:S05]  /*384e0*/  @!P0 BRA `(.L_x_830) ;  /* 0x0000000000048947 */ /* 0x000fea0003800000 */
[----:B------:R-:W-:Y:S01]  /*384f0*/  BPT.TRAP 0x1 ;  /* 0x000000040000795c */ /* 0x000fe20000300000 */
.L_x_830:
[----:B------:R-:W0:Y:S01]  /*38500*/  S2R R3, SR_CgaCtaId ;  /* 0x0000000000037919 */ /* 0x000e220000008800 */
[----:B------:R-:W-:Y:S02]  /*38510*/  MOV R0, 0x400 ;  /* 0x0000040000007802 */ /* 0x000fe40000000f00 */
[----:B------:R-:W-:Y:S02]  /*38520*/  SHF.L.U32 R2, R6, 0x1f, RZ ;  /* 0x0000001f06027819 */ /* 0x000fe400000006ff */
[----:B0-----:R-:W-:-:S05]  /*38530*/  LEA R0, R3, R0, 0x18 ;  /* 0x0000000003007211 */ /* 0x001fca00078ec0ff */
[----:B------:R-:W-:-:S04]  /*38540*/  VIADD R0, R0, 0x28 ;  /* 0x0000002800007836 */ /* 0x000fc80000000000 */
[----:B------:R-:W-:-:S04]  /*38550*/  IMAD R3, R7, 0x8, R0 ;  /* 0x0000000807037824 */ /* 0x000fc800078e0200 */
[----:B------:R-:W0:Y:S02]  /*38560*/  SYNCS.PHASECHK.TRANS64.TRYWAIT P0, [R3+URZ], R2 ;  /* 0x00000002030075a7 */ /* 0x000e24000800017f */
[----:B0-----:R-:W-:Y:S05]  /*38570*/  @!P0 BRA `(.L_x_831) ;  /* 0x00000004002c8947 */ /* 0x001fea0003800000 */
.L_x_843:
[----:B------:R-:W-:-:S05]  /*38580*/  VIADD R7, R7, 0x1 ;  /* 0x0000000107077836 */ /* 0x000fca0000000000 */
[----:B------:R-:W-:-:S04]  /*38590*/  ISETP.NE.AND P0, PT, R7, 0x5, PT ;  /* 0x000000050700780c */ /* 0x000fc80003f05270 */
[----:B0-----:R-:W-:Y:S02]  /*385a0*/  SEL R3, RZ, 0x1, P0 ;  /* 0x00000001ff037807 */ /* 0x001fe40000000000 */
[----:B------:R-:W-:Y:S02]  /*385b0*/  SEL R7, R7, RZ, P0 ;  /* 0x000000ff07077207 */ /* 0x000fe40000000000 */
[----:B------:R-:W-:-:S03]  /*385c0*/  LOP3.LUT R6, R6, R3, RZ, 0x3c, !PT ;  /* 0x0000000306067212 */ /* 0x000fc600078e3cff */
[----:B------:R-:W-:Y:S01]  /*385d0*/  IMAD R3, R7, 0x8, R0 ;  /* 0x0000000807037824 */ /* 0x000fe200078e0200 */
[----:B------:R-:W-:-:S04]  /*385e0*/  SHF.L.U32 R2, R6, 0x1f, RZ ;  /* 0x0000001f06027819 */ /* 0x000fc800000006ff */
[----:B------:R-:W0:Y:S02]  /*385f0*/  SYNCS.PHASECHK.TRANS64.TRYWAIT P0, [R3+URZ], R2 ;  /* 0x00000002030075a7 */ /* 0x000e24000800017f */
[----:B0-----:R-:W-:Y:S05]  /*38600*/  @!P0 BRA `(.L_x_832) ;  /* 0x00000004001c8947 */ /* 0x001fea0003800000 */
.L_x_844:
[----:B0-----:R-:W-:-:S05]  /*38610*/  VIADD R2, R7, 0x1 ;  /* 0x0000000107027836 */ /* 0x001fca0000000000 */
[----:B------:R-:W-:-:S04]  /*38620*/  ISETP.NE.AND P0, PT, R2, 0x5, PT ;  /* 0x000000050200780c */ /* 0x000fc80003f05270 */
[----:B------:R-:W-:Y:S02]  /*38630*/  SEL R3, RZ, 0x1, P0 ;  /* 0x00000001ff037807 */ /* 0x000fe40000000000 */
[----:B------:R-:W-:Y:S02]  /*38640*/  SEL R5, R2, RZ, P0 ;  /* 0x000000ff02057207 */ /* 0x000fe40000000000 */
[----:B------:R-:W-:-:S03]  /*38650*/  LOP3.LUT R6, R6, R3, RZ, 0x3c, !PT ;  /* 0x0000000306067212 */ /* 0x000fc600078e3cff */
[----:B------:R-:W-:Y:S01]  /*38660*/  IMAD R3, R5, 0x8, R0 ;  /* 0x0000000805037824 */ /* 0x000fe200078e0200 */
[----:B------:R-:W-:-:S04]  /*38670*/  SHF.L.U32 R2, R6, 0x1f, RZ ;  /* 0x0000001f06027819 */ /* 0x000fc800000006ff */
[----:B------:R-:W0:Y:S02]  /*38680*/  SYNCS.PHASECHK.TRANS64.TRYWAIT P0, [R3+URZ], R2 ;  /* 0x00000002030075a7 */ /* 0x000e24000800017f */
[----:B0-----:R-:W-:Y:S05]  /*38690*/  @!P0 BRA `(.L_x_833) ;  /* 0x00000004000c8947 */ /* 0x001fea0003800000 */
.L_x_845:
        /* <DEDUP_REMOVED lines=9> */
.L_x_846:
[----:B0-----:R-:W-:-:S05]  /*38730*/  VIADD R2, R5, 0x1 ;  /* 0x0000000105027836 */ /* 0x001fca0000000000 */
[----:B------:R-:W-:-:S04]  /*38740*/  ISETP.NE.AND P0, PT, R2, 0x5, PT ;  /* 0x000000050200780c */ /* 0x000fc80003f05270 */
[----:B------:R-:W-:Y:S02]  /*38750*/  SEL R4, RZ, 0x1, P0 ;  /* 0x00000001ff047807 */ /* 0x000fe40000000000 */
[----:B------:R-:W-:Y:S02]  /*38760*/  SEL R3, R2, RZ, P0 ;  /* 0x000000ff02037207 */ /* 0x000fe40000000000 */
[----:B------:R-:W-:-:S03]  /*38770*/  LOP3.LUT R4, R7, R4, RZ, 0x3c, !PT ;  /* 0x0000000407047212 */ /* 0x000fc600078e3cff */
[----:B------:R-:W-:Y:S01]  /*38780*/  IMAD R3, R3, 0x8, R0 ;  /* 0x0000000803037824 */ /* 0x000fe200078e0200 */
[----:B------:R-:W-:-:S07]  /*38790*/  SHF.L.U32 R0, R4, 0x1f, RZ ;  /* 0x0000001f04007819 */ /* 0x000fce00000006ff */
.L_x_835:
[----:B0-----:R0:W1:Y:S02]  /*387a0*/  SYNCS.PHASECHK.TRANS64.TRYWAIT P0, [R3+URZ], R0 ;  /* 0x00000000030075a7 */ /* 0x001064000800017f */
[----:B-1----:R-:W-:Y:S05]  /*387b0*/  @!P0 NANOSLEEP.SYNCS 0x989680 ;  /* 0x009896800000895d */ /* 0x002fea0003900000 */
[----:B------:R-:W1:Y:S02]  /*387c0*/  @!P0 SYNCS.PHASECHK.TRANS64 P0, [R3+URZ], R0 ;  /* 0x00000000030085a7 */ /* 0x000e64000800007f */
[----:B-1----:R-:W-:Y:S05]  /*387d0*/  @!P0 BRA `(.L_x_835) ;  /* 0xfffffffc00f08947 */ /* 0x002fea000383ffff */
.L_x_829:
[----:B------:R-:W-:Y:S05]  /*387e0*/  BSYNC B0 ;  /* 0x0000000000007941 */ /* 0x000fea0003800000 */
.L_x_828:
[----:B------:R-:W-:Y:S05]  /*387f0*/  EXIT ;  /* 0x000000000000794d */ /* 0x000fea0003800000 */
.L_x_21:
[----:B--2---:R-:W-:-:S04]  /*38800*/  IMAD.U32 R3, RZ, RZ, UR7 ;  /* 0x00000007ff037e24 */ /* 0x004fc8000f8e00ff */
[----:B------:R2:W4:Y:S03]  /*38810*/  SYNCS.PHASECHK.TRANS64.TRYWAIT P0, [R3+URZ], R0 ;  /* 0x00000000030075a7 */ /* 0x000526000800017f */
[----:B----4-:R-:W-:Y:S05]  /*38820*/  @!P0 NANOSLEEP.SYNCS 0x989680 ;  /* 0x009896800000895d */ /* 0x010fea0003900000 */
[----:B------:R-:W4:Y:S02]  /*38830*/  @!P0 SYNCS.PHASECHK.TRANS64 P0, [R3+URZ], R0 ;  /* 0x00000000030085a7 */ /* 0x000f24000800007f */
[----:B----4-:R-:W-:Y:S05]  /*38840*/  @!P0 BRA `(.L_x_21) ;  /* 0xfffffffc00ec8947 */ /* 0x010fea000383ffff */
[----:B------:R-:W-:Y:S05]  /*38850*/  BRA `(.L_x_20) ;  /* 0xfffffcb400747947 */ /* 0x000fea000383ffff */
.L_x_27:
[----:B-----5:R3:W-:Y:S02]  /*38860*/  STL [R1+0x874], R0 ;  /* 0x0008740001007387 */ /* 0x0207e40000100800 */
[----:B---3--:R-:W-:-:S04]  /*38870*/  IMAD.U32 R0, RZ, RZ, UR9 ;  /* 0x00000009ff007e24 */ /* 0x008fc8000f8e00ff */
[----:B------:R3:W4:Y:S03]  /*38880*/  SYNCS.PHASECHK.TRANS64.TRYWAIT P0, [R0+URZ], R2 ;  /* 0x00000002000075a7 */ /* 0x000726000800017f */
[----:B----4-:R-:W-:Y:S05]  /*38890*/  @!P0 NANOSLEEP.SYNCS 0x989680 ;  /* 0x009896800000895d */ /* 0x010fea0003900000 */
[----:B------:R3:W4:Y:S02]  /*388a0*/  @!P0 SYNCS.PHASECHK.TRANS64 P0, [R0+URZ], R2 ;  /* 0x00000002000085a7 */ /* 0x000724000800007f */
[----:B---3--:R3:W5:Y:S02]  /*388b0*/  LDL.LU R0, [R1+0x874] ;  /* 0x0008740001007983 */ /* 0x0087640000300800 */
[----:B---34-:R-:W-:Y:S05]  /*388c0*/  @!P0 BRA `(.L_x_27) ;  /* 0xfffffffc00e48947 */ /* 0x018fea000383ffff */
[----:B------:R-:W-:Y:S05]  /*388d0*/  BRA `(.L_x_26) ;  /* 0xfffffd2c00fc7947 */ /* 0x000fea000383ffff */
.L_x_816:
[----:B------:R-:W-:Y:S01]  /*388e0*/  BSSY B1, `(.L_x_836) ;  /* 0x0000006000017945 */ /* 0x000fe20003800000 */
[----:B------:R-:W-:-:S07]  /*388f0*/  IMAD.MOV.U32 R2, RZ, RZ, -0x1 ;  /* 0xffffffffff027424 */ /* 0x000fce00078e00ff */
[----:B------:R-:W-:Y:S05]  /*38900*/  WARPSYNC.COLLECTIVE R2, `(.L_x_837) ;  /* 0x00000000020c7348 */ /* 0x000fea0003c00000 */
[----:B------:R-:W-:Y:S02]  /*38910*/  ELECT P0, UR62, PT ;  /* 0x00000000003e782f */ /* 0x000fe40003800000 */
[----:B------:R-:W-:Y:S01]  /*38920*/  MOV R2, UR62 ;  /* 0x0000003e00027c02 */ /* 0x000fe20008000f00 */
[----:B------:R-:W-:Y:S10]  /*38930*/  ENDCOLLECTIVE ;  /* 0x000000000000791b */ /* 0x000ff40003800000 */
.L_x_837:
[----:B------:R-:W-:Y:S05]  /*38940*/  BSYNC B1 ;  /* 0x0000000000017941 */ /* 0x000fea0003800000 */
.L_x_836:
[----:B------:R-:W-:Y:S05]  /*38950*/  BRA `(.L_x_838) ;  /* 0xffffffec00f07947 */ /* 0x000fea000383ffff */
.L_x_819:
[----:B0-----:R0:W1:Y:S02]  /*38960*/  SYNCS.PHASECHK.TRANS64.TRYWAIT P0, [R13+URZ+0x28], R12 ;  /* 0x0000280c0d0075a7 */ /* 0x001064000800017f */
[----:B-1----:R-:W-:Y:S05]  /*38970*/  @!P0 NANOSLEEP.SYNCS 0x989680 ;  /* 0x009896800000895d */ /* 0x002fea0003900000 */
[----:B------:R-:W1:Y:S02]  /*38980*/  @!P0 SYNCS.PHASECHK.TRANS64 P0, [R13+URZ+0x28], R12 ;  /* 0x0000280c0d0085a7 */ /* 0x000e64000800007f */
[----:B-1----:R-:W-:Y:S05]  /*38990*/  @!P0 BRA `(.L_x_819) ;  /* 0xfffffffc00f08947 */ /* 0x002fea000383ffff */
[----:B------:R-:W-:Y:S05]  /*389a0*/  BRA `(.L_x_839) ;  /* 0xfffffff000247947 */ /* 0x000fea000383ffff */
.L_x_827:
[----:B------:R-:W-:Y:S01]  /*389b0*/  BSSY B0, `(.L_x_840) ;  /* 0x0000006000007945 */ /* 0x000fe20003800000 */
[----:B------:R-:W-:-:S07]  /*389c0*/  IMAD.MOV.U32 R2, RZ, RZ, -0x1 ;  /* 0xffffffffff027424 */ /* 0x000fce00078e00ff */
[----:B------:R-:W-:Y:S05]  /*389d0*/  WARPSYNC.COLLECTIVE R2, `(.L_x_841) ;  /* 0x00000000020c7348 */ /* 0x000fea0003c00000 */
[----:B------:R-:W-:Y:S02]  /*389e0*/  ELECT P0, UR62, PT ;  /* 0x00000000003e782f */ /* 0x000fe40003800000 */
[----:B------:R-:W-:Y:S01]  /*389f0*/  MOV R2, UR62 ;  /* 0x0000003e00027c02 */ /* 0x000fe20008000f00 */
[----:B------:R-:W-:Y:S10]  /*38a00*/  ENDCOLLECTIVE ;  /* 0x000000000000791b */ /* 0x000ff40003800000 */
.L_x_841:
[----:B------:R-:W-:Y:S05]  /*38a10*/  BSYNC B0 ;  /* 0x0000000000007941 */ /* 0x000fea0003800000 */
.L_x_840:
[----:B------:R-:W-:Y:S05]  /*38a20*/  BRA `(.L_x_842) ;  /* 0xfffffff800987947 */ /* 0x000fea000383ffff */
.L_x_831:
[----:B0-----:R0:W1:Y:S02]  /*38a30*/  SYNCS.PHASECHK.TRANS64.TRYWAIT P0, [R3+URZ], R2 ;  /* 0x00000002030075a7 */ /* 0x001064000800017f */
[----:B-1----:R-:W-:Y:S05]  /*38a40*/  @!P0 NANOSLEEP.SYNCS 0x989680 ;  /* 0x009896800000895d */ /* 0x002fea0003900000 */
[----:B------:R-:W1:Y:S02]  /*38a50*/  @!P0 SYNCS.PHASECHK.TRANS64 P0, [R3+URZ], R2 ;  /* 0x00000002030085a7 */ /* 0x000e64000800007f */
[----:B-1----:R-:W-:Y:S05]  /*38a60*/  @!P0 BRA `(.L_x_831) ;  /* 0xfffffffc00f08947 */ /* 0x002fea000383ffff */
[----:B------:R-:W-:Y:S05]  /*38a70*/  BRA `(.L_x_843) ;  /* 0xfffffff800c07947 */ /* 0x000fea000383ffff */
.L_x_832:
[----:B0-----:R0:W1:Y:S02]  /*38a80*/  SYNCS.PHASECHK.TRANS64.TRYWAIT P0, [R3+URZ], R2 ;  /* 0x00000002030075a7 */ /* 0x001064000800017f */
[----:B-1----:R-:W-:Y:S05]  /*38a90*/  @!P0 NANOSLEEP.SYNCS 0x989680 ;  /* 0x009896800000895d */ /* 0x002fea0003900000 */
[----:B------:R-:W1:Y:S02]  /*38aa0*/  @!P0 SYNCS.PHASECHK.TRANS64 P0, [R3+URZ], R2 ;  /* 0x00000002030085a7 */ /* 0x000e64000800007f */
[----:B-1----:R-:W-:Y:S05]  /*38ab0*/  @!P0 BRA `(.L_x_832) ;  /* 0xfffffffc00f08947 */ /* 0x002fea000383ffff */
[----:B------:R-:W-:Y:S05]  /*38ac0*/  BRA `(.L_x_844) ;  /* 0xfffffff800d07947 */ /* 0x000fea000383ffff */
.L_x_833:
[----:B0-----:R0:W1:Y:S02]  /*38ad0*/  SYNCS.PHASECHK.TRANS64.TRYWAIT P0, [R3+URZ], R2 ;  /* 0x00000002030075a7 */ /* 0x001064000800017f */
[----:B-1----:R-:W-:Y:S05]  /*38ae0*/  @!P0 NANOSLEEP.SYNCS 0x989680 ;  /* 0x009896800000895d */ /* 0x002fea0003900000 */
[----:B------:R-:W1:Y:S02]  /*38af0*/  @!P0 SYNCS.PHASECHK.TRANS64 P0, [R3+URZ], R2 ;  /* 0x00000002030085a7 */ /* 0x000e64000800007f */
[----:B-1----:R-:W-:Y:S05]  /*38b00*/  @!P0 BRA `(.L_x_833) ;  /* 0xfffffffc00f08947 */ /* 0x002fea000383ffff */
[----:B------:R-:W-:Y:S05]  /*38b10*/  BRA `(.L_x_845) ;  /* 0xfffffff800e07947 */ /* 0x000fea000383ffff */
.L_x_834:
[----:B0-----:R0:W1:Y:S02]  /*38b20*/  SYNCS.PHASECHK.TRANS64.TRYWAIT P0, [R3+URZ], R2 ;  /* 0x00000002030075a7 */ /* 0x001064000800017f */
[----:B-1----:R-:W-:Y:S05]  /*38b30*/  @!P0 NANOSLEEP.SYNCS 0x989680 ;  /* 0x009896800000895d */ /* 0x002fea0003900000 */
[----:B------:R-:W1:Y:S02]  /*38b40*/  @!P0 SYNCS.PHASECHK.TRANS64 P0, [R3+URZ], R2 ;  /* 0x00000002030085a7 */ /* 0x000e64000800007f */
[----:B-1----:R-:W-:Y:S05]  /*38b50*/  @!P0 BRA `(.L_x_834) ;  /* 0xfffffffc00f08947 */ /* 0x002fea000383ffff */
[----:B------:R-:W-:Y:S05]  /*38b60*/  BRA `(.L_x_846) ;  /* 0xfffffff800f07947 */ /* 0x000fea000383ffff */
.L_x_847:
[----:B------:R-:W-:-:S00]  /*38b70*/  BRA `(.L_x_847) ;  /* 0xfffffffc00fc7947 */ /* 0x000fc0000383ffff */
[----:B------:R-:W-:-:S00]  /*38b80*/  NOP ;  /* 0x0000000000007918 */ /* 0x000fc00000000000 */
[----:B------:R-:W-:-:S00]  /*38b90*/  NOP ;  /* 0x0000000000007918 */ /* 0x000fc00000000000 */
[----:B------:R-:W-:-:S00]  /*38ba0*/  NOP ;  /* 0x0000000000007918 */ /* 0x000fc00000000000 */
[----:B------:R-:W-:-:S00]  /*38bb0*/  NOP ;  /* 0x0000000000007918 */ /* 0x000fc00000000000 */
[----:B------:R-:W-:-:S00]  /*38bc0*/  NOP ;  /* 0x0000000000007918 */ /* 0x000fc00000000000 */
[----:B------:R-:W-:-:S00]  /*38bd0*/  NOP ;  /* 0x0000000000007918 */ /* 0x000fc00000000000 */
[----:B------:R-:W-:-:S00]  /*38be0*/  NOP ;  /* 0x0000000000007918 */ /* 0x000fc00000000000 */
[----:B------:R-:W-:-:S00]  /*38bf0*/  NOP ;  /* 0x0000000000007918 */ /* 0x000fc00000000000 */
.L_x_848:


//--------------------- .nv.shared._ZN7cutlass13device_kernelINS_4gemm6kernel13GemmUniversalIN4cute5tupleIJiiiiEEENS1_10collective13CollectiveMmaINS1_37MainloopSm90TmaGmmaWarpSpecializedFP8ILi5ENS5_IJNS4_1CILi2EEENSA_ILi1EEESC_EEENS1_35KernelTmaWarpSpecializedCooperativeEEENS5_IJNSA_ILi256EEENSA_ILi384EEENSA_ILi64EEEEEENS_12float_e4m3_tENS5_IJlSC_lEEESK_SL_NS4_8TiledMMAINS4_8MMA_AtomIJNS4_4SM904GMMA31MMA_64x192x32_F32E4M3E4M3_SS_TNILNSP_7ScaleInE1ELSR_1EEEEEENS4_6LayoutISD_NS5_IJSC_NSA_ILi0EEESV_EEEEENS5_IJNS4_10UnderscoreESY_SY_EEEEENS4_13SM90_TMA_LOADENS4_14ComposedLayoutINS4_7SwizzleILi2ELi4ELi3EEENS4_18smem_ptr_flag_bitsILi8EEENSU_INS5_IJNSA_ILi8EEESI_EEENS5_IJSI_SC_EEEEEEEvNS4_8identityENS4_23SM90_TMA_LOAD_MULTICASTES1B_vS1C_EENS_8epilogue10collective6detail29Sm90TmaWarpSpecializedAdapterINS1G_15DefaultEpilogueISK_SL_SL_NS1F_6thread17LinearCombinationISK_Li1EffLNS1K_9ScaleType4KindE0ELNS_15FloatRoundStyleE2ESK_EENS1_15EpilogueDefaultEEEEEvvEEEEvNT_6ParamsE --------------------------
	.section	.nv.shared._ZN7cutlass13device_kernelINS_4gemm6kernel13GemmUniversalIN4cute5tupleIJiiiiEEENS1_10collective13CollectiveMmaINS1_37MainloopSm90TmaGmmaWarpSpecializedFP8ILi5ENS5_IJNS4_1CILi2EEENSA_ILi1EEESC_EEENS1_35KernelTmaWarpSpecializedCooperativeEEENS5_IJNSA_ILi256EEENSA_ILi384EEENSA_ILi64EEEEEENS_12float_e4m3_tENS5_IJlSC_lEEESK_SL_NS4_8TiledMMAINS4_8MMA_AtomIJNS4_4SM904GMMA31MMA_64x192x32_F32E4M3E4M3_SS_TNILNSP_7ScaleInE1ELSR_1EEEEEENS4_6LayoutISD_NS5_IJSC_NSA_ILi0EEESV_EEEEENS5_IJNS4_10UnderscoreESY_SY_EEEEENS4_13SM90_TMA_LOADENS4_14ComposedLayoutINS4_7SwizzleILi2ELi4ELi3EEENS4_18smem_ptr_flag_bitsILi8EEENSU_INS5_IJNSA_ILi8EEESI_EEENS5_IJSI_SC_EEEEEEEvNS4_8identityENS4_23SM90_TMA_LOAD_MULTICASTES1B_vS1C_EENS_8epilogue10collective6detail29Sm90TmaWarpSpecializedAdapterINS1G_15DefaultEpilogueISK_SL_SL_NS1F_6thread17LinearCombinationISK_Li1EffLNS1K_9ScaleType4KindE0ELNS_15FloatRoundStyleE2ESK_EENS1_15EpilogueDefaultEEEEEvvEEEEvNT_6ParamsE,"aw",@nobits
	.sectionflags	@""
	.align	16
	.zero		1024


//--------------------- .nv.shared.reserved.0     --------------------------
	.section	.nv.shared.reserved.0,"aw",@nobits
	.weak		__nv_reservedSMEM_offset_0_alias
	.size		__nv_reservedSMEM_offset_0_alias, 0, 0
	.other		__nv_reservedSMEM_offset_0_alias,@"STO_CUDA_RESERVED_SHARED STV_DEFAULT"
__nv_reservedSMEM_offset_0_alias:
	.zero		0


//--------------------- .nv.global                --------------------------
	.section	.nv.global,"aw",@nobits
.nv.global:
	.type		_ZN40_INTERNAL_bde45931_4_k_cu_9545dce0_182544cute1_E,@object
	.size		_ZN40_INTERNAL_bde45931_4_k_cu_9545dce0_182544cute1_E,(_ZN40_INTERNAL_bde45931_4_k_cu_9545dce0_182544cuda3std3__45__cpo6cbeginE - _ZN40_INTERNAL_bde45931_4_k_cu_9545dce0_182544cute1_E)
_ZN40_INTERNAL_bde45931_4_k_cu_9545dce0_182544cute1_E:
	.zero		1
	.type		_ZN40_INTERNAL_bde45931_4_k_cu_9545dce0_182544cuda3std3__45__cpo6cbeginE,@object
	.size		_ZN40_INTERNAL_bde45931_4_k_cu_9545dce0_182544cuda3std3__45__cpo6cbeginE,(_ZN40_INTERNAL_bde45931_4_k_cu_9545dce0_182544cuda3std3__48in_placeE - _ZN40_INTERNAL_bde45931_4_k_cu_9545dce0_182544cuda3std3__45__cpo6cbeginE)
_ZN40_INTERNAL_bde45931_4_k_cu_9545dce0_182544cuda3std3__45__cpo6cbeginE:
	.zero		1
	.type		_ZN40_INTERNAL_bde45931_4_k_cu_9545dce0_182544cuda3std3__48in_placeE,@object
	.size		_ZN40_INTERNAL_bde45931_4_k_cu_9545dce0_182544cuda3std3__48in_placeE,(_ZN40_INTERNAL_bde45931_4_k_cu_9545dce0_182544cuda3std6ranges3__45__cpo9iter_moveE - _ZN40_INTERNAL_bde45931_4_k_cu_9545dce0_182544cuda3std3__48in_placeE)
_ZN40_INTERNAL_bde45931_4_k_cu_9545dce0_182544cuda3std3__48in_placeE:
	.zero		1
	.type		_ZN40_INTERNAL_bde45931_4_k_cu_9545dce0_182544cuda3std6ranges3__45__cpo9iter_moveE,@object
	.size		_ZN40_INTERNAL_bde45931_4_k_cu_9545dce0_182544cuda3std6ranges3__45__cpo9iter_moveE,(_ZN40_INTERNAL_bde45931_4_k_cu_9545dce0_182544cuda3std3__45__cpo5beginE - _ZN40_INTERNAL_bde45931_4_k_cu_9545dce0_182544cuda3std6ranges3__45__cpo9iter_moveE)
_ZN40_INTERNAL_bde45931_4_k_cu_9545dce0_182544cuda3std6ranges3__45__cpo9iter_moveE:
	.zero		1
	.type		_ZN40_INTERNAL_bde45931_4_k_cu_9545dce0_182544cuda3std3__45__cpo5beginE,@object
	.size		_ZN40_INTERNAL_bde45931_4_k_cu_9545dce0_182544cuda3std3__45__cpo5beginE,(_ZN40_INTERNAL_bde45931_4_k_cu_9545dce0_182544cuda3std3__442_GLOBAL__N__bde45931_4_k_cu_9545dce0_182546ignoreE - _ZN40_INTERNAL_bde45931_4_k_cu_9545dce0_182544cuda3std3__45__cpo5beginE)
_ZN40_INTERNAL_bde45931_4_k_cu_9545dce0_182544cuda3std3__45__cpo5beginE:
	.zero		1
	.type		_ZN40_INTERNAL_bde45931_4_k_cu_9545dce0_182544cuda3std3__442_GLOBAL__N__bde45931_4_k_cu_9545dce0_182546ignoreE,@object
	.size		_ZN40_INTERNAL_bde45931_4_k_cu_9545dce0_182544cuda3std3__442_GLOBAL__N__bde45931_4_k_cu_9545dce0_182546ignoreE,(_ZN40_INTERNAL_bde45931_4_k_cu_9545dce0_182544cute7productE - _ZN40_INTERNAL_bde45931_4_k_cu_9545dce0_182544cuda3std3__442_GLOBAL__N__bde45931_4_k_cu_9545dce0_182546ignoreE)
_ZN40_INTERNAL_bde45931_4_k_cu_9545dce0_182544cuda3std3__442_GLOBAL__N__bde45931_4_k_cu_9545dce0_182546ignoreE:
	.zero		1
	.type		_ZN40_INTERNAL_bde45931_4_k_cu_9545dce0_182544cute7productE,@object
	.size		_ZN40_INTERNAL_bde45931_4_k_cu_9545dce0_182544cute7productE,(_ZN40_INTERNAL_bde45931_4_k_cu_9545dce0_182544cuda3std3__45__cpo3endE - _ZN40_INTERNAL_bde45931_4_k_cu_9545dce0_182544cute7productE)
_ZN40_INTERNAL_bde45931_4_k_cu_9545dce0_182544cute7productE:
	.zero		1
	.type		_ZN40_INTERNAL_bde45931_4_k_cu_9545dce0_182544cuda3std3__45__cpo3endE,@object
	.size		_ZN40_INTERNAL_bde45931_4_k_cu_9545dce0_182544cuda3std3__45__cpo3endE,(_ZN40_INTERNAL_bde45931_4_k_cu_9545dce0_182544cuda3std3__419piecewise_constructE - _ZN40_INTERNAL_bde45931_4_k_cu_9545dce0_182544cuda3std3__45__cpo3endE)
_ZN40_INTERNAL_bde45931_4_k_cu_9545dce0_182544cuda3std3__45__cpo3endE:
	.zero		1
	.type		_ZN40_INTERNAL_bde45931_4_k_cu_9545dce0_182544cuda3std3__419piecewise_constructE,@object
	.size		_ZN40_INTERNAL_bde45931_4_k_cu_9545dce0_182544cuda3std3__419piecewise_constructE,(_ZN40_INTERNAL_bde45931_4_k_cu_9545dce0_182544cuda3std3__45__cpo4cendE - _ZN40_INTERNAL_bde45931_4_k_cu_9545dce0_182544cuda3std3__419piecewise_constructE)
_ZN40_INTERNAL_bde45931_4_k_cu_9545dce0_182544cuda3std3__419piecewise_constructE:
	.zero		1
	.type		_ZN40_INTERNAL_bde45931_4_k_cu_9545dce0_182544cuda3std3__45__cpo4cendE,@object
	.size		_ZN40_INTERNAL_bde45931_4_k_cu_9545dce0_182544cuda3std3__45__cpo4cendE,(_ZN40_INTERNAL_bde45931_4_k_cu_9545dce0_182544cuda3std6ranges3__45__cpo4swapE - _ZN40_INTERNAL_bde45931_4_k_cu_9545dce0_182544cuda3std3__45__cpo4cendE)
_ZN40_INTERNAL_bde45931_4_k_cu_9545dce0_182544cuda3std3__45__cpo4cendE:
	.zero		1
	.type		_ZN40_INTERNAL_bde45931_4_k_cu_9545dce0_182544cuda3std6ranges3__45__cpo4swapE,@object
	.size		_ZN40_INTERNAL_bde45931_4_k_cu_9545dce0_182544cuda3std6ranges3__45__cpo4swapE,(.L_7 - _ZN40_INTERNAL_bde45931_4_k_cu_9545dce0_182544cuda3std6ranges3__45__cpo4swapE)
_ZN40_INTERNAL_bde45931_4_k_cu_9545dce0_182544cuda3std6ranges3__45__cpo4swapE:
	.zero		1
.L_7:


//--------------------- .nv.constant0._ZN7cutlass13device_kernelINS_4gemm6kernel13GemmUniversalIN4cute5tupleIJiiiiEEENS1_10collective13CollectiveMmaINS1_37MainloopSm90TmaGmmaWarpSpecializedFP8ILi5ENS5_IJNS4_1CILi2EEENSA_ILi1EEESC_EEENS1_35KernelTmaWarpSpecializedCooperativeEEENS5_IJNSA_ILi256EEENSA_ILi384EEENSA_ILi64EEEEEENS_12float_e4m3_tENS5_IJlSC_lEEESK_SL_NS4_8TiledMMAINS4_8MMA_AtomIJNS4_4SM904GMMA31MMA_64x192x32_F32E4M3E4M3_SS_TNILNSP_7ScaleInE1ELSR_1EEEEEENS4_6LayoutISD_NS5_IJSC_NSA_ILi0EEESV_EEEEENS5_IJNS4_10UnderscoreESY_SY_EEEEENS4_13SM90_TMA_LOADENS4_14ComposedLayoutINS4_7SwizzleILi2ELi4ELi3EEENS4_18smem_ptr_flag_bitsILi8EEENSU_INS5_IJNSA_ILi8EEESI_EEENS5_IJSI_SC_EEEEEEEvNS4_8identityENS4_23SM90_TMA_LOAD_MULTICASTES1B_vS1C_EENS_8epilogue10collective6detail29Sm90TmaWarpSpecializedAdapterINS1G_15DefaultEpilogueISK_SL_SL_NS1F_6thread17LinearCombinationISK_Li1EffLNS1K_9ScaleType4KindE0ELNS_15FloatRoundStyleE2ESK_EENS1_15EpilogueDefaultEEEEEvvEEEEvNT_6ParamsE --------------------------
	.section	.nv.constant0._ZN7cutlass13device_kernelINS_4gemm6kernel13GemmUniversalIN4cute5tupleIJiiiiEEENS1_10collective13CollectiveMmaINS1_37MainloopSm90TmaGmmaWarpSpecializedFP8ILi5ENS5_IJNS4_1CILi2EEENSA_ILi1EEESC_EEENS1_35KernelTmaWarpSpecializedCooperativeEEENS5_IJNSA_ILi256EEENSA_ILi384EEENSA_ILi64EEEEEENS_12float_e4m3_tENS5_IJlSC_lEEESK_SL_NS4_8TiledMMAINS4_8MMA_AtomIJNS4_4SM904GMMA31MMA_64x192x32_F32E4M3E4M3_SS_TNILNSP_7ScaleInE1ELSR_1EEEEEENS4_6LayoutISD_NS5_IJSC_NSA_ILi0EEESV_EEEEENS5_IJNS4_10UnderscoreESY_SY_EEEEENS4_13SM90_TMA_LOADENS4_14ComposedLayoutINS4_7SwizzleILi2ELi4ELi3EEENS4_18smem_ptr_flag_bitsILi8EEENSU_INS5_IJNSA_ILi8EEESI_EEENS5_IJSI_SC_EEEEEEEvNS4_8identityENS4_23SM90_TMA_LOAD_MULTICASTES1B_vS1C_EENS_8epilogue10collective6detail29Sm90TmaWarpSpecializedAdapterINS1G_15DefaultEpilogueISK_SL_SL_NS1F_6thread17LinearCombinationISK_Li1EffLNS1K_9ScaleType4KindE0ELNS_15FloatRoundStyleE2ESK_EENS1_15EpilogueDefaultEEEEEvvEEEEvNT_6ParamsE,"a",@progbits
	.sectionflags	@""
	.align	4
.nv.constant0._ZN7cutlass13device_kernelINS_4gemm6kernel13GemmUniversalIN4cute5tupleIJiiiiEEENS1_10collective13CollectiveMmaINS1_37MainloopSm90TmaGmmaWarpSpecializedFP8ILi5ENS5_IJNS4_1CILi2EEENSA_ILi1EEESC_EEENS1_35KernelTmaWarpSpecializedCooperativeEEENS5_IJNSA_ILi256EEENSA_ILi384EEENSA_ILi64EEEEEENS_12float_e4m3_tENS5_IJlSC_lEEESK_SL_NS4_8TiledMMAINS4_8MMA_AtomIJNS4_4SM904GMMA31MMA_64x192x32_F32E4M3E4M3_SS_TNILNSP_7ScaleInE1ELSR_1EEEEEENS4_6LayoutISD_NS5_IJSC_NSA_ILi0EEESV_EEEEENS5_IJNS4_10UnderscoreESY_SY_EEEEENS4_13SM90_TMA_LOADENS4_14ComposedLayoutINS4_7SwizzleILi2ELi4ELi3EEENS4_18smem_ptr_flag_bitsILi8EEENSU_INS5_IJNSA_ILi8EEESI_EEENS5_IJSI_SC_EEEEEEEvNS4_8identityENS4_23SM90_TMA_LOAD_MULTICASTES1B_vS1C_EENS_8epilogue10collective6detail29Sm90TmaWarpSpecializedAdapterINS1G_15DefaultEpilogueISK_SL_SL_NS1F_6thread17LinearCombinationISK_Li1EffLNS1K_9ScaleType4KindE0ELNS_15FloatRoundStyleE2ESK_EENS1_15EpilogueDefaultEEEEEvvEEEEvNT_6ParamsE:
	.zero		1664


//--------------------- SYMBOLS --------------------------

	.type		.nv.reservedSmem.offset0,@object
	.size		.nv.reservedSmem.offset0,0x4
